//
// Generated by NVIDIA NVVM Compiler
//
// Compiler Build ID: CL-36424714
// Cuda compilation tools, release 13.0, V13.0.88
// Based on NVVM 20.0.0
//

.version 9.0
.target sm_100
.address_size 64

	// .globl	forward_eval
.global .align 4 .b8 __cudart_i2opi_f[24] = {65, 144, 67, 60, 153, 149, 98, 219, 192, 221, 52, 245, 209, 87, 39, 252, 41, 21, 68, 78, 110, 131, 249, 162};

.visible .entry forward_eval(
	.param .u64 .ptr .align 1 forward_eval_param_0,
	.param .u64 .ptr .align 1 forward_eval_param_1,
	.param .u64 .ptr .align 1 forward_eval_param_2,
	.param .u64 .ptr .align 1 forward_eval_param_3,
	.param .u64 .ptr .align 1 forward_eval_param_4,
	.param .u64 .ptr .align 1 forward_eval_param_5,
	.param .u64 .ptr .align 1 forward_eval_param_6,
	.param .u64 .ptr .align 1 forward_eval_param_7,
	.param .u32 forward_eval_param_8,
	.param .u32 forward_eval_param_9,
	.param .u32 forward_eval_param_10,
	.param .u32 forward_eval_param_11,
	.param .u32 forward_eval_param_12
)
{
	.local .align 4 .b8 	__local_depot0[28];
	.reg .b64 	%SP;
	.reg .b64 	%SPL;
	.reg .pred 	%p<232>;
	.reg .b32 	%r<458>;
	.reg .b32 	%f<833>;
	.reg .b64 	%rd<353>;
	.reg .b64 	%fd<7>;

	mov.u64 	%SPL, __local_depot0;
	ld.param.u64 	%rd28, [forward_eval_param_3];
	ld.param.u64 	%rd29, [forward_eval_param_4];
	ld.param.u64 	%rd30, [forward_eval_param_5];
	ld.param.u64 	%rd31, [forward_eval_param_6];
	ld.param.u64 	%rd32, [forward_eval_param_7];
	ld.param.u32 	%r106, [forward_eval_param_8];
	ld.param.u32 	%r439, [forward_eval_param_9];
	ld.param.u32 	%r108, [forward_eval_param_10];
	ld.param.u32 	%r109, [forward_eval_param_11];
	ld.param.u32 	%r110, [forward_eval_param_12];
	cvta.to.global.u64 	%rd1, %rd28;
	cvta.to.global.u64 	%rd2, %rd29;
	cvta.to.global.u64 	%rd3, %rd31;
	cvta.to.global.u64 	%rd4, %rd30;
	cvta.to.global.u64 	%rd5, %rd32;
	add.u64 	%rd6, %SPL, 0;
	add.u64 	%rd7, %SPL, 0;
	add.u64 	%rd8, %SPL, 0;
	mov.u32 	%r111, %ctaid.x;
	mov.u32 	%r112, %ntid.x;
	mov.u32 	%r113, %tid.x;
	mad.lo.s32 	%r1, %r111, %r112, %r113;
	setp.ge.u32 	%p1, %r1, %r110;
	@%p1 bra 	$L__BB0_205;
	mul.lo.s32 	%r2, %r108, %r1;
	mul.lo.s32 	%r3, %r439, %r1;
	setp.eq.s32 	%p2, %r108, 0;
	@%p2 bra 	$L__BB0_14;
	and.b32  	%r4, %r108, 15;
	setp.lt.u32 	%p3, %r108, 16;
	mov.b32 	%r427, 0;
	@%p3 bra 	$L__BB0_5;
	and.b32  	%r427, %r108, -16;
	mov.b32 	%r432, 0;
$L__BB0_4:
	.pragma "nounroll";
	mul.wide.u32 	%rd36, %r432, 4;
	add.s64 	%rd37, %rd1, %rd36;
	ld.global.nc.f32 	%f111, [%rd37];
	add.s32 	%r116, %r432, %r2;
	mul.wide.u32 	%rd38, %r116, 4;
	add.s64 	%rd39, %rd4, %rd38;
	st.global.f32 	[%rd39], %f111;
	ld.global.nc.f32 	%f112, [%rd37+4];
	add.s32 	%r117, %r116, 1;
	mul.wide.u32 	%rd40, %r117, 4;
	add.s64 	%rd41, %rd4, %rd40;
	st.global.f32 	[%rd41], %f112;
	ld.global.nc.f32 	%f113, [%rd37+8];
	add.s32 	%r118, %r116, 2;
	mul.wide.u32 	%rd42, %r118, 4;
	add.s64 	%rd43, %rd4, %rd42;
	st.global.f32 	[%rd43], %f113;
	ld.global.nc.f32 	%f114, [%rd37+12];
	add.s32 	%r119, %r116, 3;
	mul.wide.u32 	%rd44, %r119, 4;
	add.s64 	%rd45, %rd4, %rd44;
	st.global.f32 	[%rd45], %f114;
	ld.global.nc.f32 	%f115, [%rd37+16];
	add.s32 	%r120, %r116, 4;
	mul.wide.u32 	%rd46, %r120, 4;
	add.s64 	%rd47, %rd4, %rd46;
	st.global.f32 	[%rd47], %f115;
	ld.global.nc.f32 	%f116, [%rd37+20];
	add.s32 	%r121, %r116, 5;
	mul.wide.u32 	%rd48, %r121, 4;
	add.s64 	%rd49, %rd4, %rd48;
	st.global.f32 	[%rd49], %f116;
	ld.global.nc.f32 	%f117, [%rd37+24];
	add.s32 	%r122, %r116, 6;
	mul.wide.u32 	%rd50, %r122, 4;
	add.s64 	%rd51, %rd4, %rd50;
	st.global.f32 	[%rd51], %f117;
	ld.global.nc.f32 	%f118, [%rd37+28];
	add.s32 	%r123, %r116, 7;
	mul.wide.u32 	%rd52, %r123, 4;
	add.s64 	%rd53, %rd4, %rd52;
	st.global.f32 	[%rd53], %f118;
	ld.global.nc.f32 	%f119, [%rd37+32];
	add.s32 	%r124, %r116, 8;
	mul.wide.u32 	%rd54, %r124, 4;
	add.s64 	%rd55, %rd4, %rd54;
	st.global.f32 	[%rd55], %f119;
	ld.global.nc.f32 	%f120, [%rd37+36];
	add.s32 	%r125, %r116, 9;
	mul.wide.u32 	%rd56, %r125, 4;
	add.s64 	%rd57, %rd4, %rd56;
	st.global.f32 	[%rd57], %f120;
	ld.global.nc.f32 	%f121, [%rd37+40];
	add.s32 	%r126, %r116, 10;
	mul.wide.u32 	%rd58, %r126, 4;
	add.s64 	%rd59, %rd4, %rd58;
	st.global.f32 	[%rd59], %f121;
	ld.global.nc.f32 	%f122, [%rd37+44];
	add.s32 	%r127, %r116, 11;
	mul.wide.u32 	%rd60, %r127, 4;
	add.s64 	%rd61, %rd4, %rd60;
	st.global.f32 	[%rd61], %f122;
	ld.global.nc.f32 	%f123, [%rd37+48];
	add.s32 	%r128, %r116, 12;
	mul.wide.u32 	%rd62, %r128, 4;
	add.s64 	%rd63, %rd4, %rd62;
	st.global.f32 	[%rd63], %f123;
	ld.global.nc.f32 	%f124, [%rd37+52];
	add.s32 	%r129, %r116, 13;
	mul.wide.u32 	%rd64, %r129, 4;
	add.s64 	%rd65, %rd4, %rd64;
	st.global.f32 	[%rd65], %f124;
	ld.global.nc.f32 	%f125, [%rd37+56];
	add.s32 	%r130, %r116, 14;
	mul.wide.u32 	%rd66, %r130, 4;
	add.s64 	%rd67, %rd4, %rd66;
	st.global.f32 	[%rd67], %f125;
	ld.global.nc.f32 	%f126, [%rd37+60];
	add.s32 	%r131, %r116, 15;
	mul.wide.u32 	%rd68, %r131, 4;
	add.s64 	%rd69, %rd4, %rd68;
	st.global.f32 	[%rd69], %f126;
	add.s32 	%r432, %r432, 16;
	setp.eq.s32 	%p4, %r432, %r427;
	@%p4 bra 	$L__BB0_5;
	bra.uni 	$L__BB0_4;
$L__BB0_5:
	setp.eq.s32 	%p5, %r4, 0;
	@%p5 bra 	$L__BB0_14;
	and.b32  	%r7, %r108, 7;
	setp.lt.u32 	%p6, %r4, 8;
	@%p6 bra 	$L__BB0_8;
	mul.wide.u32 	%rd70, %r427, 4;
	add.s64 	%rd71, %rd1, %rd70;
	ld.global.nc.f32 	%f127, [%rd71];
	add.s32 	%r132, %r427, %r2;
	mul.wide.u32 	%rd72, %r132, 4;
	add.s64 	%rd73, %rd4, %rd72;
	st.global.f32 	[%rd73], %f127;
	ld.global.nc.f32 	%f128, [%rd71+4];
	add.s32 	%r133, %r132, 1;
	mul.wide.u32 	%rd74, %r133, 4;
	add.s64 	%rd75, %rd4, %rd74;
	st.global.f32 	[%rd75], %f128;
	ld.global.nc.f32 	%f129, [%rd71+8];
	add.s32 	%r134, %r132, 2;
	mul.wide.u32 	%rd76, %r134, 4;
	add.s64 	%rd77, %rd4, %rd76;
	st.global.f32 	[%rd77], %f129;
	ld.global.nc.f32 	%f130, [%rd71+12];
	add.s32 	%r135, %r132, 3;
	mul.wide.u32 	%rd78, %r135, 4;
	add.s64 	%rd79, %rd4, %rd78;
	st.global.f32 	[%rd79], %f130;
	ld.global.nc.f32 	%f131, [%rd71+16];
	add.s32 	%r136, %r132, 4;
	mul.wide.u32 	%rd80, %r136, 4;
	add.s64 	%rd81, %rd4, %rd80;
	st.global.f32 	[%rd81], %f131;
	ld.global.nc.f32 	%f132, [%rd71+20];
	add.s32 	%r137, %r132, 5;
	mul.wide.u32 	%rd82, %r137, 4;
	add.s64 	%rd83, %rd4, %rd82;
	st.global.f32 	[%rd83], %f132;
	ld.global.nc.f32 	%f133, [%rd71+24];
	add.s32 	%r138, %r132, 6;
	mul.wide.u32 	%rd84, %r138, 4;
	add.s64 	%rd85, %rd4, %rd84;
	st.global.f32 	[%rd85], %f133;
	ld.global.nc.f32 	%f134, [%rd71+28];
	add.s32 	%r139, %r132, 7;
	mul.wide.u32 	%rd86, %r139, 4;
	add.s64 	%rd87, %rd4, %rd86;
	st.global.f32 	[%rd87], %f134;
	add.s32 	%r427, %r427, 8;
$L__BB0_8:
	setp.eq.s32 	%p7, %r7, 0;
	@%p7 bra 	$L__BB0_14;
	and.b32  	%r10, %r108, 3;
	setp.lt.u32 	%p8, %r7, 4;
	@%p8 bra 	$L__BB0_11;
	mul.wide.u32 	%rd88, %r427, 4;
	add.s64 	%rd89, %rd1, %rd88;
	ld.global.nc.f32 	%f135, [%rd89];
	add.s32 	%r140, %r427, %r2;
	mul.wide.u32 	%rd90, %r140, 4;
	add.s64 	%rd91, %rd4, %rd90;
	st.global.f32 	[%rd91], %f135;
	ld.global.nc.f32 	%f136, [%rd89+4];
	add.s32 	%r141, %r140, 1;
	mul.wide.u32 	%rd92, %r141, 4;
	add.s64 	%rd93, %rd4, %rd92;
	st.global.f32 	[%rd93], %f136;
	ld.global.nc.f32 	%f137, [%rd89+8];
	add.s32 	%r142, %r140, 2;
	mul.wide.u32 	%rd94, %r142, 4;
	add.s64 	%rd95, %rd4, %rd94;
	st.global.f32 	[%rd95], %f137;
	ld.global.nc.f32 	%f138, [%rd89+12];
	add.s32 	%r143, %r140, 3;
	mul.wide.u32 	%rd96, %r143, 4;
	add.s64 	%rd97, %rd4, %rd96;
	st.global.f32 	[%rd97], %f138;
	add.s32 	%r427, %r427, 4;
$L__BB0_11:
	setp.eq.s32 	%p9, %r10, 0;
	@%p9 bra 	$L__BB0_14;
	mov.b32 	%r431, 0;
$L__BB0_13:
	.pragma "nounroll";
	mul.wide.u32 	%rd98, %r427, 4;
	add.s64 	%rd99, %rd1, %rd98;
	ld.global.nc.f32 	%f139, [%rd99];
	add.s32 	%r145, %r427, %r2;
	mul.wide.u32 	%rd100, %r145, 4;
	add.s64 	%rd101, %rd4, %rd100;
	st.global.f32 	[%rd101], %f139;
	add.s32 	%r427, %r427, 1;
	add.s32 	%r431, %r431, 1;
	setp.ne.s32 	%p10, %r431, %r10;
	@%p10 bra 	$L__BB0_13;
$L__BB0_14:
	setp.eq.s32 	%p11, %r439, 0;
	@%p11 bra 	$L__BB0_27;
	and.b32  	%r17, %r439, 15;
	setp.lt.u32 	%p12, %r439, 16;
	mov.b32 	%r433, 0;
	@%p12 bra 	$L__BB0_18;
	and.b32  	%r433, %r439, -16;
	mov.b32 	%r438, 0;
$L__BB0_17:
	.pragma "nounroll";
	add.s32 	%r148, %r438, %r3;
	mul.wide.u32 	%rd102, %r148, 4;
	add.s64 	%rd103, %rd2, %rd102;
	ld.global.nc.f32 	%f140, [%rd103];
	add.s32 	%r149, %r438, %r2;
	mul.wide.u32 	%rd104, %r149, 4;
	add.s64 	%rd105, %rd4, %rd104;
	st.global.f32 	[%rd105], %f140;
	add.s32 	%r150, %r148, 1;
	mul.wide.u32 	%rd106, %r150, 4;
	add.s64 	%rd107, %rd2, %rd106;
	ld.global.nc.f32 	%f141, [%rd107];
	add.s32 	%r151, %r149, 1;
	mul.wide.u32 	%rd108, %r151, 4;
	add.s64 	%rd109, %rd4, %rd108;
	st.global.f32 	[%rd109], %f141;
	add.s32 	%r152, %r148, 2;
	mul.wide.u32 	%rd110, %r152, 4;
	add.s64 	%rd111, %rd2, %rd110;
	ld.global.nc.f32 	%f142, [%rd111];
	add.s32 	%r153, %r149, 2;
	mul.wide.u32 	%rd112, %r153, 4;
	add.s64 	%rd113, %rd4, %rd112;
	st.global.f32 	[%rd113], %f142;
	add.s32 	%r154, %r148, 3;
	mul.wide.u32 	%rd114, %r154, 4;
	add.s64 	%rd115, %rd2, %rd114;
	ld.global.nc.f32 	%f143, [%rd115];
	add.s32 	%r155, %r149, 3;
	mul.wide.u32 	%rd116, %r155, 4;
	add.s64 	%rd117, %rd4, %rd116;
	st.global.f32 	[%rd117], %f143;
	add.s32 	%r156, %r148, 4;
	mul.wide.u32 	%rd118, %r156, 4;
	add.s64 	%rd119, %rd2, %rd118;
	ld.global.nc.f32 	%f144, [%rd119];
	add.s32 	%r157, %r149, 4;
	mul.wide.u32 	%rd120, %r157, 4;
	add.s64 	%rd121, %rd4, %rd120;
	st.global.f32 	[%rd121], %f144;
	add.s32 	%r158, %r148, 5;
	mul.wide.u32 	%rd122, %r158, 4;
	add.s64 	%rd123, %rd2, %rd122;
	ld.global.nc.f32 	%f145, [%rd123];
	add.s32 	%r159, %r149, 5;
	mul.wide.u32 	%rd124, %r159, 4;
	add.s64 	%rd125, %rd4, %rd124;
	st.global.f32 	[%rd125], %f145;
	add.s32 	%r160, %r148, 6;
	mul.wide.u32 	%rd126, %r160, 4;
	add.s64 	%rd127, %rd2, %rd126;
	ld.global.nc.f32 	%f146, [%rd127];
	add.s32 	%r161, %r149, 6;
	mul.wide.u32 	%rd128, %r161, 4;
	add.s64 	%rd129, %rd4, %rd128;
	st.global.f32 	[%rd129], %f146;
	add.s32 	%r162, %r148, 7;
	mul.wide.u32 	%rd130, %r162, 4;
	add.s64 	%rd131, %rd2, %rd130;
	ld.global.nc.f32 	%f147, [%rd131];
	add.s32 	%r163, %r149, 7;
	mul.wide.u32 	%rd132, %r163, 4;
	add.s64 	%rd133, %rd4, %rd132;
	st.global.f32 	[%rd133], %f147;
	add.s32 	%r164, %r148, 8;
	mul.wide.u32 	%rd134, %r164, 4;
	add.s64 	%rd135, %rd2, %rd134;
	ld.global.nc.f32 	%f148, [%rd135];
	add.s32 	%r165, %r149, 8;
	mul.wide.u32 	%rd136, %r165, 4;
	add.s64 	%rd137, %rd4, %rd136;
	st.global.f32 	[%rd137], %f148;
	add.s32 	%r166, %r148, 9;
	mul.wide.u32 	%rd138, %r166, 4;
	add.s64 	%rd139, %rd2, %rd138;
	ld.global.nc.f32 	%f149, [%rd139];
	add.s32 	%r167, %r149, 9;
	mul.wide.u32 	%rd140, %r167, 4;
	add.s64 	%rd141, %rd4, %rd140;
	st.global.f32 	[%rd141], %f149;
	add.s32 	%r168, %r148, 10;
	mul.wide.u32 	%rd142, %r168, 4;
	add.s64 	%rd143, %rd2, %rd142;
	ld.global.nc.f32 	%f150, [%rd143];
	add.s32 	%r169, %r149, 10;
	mul.wide.u32 	%rd144, %r169, 4;
	add.s64 	%rd145, %rd4, %rd144;
	st.global.f32 	[%rd145], %f150;
	add.s32 	%r170, %r148, 11;
	mul.wide.u32 	%rd146, %r170, 4;
	add.s64 	%rd147, %rd2, %rd146;
	ld.global.nc.f32 	%f151, [%rd147];
	add.s32 	%r171, %r149, 11;
	mul.wide.u32 	%rd148, %r171, 4;
	add.s64 	%rd149, %rd4, %rd148;
	st.global.f32 	[%rd149], %f151;
	add.s32 	%r172, %r148, 12;
	mul.wide.u32 	%rd150, %r172, 4;
	add.s64 	%rd151, %rd2, %rd150;
	ld.global.nc.f32 	%f152, [%rd151];
	add.s32 	%r173, %r149, 12;
	mul.wide.u32 	%rd152, %r173, 4;
	add.s64 	%rd153, %rd4, %rd152;
	st.global.f32 	[%rd153], %f152;
	add.s32 	%r174, %r148, 13;
	mul.wide.u32 	%rd154, %r174, 4;
	add.s64 	%rd155, %rd2, %rd154;
	ld.global.nc.f32 	%f153, [%rd155];
	add.s32 	%r175, %r149, 13;
	mul.wide.u32 	%rd156, %r175, 4;
	add.s64 	%rd157, %rd4, %rd156;
	st.global.f32 	[%rd157], %f153;
	add.s32 	%r176, %r148, 14;
	mul.wide.u32 	%rd158, %r176, 4;
	add.s64 	%rd159, %rd2, %rd158;
	ld.global.nc.f32 	%f154, [%rd159];
	add.s32 	%r177, %r149, 14;
	mul.wide.u32 	%rd160, %r177, 4;
	add.s64 	%rd161, %rd4, %rd160;
	st.global.f32 	[%rd161], %f154;
	add.s32 	%r178, %r148, 15;
	mul.wide.u32 	%rd162, %r178, 4;
	add.s64 	%rd163, %rd2, %rd162;
	ld.global.nc.f32 	%f155, [%rd163];
	add.s32 	%r179, %r149, 15;
	mul.wide.u32 	%rd164, %r179, 4;
	add.s64 	%rd165, %rd4, %rd164;
	st.global.f32 	[%rd165], %f155;
	add.s32 	%r438, %r438, 16;
	setp.eq.s32 	%p13, %r438, %r433;
	@%p13 bra 	$L__BB0_18;
	bra.uni 	$L__BB0_17;
$L__BB0_18:
	setp.eq.s32 	%p14, %r17, 0;
	@%p14 bra 	$L__BB0_27;
	and.b32  	%r22, %r439, 7;
	setp.lt.u32 	%p15, %r17, 8;
	@%p15 bra 	$L__BB0_21;
	add.s32 	%r180, %r433, %r3;
	mul.wide.u32 	%rd166, %r180, 4;
	add.s64 	%rd167, %rd2, %rd166;
	ld.global.nc.f32 	%f156, [%rd167];
	add.s32 	%r181, %r433, %r2;
	mul.wide.u32 	%rd168, %r181, 4;
	add.s64 	%rd169, %rd4, %rd168;
	st.global.f32 	[%rd169], %f156;
	add.s32 	%r182, %r180, 1;
	mul.wide.u32 	%rd170, %r182, 4;
	add.s64 	%rd171, %rd2, %rd170;
	ld.global.nc.f32 	%f157, [%rd171];
	add.s32 	%r183, %r181, 1;
	mul.wide.u32 	%rd172, %r183, 4;
	add.s64 	%rd173, %rd4, %rd172;
	st.global.f32 	[%rd173], %f157;
	add.s32 	%r184, %r180, 2;
	mul.wide.u32 	%rd174, %r184, 4;
	add.s64 	%rd175, %rd2, %rd174;
	ld.global.nc.f32 	%f158, [%rd175];
	add.s32 	%r185, %r181, 2;
	mul.wide.u32 	%rd176, %r185, 4;
	add.s64 	%rd177, %rd4, %rd176;
	st.global.f32 	[%rd177], %f158;
	add.s32 	%r186, %r180, 3;
	mul.wide.u32 	%rd178, %r186, 4;
	add.s64 	%rd179, %rd2, %rd178;
	ld.global.nc.f32 	%f159, [%rd179];
	add.s32 	%r187, %r181, 3;
	mul.wide.u32 	%rd180, %r187, 4;
	add.s64 	%rd181, %rd4, %rd180;
	st.global.f32 	[%rd181], %f159;
	add.s32 	%r188, %r180, 4;
	mul.wide.u32 	%rd182, %r188, 4;
	add.s64 	%rd183, %rd2, %rd182;
	ld.global.nc.f32 	%f160, [%rd183];
	add.s32 	%r189, %r181, 4;
	mul.wide.u32 	%rd184, %r189, 4;
	add.s64 	%rd185, %rd4, %rd184;
	st.global.f32 	[%rd185], %f160;
	add.s32 	%r190, %r180, 5;
	mul.wide.u32 	%rd186, %r190, 4;
	add.s64 	%rd187, %rd2, %rd186;
	ld.global.nc.f32 	%f161, [%rd187];
	add.s32 	%r191, %r181, 5;
	mul.wide.u32 	%rd188, %r191, 4;
	add.s64 	%rd189, %rd4, %rd188;
	st.global.f32 	[%rd189], %f161;
	add.s32 	%r192, %r180, 6;
	mul.wide.u32 	%rd190, %r192, 4;
	add.s64 	%rd191, %rd2, %rd190;
	ld.global.nc.f32 	%f162, [%rd191];
	add.s32 	%r193, %r181, 6;
	mul.wide.u32 	%rd192, %r193, 4;
	add.s64 	%rd193, %rd4, %rd192;
	st.global.f32 	[%rd193], %f162;
	add.s32 	%r194, %r180, 7;
	mul.wide.u32 	%rd194, %r194, 4;
	add.s64 	%rd195, %rd2, %rd194;
	ld.global.nc.f32 	%f163, [%rd195];
	add.s32 	%r195, %r181, 7;
	mul.wide.u32 	%rd196, %r195, 4;
	add.s64 	%rd197, %rd4, %rd196;
	st.global.f32 	[%rd197], %f163;
	add.s32 	%r433, %r433, 8;
$L__BB0_21:
	setp.eq.s32 	%p16, %r22, 0;
	@%p16 bra 	$L__BB0_27;
	and.b32  	%r25, %r439, 3;
	setp.lt.u32 	%p17, %r22, 4;
	@%p17 bra 	$L__BB0_24;
	add.s32 	%r196, %r433, %r3;
	mul.wide.u32 	%rd198, %r196, 4;
	add.s64 	%rd199, %rd2, %rd198;
	ld.global.nc.f32 	%f164, [%rd199];
	add.s32 	%r197, %r433, %r2;
	mul.wide.u32 	%rd200, %r197, 4;
	add.s64 	%rd201, %rd4, %rd200;
	st.global.f32 	[%rd201], %f164;
	add.s32 	%r198, %r196, 1;
	mul.wide.u32 	%rd202, %r198, 4;
	add.s64 	%rd203, %rd2, %rd202;
	ld.global.nc.f32 	%f165, [%rd203];
	add.s32 	%r199, %r197, 1;
	mul.wide.u32 	%rd204, %r199, 4;
	add.s64 	%rd205, %rd4, %rd204;
	st.global.f32 	[%rd205], %f165;
	add.s32 	%r200, %r196, 2;
	mul.wide.u32 	%rd206, %r200, 4;
	add.s64 	%rd207, %rd2, %rd206;
	ld.global.nc.f32 	%f166, [%rd207];
	add.s32 	%r201, %r197, 2;
	mul.wide.u32 	%rd208, %r201, 4;
	add.s64 	%rd209, %rd4, %rd208;
	st.global.f32 	[%rd209], %f166;
	add.s32 	%r202, %r196, 3;
	mul.wide.u32 	%rd210, %r202, 4;
	add.s64 	%rd211, %rd2, %rd210;
	ld.global.nc.f32 	%f167, [%rd211];
	add.s32 	%r203, %r197, 3;
	mul.wide.u32 	%rd212, %r203, 4;
	add.s64 	%rd213, %rd4, %rd212;
	st.global.f32 	[%rd213], %f167;
	add.s32 	%r433, %r433, 4;
$L__BB0_24:
	setp.eq.s32 	%p18, %r25, 0;
	@%p18 bra 	$L__BB0_27;
	mov.b32 	%r437, 0;
$L__BB0_26:
	.pragma "nounroll";
	add.s32 	%r205, %r433, %r3;
	mul.wide.u32 	%rd214, %r205, 4;
	add.s64 	%rd215, %rd2, %rd214;
	ld.global.nc.f32 	%f168, [%rd215];
	add.s32 	%r206, %r433, %r2;
	mul.wide.u32 	%rd216, %r206, 4;
	add.s64 	%rd217, %rd4, %rd216;
	st.global.f32 	[%rd217], %f168;
	add.s32 	%r433, %r433, 1;
	add.s32 	%r437, %r437, 1;
	setp.ne.s32 	%p19, %r437, %r25;
	@%p19 bra 	$L__BB0_26;
$L__BB0_27:
	setp.ge.u32 	%p20, %r439, %r106;
	@%p20 bra 	$L__BB0_193;
	ld.param.u64 	%rd347, [forward_eval_param_2];
	ld.param.u64 	%rd346, [forward_eval_param_1];
	ld.param.u64 	%rd345, [forward_eval_param_0];
	cvta.to.global.u64 	%rd9, %rd345;
	cvta.to.global.u64 	%rd10, %rd346;
	cvta.to.global.u64 	%rd11, %rd347;
	mov.u64 	%rd246, __cudart_i2opi_f;
$L__BB0_29:
	mul.wide.u32 	%rd218, %r439, 4;
	add.s64 	%rd219, %rd9, %rd218;
	ld.global.nc.u32 	%r35, [%rd219];
	setp.eq.s32 	%p21, %r35, 1;
	@%p21 bra 	$L__BB0_192;
	mul.wide.u32 	%rd220, %r439, 4;
	add.s64 	%rd221, %rd10, %rd220;
	ld.global.nc.u32 	%r207, [%rd221];
	add.s64 	%rd222, %rd11, %rd220;
	ld.global.nc.u32 	%r36, [%rd222];
	add.s32 	%r208, %r207, %r2;
	mul.wide.u32 	%rd223, %r208, 4;
	add.s64 	%rd224, %rd4, %rd223;
	ld.global.f32 	%f1, [%rd224];
	mov.f32 	%f832, 0f00000000;
	setp.gt.s32 	%p22, %r35, 21;
	@%p22 bra 	$L__BB0_72;
	setp.gt.s32 	%p51, %r35, 11;
	@%p51 bra 	$L__BB0_53;
	setp.gt.s32 	%p65, %r35, 6;
	@%p65 bra 	$L__BB0_45;
	setp.gt.s32 	%p72, %r35, 3;
	@%p72 bra 	$L__BB0_37;
	setp.eq.s32 	%p76, %r35, 2;
	@%p76 bra 	$L__BB0_113;
	setp.eq.s32 	%p77, %r35, 3;
	@%p77 bra 	$L__BB0_36;
	bra.uni 	$L__BB0_191;
$L__BB0_36:
	add.s32 	%r376, %r36, %r2;
	mul.wide.u32 	%rd271, %r376, 4;
	add.s64 	%rd272, %rd4, %rd271;
	ld.global.f32 	%f805, [%rd272];
	sub.f32 	%f832, %f1, %f805;
	bra.uni 	$L__BB0_191;
$L__BB0_37:
	setp.eq.s32 	%p73, %r35, 4;
	@%p73 bra 	$L__BB0_114;
	setp.eq.s32 	%p74, %r35, 5;
	@%p74 bra 	$L__BB0_115;
	setp.eq.s32 	%p75, %r35, 6;
	@%p75 bra 	$L__BB0_40;
	bra.uni 	$L__BB0_191;
$L__BB0_40:
	add.s32 	%r365, %r36, %r2;
	mul.wide.u32 	%rd265, %r365, 4;
	add.s64 	%rd266, %rd4, %rd265;
	ld.global.f32 	%f780, [%rd266];
	abs.f32 	%f6, %f780;
	abs.f32 	%f824, %f1;
	setp.lt.f32 	%p208, %f824, %f6;
	@%p208 bra 	$L__BB0_123;
	mul.f32 	%f8, %f6, 0f4B000000;
	setp.gtu.f32 	%p209, %f824, %f8;
	@%p209 bra 	$L__BB0_119;
	div.approx.f32 	%f781, %f824, %f6;
	cvt.rzi.f32.f32 	%f822, %f781;
	neg.f32 	%f10, %f6;
	fma.rn.f32 	%f11, %f10, %f822, %f824;
	mov.b32 	%r37, %f11;
	mov.b32 	%r366, %f6;
	setp.lt.u32 	%p210, %r37, %r366;
	@%p210 bra 	$L__BB0_118;
	setp.lt.u32 	%p211, %r37, -2147483647;
	@%p211 bra 	$L__BB0_116;
	add.f32 	%f786, %f822, 0fBF800000;
	setp.lt.f32 	%p214, %f11, %f10;
	add.f32 	%f787, %f786, 0fBF800000;
	selp.f32 	%f822, %f787, %f786, %p214;
	bra.uni 	$L__BB0_118;
$L__BB0_45:
	setp.gt.s32 	%p66, %r35, 8;
	@%p66 bra 	$L__BB0_49;
	setp.eq.s32 	%p70, %r35, 7;
	@%p70 bra 	$L__BB0_124;
	setp.eq.s32 	%p71, %r35, 8;
	@%p71 bra 	$L__BB0_48;
	bra.uni 	$L__BB0_191;
$L__BB0_48:
	add.s32 	%r348, %r36, %r2;
	mul.wide.u32 	%rd261, %r348, 4;
	add.s64 	%rd262, %rd4, %rd261;
	ld.global.f32 	%f685, [%rd262];
	abs.f32 	%f686, %f685;
	abs.f32 	%f687, %f1;
	setp.gt.f32 	%p182, %f687, %f686;
	selp.f32 	%f688, %f687, %f686, %p182;
	selp.f32 	%f689, %f686, %f687, %p182;
	div.rn.f32 	%f690, %f689, %f688;
	mul.f32 	%f691, %f690, %f690;
	fma.rn.f32 	%f692, %f691, 0f3B33710B, 0fBC807748;
	fma.rn.f32 	%f693, %f692, %f691, 0f3D2CDAB2;
	fma.rn.f32 	%f694, %f693, %f691, 0fBD992D10;
	fma.rn.f32 	%f695, %f694, %f691, 0f3DD9EA6C;
	fma.rn.f32 	%f696, %f695, %f691, 0fBE117CB1;
	fma.rn.f32 	%f697, %f696, %f691, 0f3E4CBCE0;
	fma.rn.f32 	%f698, %f697, %f691, 0fBEAAAA7D;
	mul.f32 	%f699, %f691, %f698;
	fma.rn.f32 	%f700, %f699, %f690, %f690;
	neg.f32 	%f701, %f700;
	fma.rn.f32 	%f702, 0f3F6EE581, 0f3FD774EB, %f701;
	selp.f32 	%f703, %f702, %f700, %p182;
	selp.f32 	%f704, 0f3F6EE581, 0f3FEEE581, %p182;
	selp.f32 	%f705, %f700, %f701, %p182;
	mov.b32 	%r349, %f685;
	fma.rn.f32 	%f706, %f704, 0f3FD774EB, %f705;
	setp.lt.s32 	%p183, %r349, 0;
	selp.f32 	%f707, %f706, %f703, %p183;
	add.f32 	%f708, %f687, %f686;
	setp.eq.f32 	%p184, %f688, 0f00000000;
	selp.f32 	%f709, 0f40490FDB, 0f00000000, %p183;
	setp.eq.f32 	%p185, %f686, %f687;
	selp.f32 	%f710, 0f4016CBE4, 0f3F490FDB, %p183;
	selp.f32 	%f711, %f710, %f707, %p185;
	selp.f32 	%f712, %f709, %f711, %p184;
	abs.f32 	%f713, %f708;
	setp.nan.f32 	%p186, %f713, %f713;
	copysign.f32 	%f714, %f1, %f712;
	selp.f32 	%f832, %f708, %f714, %p186;
	bra.uni 	$L__BB0_191;
$L__BB0_49:
	setp.eq.s32 	%p67, %r35, 9;
	@%p67 bra 	$L__BB0_132;
	setp.eq.s32 	%p68, %r35, 10;
	@%p68 bra 	$L__BB0_133;
	setp.eq.s32 	%p69, %r35, 11;
	@%p69 bra 	$L__BB0_52;
	bra.uni 	$L__BB0_191;
$L__BB0_52:
	add.s32 	%r338, %r36, %r2;
	mul.wide.u32 	%rd255, %r338, 4;
	add.s64 	%rd256, %rd4, %rd255;
	ld.global.f32 	%f669, [%rd256];
	min.f32 	%f832, %f1, %f669;
	bra.uni 	$L__BB0_191;
$L__BB0_53:
	setp.gt.s32 	%p52, %r35, 16;
	@%p52 bra 	$L__BB0_64;
	setp.gt.s32 	%p59, %r35, 13;
	@%p59 bra 	$L__BB0_58;
	setp.eq.s32 	%p63, %r35, 12;
	@%p63 bra 	$L__BB0_134;
	setp.eq.s32 	%p64, %r35, 13;
	@%p64 bra 	$L__BB0_57;
	bra.uni 	$L__BB0_191;
$L__BB0_57:
	rcp.rn.f32 	%f832, %f1;
	bra.uni 	$L__BB0_191;
$L__BB0_58:
	setp.eq.s32 	%p60, %r35, 14;
	@%p60 bra 	$L__BB0_135;
	setp.eq.s32 	%p61, %r35, 15;
	@%p61 bra 	$L__BB0_136;
	setp.eq.s32 	%p62, %r35, 16;
	@%p62 bra 	$L__BB0_61;
	bra.uni 	$L__BB0_191;
$L__BB0_61:
	cvt.rn.f32.s32 	%f47, %r36;
	mul.f32 	%f550, %f47, 0f3F000000;
	cvt.rzi.f32.f32 	%f551, %f550;
	add.f32 	%f552, %f551, %f551;
	sub.f32 	%f553, %f47, %f552;
	abs.f32 	%f48, %f553;
	abs.f32 	%f49, %f1;
	setp.lt.f32 	%p150, %f49, 0f00800000;
	mul.f32 	%f554, %f49, 0f4B800000;
	selp.f32 	%f555, %f554, %f49, %p150;
	selp.f32 	%f556, 0fC1C00000, 0f00000000, %p150;
	mov.b32 	%r313, %f555;
	add.s32 	%r314, %r313, -1060439283;
	and.b32  	%r315, %r314, -8388608;
	sub.s32 	%r316, %r313, %r315;
	mov.b32 	%f557, %r316;
	cvt.rn.f32.s32 	%f558, %r315;
	fma.rn.f32 	%f559, %f558, 0f34000000, %f556;
	add.f32 	%f560, %f557, 0fBF800000;
	add.f32 	%f561, %f557, 0f3F800000;
	rcp.approx.ftz.f32 	%f562, %f561;
	add.f32 	%f563, %f560, %f560;
	mul.f32 	%f564, %f563, %f562;
	mul.f32 	%f565, %f564, %f564;
	sub.f32 	%f566, %f560, %f564;
	add.f32 	%f567, %f566, %f566;
	neg.f32 	%f568, %f564;
	fma.rn.f32 	%f569, %f568, %f560, %f567;
	mul.rn.f32 	%f570, %f562, %f569;
	fma.rn.f32 	%f571, %f565, 0f3A2C32E4, 0f3B52E7DB;
	fma.rn.f32 	%f572, %f571, %f565, 0f3C93BB73;
	fma.rn.f32 	%f573, %f572, %f565, 0f3DF6384F;
	mul.rn.f32 	%f574, %f573, %f565;
	fma.rn.f32 	%f575, %f564, 0f3FB8AA3B, %f559;
	sub.f32 	%f576, %f559, %f575;
	fma.rn.f32 	%f577, %f564, 0f3FB8AA3B, %f576;
	fma.rn.f32 	%f578, %f570, 0f3FB8AA3B, %f577;
	fma.rn.f32 	%f579, %f564, 0f32A55E34, %f578;
	mul.f32 	%f580, %f574, 0f40400000;
	fma.rn.f32 	%f581, %f580, %f570, %f579;
	fma.rn.f32 	%f582, %f574, %f564, %f581;
	add.rn.f32 	%f583, %f575, %f582;
	neg.f32 	%f584, %f575;
	add.rn.f32 	%f585, %f583, %f584;
	neg.f32 	%f586, %f585;
	add.rn.f32 	%f587, %f582, %f586;
	mul.rn.f32 	%f588, %f583, %f47;
	neg.f32 	%f589, %f588;
	fma.rn.f32 	%f590, %f583, %f47, %f589;
	fma.rn.f32 	%f591, %f587, %f47, %f590;
	cvt.rni.f32.f32 	%f592, %f588;
	sub.f32 	%f593, %f588, %f592;
	add.f32 	%f594, %f593, %f591;
	fma.rn.f32 	%f595, %f594, 0f391FCB8E, 0f3AAF85ED;
	fma.rn.f32 	%f596, %f595, %f594, 0f3C1D9856;
	fma.rn.f32 	%f597, %f596, %f594, 0f3D6357BB;
	fma.rn.f32 	%f598, %f597, %f594, 0f3E75FDEC;
	fma.rn.f32 	%f599, %f598, %f594, 0f3F317218;
	fma.rn.f32 	%f600, %f599, %f594, 0f3F800000;
	cvt.rzi.s32.f32 	%r317, %f592;
	setp.gt.f32 	%p151, %f592, 0f00000000;
	selp.b32 	%r318, 0, -2097152000, %p151;
	add.s32 	%r319, %r318, 2130706432;
	mov.b32 	%f601, %r319;
	mul.f32 	%f602, %f600, %f601;
	shl.b32 	%r320, %r317, 23;
	sub.s32 	%r321, %r320, %r318;
	mov.b32 	%f603, %r321;
	mul.f32 	%f604, %f602, %f603;
	abs.f32 	%f605, %f588;
	setp.gt.f32 	%p152, %f605, 0f43180000;
	setp.lt.f32 	%p153, %f588, 0f00000000;
	selp.f32 	%f606, 0f00000000, 0f7F800000, %p153;
	selp.f32 	%f50, %f606, %f604, %p152;
	setp.eq.f32 	%p154, %f1, 0f3F800000;
	setp.eq.s32 	%p155, %r36, 0;
	or.pred  	%p156, %p154, %p155;
	mov.f32 	%f832, 0f3F800000;
	@%p156 bra 	$L__BB0_191;
	setp.num.f32 	%p157, %f49, %f49;
	abs.f32 	%f607, %f47;
	setp.num.f32 	%p158, %f607, %f607;
	and.pred  	%p159, %p157, %p158;
	@%p159 bra 	$L__BB0_144;
	add.rn.f32 	%f832, %f1, %f47;
	bra.uni 	$L__BB0_191;
$L__BB0_64:
	setp.gt.s32 	%p53, %r35, 18;
	@%p53 bra 	$L__BB0_68;
	setp.eq.s32 	%p57, %r35, 17;
	@%p57 bra 	$L__BB0_149;
	setp.eq.s32 	%p58, %r35, 18;
	@%p58 bra 	$L__BB0_67;
	bra.uni 	$L__BB0_191;
$L__BB0_67:
	ex2.approx.f32 	%f832, %f1;
	bra.uni 	$L__BB0_191;
$L__BB0_68:
	setp.eq.s32 	%p54, %r35, 19;
	@%p54 bra 	$L__BB0_150;
	setp.eq.s32 	%p55, %r35, 20;
	@%p55 bra 	$L__BB0_151;
	setp.eq.s32 	%p56, %r35, 21;
	@%p56 bra 	$L__BB0_71;
	bra.uni 	$L__BB0_191;
$L__BB0_71:
	setp.lt.f32 	%p139, %f1, 0f00800000;
	mul.f32 	%f475, %f1, 0f4B000000;
	selp.f32 	%f476, %f475, %f1, %p139;
	selp.f32 	%f477, 0fC1B80000, 0f00000000, %p139;
	mov.b32 	%r303, %f476;
	add.s32 	%r304, %r303, -1060439283;
	and.b32  	%r305, %r304, -8388608;
	sub.s32 	%r306, %r303, %r305;
	mov.b32 	%f478, %r306;
	cvt.rn.f32.s32 	%f479, %r305;
	fma.rn.f32 	%f480, %f479, 0f34000000, %f477;
	add.f32 	%f481, %f478, 0fBF800000;
	fma.rn.f32 	%f482, %f481, 0f3DC6B27F, 0fBE2C7F30;
	fma.rn.f32 	%f483, %f482, %f481, 0f3E2FCF2A;
	fma.rn.f32 	%f484, %f483, %f481, 0fBE374E43;
	fma.rn.f32 	%f485, %f484, %f481, 0f3E520BF4;
	fma.rn.f32 	%f486, %f485, %f481, 0fBE763C8B;
	fma.rn.f32 	%f487, %f486, %f481, 0f3E93BF99;
	fma.rn.f32 	%f488, %f487, %f481, 0fBEB8AA49;
	fma.rn.f32 	%f489, %f488, %f481, 0f3EF6384A;
	fma.rn.f32 	%f490, %f489, %f481, 0fBF38AA3B;
	mul.f32 	%f491, %f481, %f490;
	mul.f32 	%f492, %f481, %f491;
	fma.rn.f32 	%f493, %f481, 0f3FB8AA3B, %f492;
	add.f32 	%f494, %f480, %f493;
	setp.gt.u32 	%p140, %r303, 2139095039;
	fma.rn.f32 	%f495, %f476, 0f7F800000, 0f7F800000;
	selp.f32 	%f496, %f495, %f494, %p140;
	setp.eq.f32 	%p141, %f476, 0f00000000;
	selp.f32 	%f832, 0fFF800000, %f496, %p141;
	bra.uni 	$L__BB0_191;
$L__BB0_72:
	setp.gt.s32 	%p23, %r35, 31;
	@%p23 bra 	$L__BB0_93;
	setp.gt.s32 	%p38, %r35, 26;
	@%p38 bra 	$L__BB0_85;
	setp.gt.s32 	%p45, %r35, 23;
	@%p45 bra 	$L__BB0_79;
	setp.eq.s32 	%p49, %r35, 22;
	@%p49 bra 	$L__BB0_152;
	setp.eq.s32 	%p50, %r35, 23;
	@%p50 bra 	$L__BB0_77;
	bra.uni 	$L__BB0_191;
$L__BB0_77:
	mov.f32 	%f434, 0f3F800000;
	add.rz.f32 	%f435, %f1, %f434;
	mov.b32 	%r294, %f435;
	add.s32 	%r295, %r294, -1061158912;
	and.b32  	%r296, %r295, -8388608;
	mov.b32 	%r47, %f1;
	sub.s32 	%r297, %r47, %r296;
	mov.b32 	%f436, %r297;
	sub.s32 	%r298, 1082130432, %r296;
	mov.b32 	%f437, %r298;
	fma.rn.f32 	%f438, %f437, 0f3E800000, 0fBF800000;
	add.f32 	%f439, %f438, %f436;
	cvt.rn.f32.s32 	%f440, %r296;
	mul.f32 	%f441, %f440, 0f34000000;
	fma.rn.f32 	%f442, %f439, 0fBD39BF78, 0f3DD80012;
	fma.rn.f32 	%f443, %f442, %f439, 0fBE0778E0;
	fma.rn.f32 	%f444, %f443, %f439, 0f3E146475;
	fma.rn.f32 	%f445, %f444, %f439, 0fBE2A68DD;
	fma.rn.f32 	%f446, %f445, %f439, 0f3E4CAF9E;
	fma.rn.f32 	%f447, %f446, %f439, 0fBE800042;
	fma.rn.f32 	%f448, %f447, %f439, 0f3EAAAAE6;
	fma.rn.f32 	%f449, %f448, %f439, 0fBF000000;
	mul.f32 	%f450, %f439, %f449;
	fma.rn.f32 	%f451, %f450, %f439, %f439;
	fma.rn.f32 	%f832, %f441, 0f3F317218, %f451;
	setp.lt.u32 	%p133, %r47, 2139095040;
	@%p133 bra 	$L__BB0_191;
	setp.gt.s32 	%p134, %r47, -1082130432;
	fma.rn.f32 	%f452, %f1, 0f7F800000, 0f7F800000;
	selp.f32 	%f453, %f452, %f832, %p134;
	setp.eq.f32 	%p135, %f1, 0f00000000;
	selp.f32 	%f832, 0f80000000, %f453, %p135;
	bra.uni 	$L__BB0_191;
$L__BB0_79:
	setp.eq.s32 	%p46, %r35, 24;
	@%p46 bra 	$L__BB0_153;
	setp.eq.s32 	%p47, %r35, 25;
	@%p47 bra 	$L__BB0_162;
	setp.eq.s32 	%p48, %r35, 26;
	@%p48 bra 	$L__BB0_82;
	bra.uni 	$L__BB0_191;
$L__BB0_82:
	mul.f32 	%f377, %f1, 0f3F22F983;
	cvt.rni.s32.f32 	%r453, %f377;
	cvt.rn.f32.s32 	%f378, %r453;
	fma.rn.f32 	%f379, %f378, 0fBFC90FDA, %f1;
	fma.rn.f32 	%f380, %f378, 0fB3A22168, %f379;
	fma.rn.f32 	%f828, %f378, 0fA7C234C5, %f380;
	abs.f32 	%f76, %f1;
	setp.ltu.f32 	%p109, %f76, 0f47CE4780;
	@%p109 bra 	$L__BB0_176;
	setp.neu.f32 	%p110, %f76, 0f7F800000;
	@%p110 bra 	$L__BB0_171;
	mov.f32 	%f383, 0f00000000;
	mul.rn.f32 	%f828, %f1, %f383;
	mov.b32 	%r453, 0;
	bra.uni 	$L__BB0_176;
$L__BB0_85:
	setp.gt.s32 	%p39, %r35, 28;
	@%p39 bra 	$L__BB0_89;
	setp.eq.s32 	%p43, %r35, 27;
	@%p43 bra 	$L__BB0_177;
	setp.eq.s32 	%p44, %r35, 28;
	@%p44 bra 	$L__BB0_88;
	bra.uni 	$L__BB0_191;
$L__BB0_88:
	abs.f32 	%f334, %f1;
	fma.rn.f32 	%f335, %f334, 0fBF000000, 0f3F000000;
	rsqrt.approx.ftz.f32 	%f336, %f335;
	mul.f32 	%f337, %f335, %f336;
	mul.f32 	%f338, %f336, 0fBF000000;
	fma.rn.f32 	%f339, %f337, %f338, 0f3F000000;
	fma.rn.f32 	%f340, %f337, %f339, %f337;
	setp.eq.f32 	%p103, %f334, 0f3F800000;
	selp.f32 	%f341, 0f00000000, %f340, %p103;
	setp.gt.f32 	%p104, %f334, 0f3F0F5C29;
	selp.f32 	%f342, %f341, %f334, %p104;
	copysign.f32 	%f343, %f1, %f342;
	mul.f32 	%f344, %f343, %f343;
	fma.rn.f32 	%f345, %f344, 0f3D10ECEF, 0f3C8B1ABB;
	fma.rn.f32 	%f346, %f345, %f344, 0f3CFC028C;
	fma.rn.f32 	%f347, %f346, %f344, 0f3D372139;
	fma.rn.f32 	%f348, %f347, %f344, 0f3D9993DB;
	fma.rn.f32 	%f349, %f348, %f344, 0f3E2AAAC6;
	mul.f32 	%f350, %f344, %f349;
	fma.rn.f32 	%f351, %f350, %f343, %f343;
	neg.f32 	%f352, %f351;
	selp.f32 	%f353, %f351, %f352, %p104;
	fma.rn.f32 	%f354, 0f3F6EE581, 0f3FD774EB, %f353;
	setp.gt.f32 	%p105, %f1, 0f3F0F5C29;
	selp.f32 	%f355, %f351, %f354, %p105;
	add.f32 	%f356, %f355, %f355;
	selp.f32 	%f832, %f356, %f355, %p104;
	bra.uni 	$L__BB0_191;
$L__BB0_89:
	setp.eq.s32 	%p40, %r35, 29;
	@%p40 bra 	$L__BB0_178;
	setp.eq.s32 	%p41, %r35, 30;
	@%p41 bra 	$L__BB0_179;
	setp.eq.s32 	%p42, %r35, 31;
	@%p42 bra 	$L__BB0_92;
	bra.uni 	$L__BB0_191;
$L__BB0_92:
	abs.f32 	%f275, %f1;
	mov.f32 	%f276, 0f3FB8AA3B;
	mul.rn.f32 	%f277, %f275, %f276;
	cvt.rzi.f32.f32 	%f278, %f277;
	abs.f32 	%f279, %f278;
	setp.gt.f32 	%p98, %f279, 0f42FC0000;
	mov.f32 	%f280, 0f42FC0000;
	copysign.f32 	%f281, %f278, %f280;
	selp.f32 	%f282, %f281, %f278, %p98;
	fma.rn.f32 	%f283, %f282, 0fBF317218, %f275;
	fma.rn.f32 	%f284, %f282, 0f3102E308, %f283;
	mul.f32 	%f285, %f284, 0f3FB8AA3B;
	add.f32 	%f286, %f282, 0f4B40007D;
	mov.b32 	%r227, %f286;
	shl.b32 	%r228, %r227, 23;
	mov.b32 	%f287, %r228;
	ex2.approx.ftz.f32 	%f288, %f285;
	mul.f32 	%f289, %f288, %f287;
	mov.f32 	%f290, 0f3E000000;
	div.approx.ftz.f32 	%f291, %f290, %f289;
	fma.rn.f32 	%f832, %f289, 0f40000000, %f291;
	bra.uni 	$L__BB0_191;
$L__BB0_93:
	setp.gt.s32 	%p24, %r35, 36;
	@%p24 bra 	$L__BB0_104;
	setp.gt.s32 	%p32, %r35, 33;
	@%p32 bra 	$L__BB0_100;
	setp.eq.s32 	%p36, %r35, 32;
	@%p36 bra 	$L__BB0_180;
	setp.eq.s32 	%p37, %r35, 33;
	@%p37 bra 	$L__BB0_97;
	bra.uni 	$L__BB0_191;
$L__BB0_97:
	abs.f32 	%f87, %f1;
	fma.rn.f32 	%f232, %f1, %f1, 0f3F800000;
	rsqrt.approx.ftz.f32 	%f233, %f232;
	fma.rn.f32 	%f234, %f232, %f233, 0f3F800000;
	rcp.approx.ftz.f32 	%f235, %f234;
	mul.f32 	%f236, %f87, %f235;
	fma.rn.f32 	%f237, %f87, %f236, %f87;
	setp.gt.f32 	%p90, %f87, 0f4B000000;
	selp.f32 	%f88, %f87, %f237, %p90;
	mov.f32 	%f238, 0f3F800000;
	add.rz.f32 	%f239, %f88, %f238;
	mov.b32 	%r222, %f239;
	add.s32 	%r223, %r222, -1061158912;
	and.b32  	%r224, %r223, -8388608;
	mov.b32 	%r90, %f88;
	sub.s32 	%r225, %r90, %r224;
	mov.b32 	%f240, %r225;
	sub.s32 	%r226, 1082130432, %r224;
	mov.b32 	%f241, %r226;
	fma.rn.f32 	%f242, %f241, 0f3E800000, 0fBF800000;
	add.f32 	%f243, %f242, %f240;
	cvt.rn.f32.s32 	%f244, %r224;
	mul.f32 	%f245, %f244, 0f34000000;
	fma.rn.f32 	%f246, %f243, 0fBD39BF78, 0f3DD80012;
	fma.rn.f32 	%f247, %f246, %f243, 0fBE0778E0;
	fma.rn.f32 	%f248, %f247, %f243, 0f3E146475;
	fma.rn.f32 	%f249, %f248, %f243, 0fBE2A68DD;
	fma.rn.f32 	%f250, %f249, %f243, 0f3E4CAF9E;
	fma.rn.f32 	%f251, %f250, %f243, 0fBE800042;
	fma.rn.f32 	%f252, %f251, %f243, 0f3EAAAAE6;
	fma.rn.f32 	%f253, %f252, %f243, 0fBF000000;
	mul.f32 	%f254, %f243, %f253;
	fma.rn.f32 	%f255, %f254, %f243, %f243;
	fma.rn.f32 	%f829, %f245, 0f3F317218, %f255;
	setp.lt.u32 	%p91, %r90, 2139095040;
	@%p91 bra 	$L__BB0_99;
	setp.gt.s32 	%p92, %r90, -1082130432;
	fma.rn.f32 	%f256, %f88, 0f7F800000, 0f7F800000;
	selp.f32 	%f257, %f256, %f829, %p92;
	setp.eq.f32 	%p93, %f88, 0f00000000;
	selp.f32 	%f829, 0f80000000, %f257, %p93;
$L__BB0_99:
	add.f32 	%f258, %f829, 0f3F317218;
	selp.f32 	%f259, %f258, %f829, %p90;
	setp.num.f32 	%p95, %f87, %f87;
	copysign.f32 	%f260, %f1, %f259;
	selp.f32 	%f832, %f260, %f259, %p95;
	bra.uni 	$L__BB0_191;
$L__BB0_100:
	setp.eq.s32 	%p33, %r35, 34;
	@%p33 bra 	$L__BB0_181;
	setp.eq.s32 	%p34, %r35, 35;
	@%p34 bra 	$L__BB0_184;
	setp.eq.s32 	%p35, %r35, 36;
	@%p35 bra 	$L__BB0_103;
	bra.uni 	$L__BB0_191;
$L__BB0_103:
	abs.f32 	%f832, %f1;
	bra.uni 	$L__BB0_191;
$L__BB0_104:
	setp.gt.s32 	%p25, %r35, 39;
	@%p25 bra 	$L__BB0_109;
	setp.eq.s32 	%p29, %r35, 37;
	@%p29 bra 	$L__BB0_187;
	setp.eq.s32 	%p30, %r35, 38;
	@%p30 bra 	$L__BB0_188;
	setp.eq.s32 	%p31, %r35, 39;
	@%p31 bra 	$L__BB0_108;
	bra.uni 	$L__BB0_191;
$L__BB0_108:
	cvt.rpi.f32.f32 	%f832, %f1;
	bra.uni 	$L__BB0_191;
$L__BB0_109:
	setp.eq.s32 	%p26, %r35, 40;
	@%p26 bra 	$L__BB0_189;
	setp.eq.s32 	%p27, %r35, 41;
	@%p27 bra 	$L__BB0_190;
	setp.eq.s32 	%p28, %r35, 42;
	@%p28 bra 	$L__BB0_112;
	bra.uni 	$L__BB0_191;
$L__BB0_112:
	cvt.rmi.f32.f32 	%f170, %f1;
	sub.f32 	%f832, %f1, %f170;
	bra.uni 	$L__BB0_191;
$L__BB0_113:
	add.s32 	%r377, %r36, %r2;
	mul.wide.u32 	%rd273, %r377, 4;
	add.s64 	%rd274, %rd4, %rd273;
	ld.global.f32 	%f806, [%rd274];
	add.f32 	%f832, %f1, %f806;
	bra.uni 	$L__BB0_191;
$L__BB0_114:
	add.s32 	%r375, %r36, %r2;
	mul.wide.u32 	%rd269, %r375, 4;
	add.s64 	%rd270, %rd4, %rd269;
	ld.global.f32 	%f804, [%rd270];
	mul.f32 	%f832, %f1, %f804;
	bra.uni 	$L__BB0_191;
$L__BB0_115:
	add.s32 	%r374, %r36, %r2;
	mul.wide.u32 	%rd267, %r374, 4;
	add.s64 	%rd268, %rd4, %rd267;
	ld.global.f32 	%f803, [%rd268];
	div.rn.f32 	%f832, %f1, %f803;
	bra.uni 	$L__BB0_191;
$L__BB0_116:
	add.f32 	%f822, %f822, 0f3F800000;
	add.f32 	%f782, %f6, %f6;
	setp.ltu.f32 	%p212, %f11, %f782;
	@%p212 bra 	$L__BB0_118;
	add.f32 	%f783, %f822, 0f3F800000;
	fma.rn.f32 	%f784, %f6, 0fC0400000, %f11;
	setp.ge.f32 	%p213, %f784, 0f00000000;
	add.f32 	%f785, %f783, 0f3F800000;
	selp.f32 	%f822, %f785, %f783, %p213;
$L__BB0_118:
	fma.rn.f32 	%f824, %f10, %f822, %f824;
	bra.uni 	$L__BB0_123;
$L__BB0_119:
	mov.b32 	%r38, %f824;
	mov.b32 	%r367, %f8;
	and.b32  	%r39, %r367, -8388608;
	and.b32  	%r368, %r38, 8388607;
	or.b32  	%r440, %r368, 1065353216;
	and.b32  	%r369, %r367, 8388607;
	or.b32  	%r41, %r369, 1065353216;
	mov.b32 	%f823, %r440;
	sub.s32 	%r370, %r38, %r39;
	add.s32 	%r371, %r370, 192937984;
	and.b32  	%r441, %r371, -8388608;
	setp.eq.s32 	%p215, %r441, 0;
	@%p215 bra 	$L__BB0_122;
	mov.b32 	%f788, %r41;
	rcp.approx.ftz.f32 	%f18, %f788;
	neg.f32 	%f19, %f788;
$L__BB0_121:
	min.u32 	%r372, %r441, 192937984;
	add.s32 	%r373, %r440, %r372;
	mov.b32 	%f789, %r373;
	mul.f32 	%f790, %f18, %f789;
	fma.rn.f32 	%f791, %f19, %f790, %f789;
	fma.rn.f32 	%f792, %f791, %f18, %f790;
	fma.rn.f32 	%f793, %f19, %f792, %f789;
	fma.rz.f32 	%f794, %f793, %f18, %f792;
	cvt.rzi.f32.f32 	%f795, %f794;
	fma.rn.f32 	%f823, %f19, %f795, %f789;
	sub.s32 	%r441, %r441, %r372;
	mov.b32 	%r440, %f823;
	setp.ne.s32 	%p216, %r441, 0;
	setp.ne.s32 	%p217, %r440, 0;
	and.pred  	%p218, %p216, %p217;
	@%p218 bra 	$L__BB0_121;
$L__BB0_122:
	mov.b32 	%f797, %r39;
	setp.leu.f32 	%p219, %f6, 0f00000000;
	setp.gt.u32 	%p220, %r38, 2139095039;
	selp.f32 	%f798, 0f7FFFFFFF, %f797, %p219;
	selp.f32 	%f799, 0f7FFFFFFF, %f798, %p220;
	mul.f32 	%f800, %f823, 0f34000000;
	mul.f32 	%f824, %f799, %f800;
$L__BB0_123:
	abs.f32 	%f801, %f824;
	setp.nan.f32 	%p221, %f801, %f801;
	copysign.f32 	%f802, %f1, %f824;
	selp.f32 	%f832, %f824, %f802, %p221;
	bra.uni 	$L__BB0_191;
$L__BB0_124:
	add.s32 	%r350, %r36, %r2;
	mul.wide.u32 	%rd263, %r350, 4;
	add.s64 	%rd264, %rd4, %rd263;
	ld.global.f32 	%f716, [%rd264];
	mul.f32 	%f717, %f716, 0f3F000000;
	cvt.rzi.f32.f32 	%f718, %f717;
	add.f32 	%f719, %f718, %f718;
	sub.f32 	%f720, %f716, %f719;
	abs.f32 	%f26, %f720;
	abs.f32 	%f27, %f1;
	setp.lt.f32 	%p187, %f27, 0f00800000;
	mul.f32 	%f721, %f27, 0f4B800000;
	selp.f32 	%f722, %f721, %f27, %p187;
	selp.f32 	%f723, 0fC1C00000, 0f00000000, %p187;
	mov.b32 	%r351, %f722;
	add.s32 	%r352, %r351, -1060439283;
	and.b32  	%r353, %r352, -8388608;
	sub.s32 	%r354, %r351, %r353;
	mov.b32 	%f724, %r354;
	cvt.rn.f32.s32 	%f725, %r353;
	fma.rn.f32 	%f726, %f725, 0f34000000, %f723;
	add.f32 	%f727, %f724, 0fBF800000;
	add.f32 	%f728, %f724, 0f3F800000;
	rcp.approx.ftz.f32 	%f729, %f728;
	add.f32 	%f730, %f727, %f727;
	mul.f32 	%f731, %f730, %f729;
	mul.f32 	%f732, %f731, %f731;
	sub.f32 	%f733, %f727, %f731;
	add.f32 	%f734, %f733, %f733;
	neg.f32 	%f735, %f731;
	fma.rn.f32 	%f736, %f735, %f727, %f734;
	mul.rn.f32 	%f737, %f729, %f736;
	fma.rn.f32 	%f738, %f732, 0f3A2C32E4, 0f3B52E7DB;
	fma.rn.f32 	%f739, %f738, %f732, 0f3C93BB73;
	fma.rn.f32 	%f740, %f739, %f732, 0f3DF6384F;
	mul.rn.f32 	%f741, %f740, %f732;
	fma.rn.f32 	%f742, %f731, 0f3FB8AA3B, %f726;
	sub.f32 	%f743, %f726, %f742;
	fma.rn.f32 	%f744, %f731, 0f3FB8AA3B, %f743;
	fma.rn.f32 	%f745, %f737, 0f3FB8AA3B, %f744;
	fma.rn.f32 	%f746, %f731, 0f32A55E34, %f745;
	mul.f32 	%f747, %f741, 0f40400000;
	fma.rn.f32 	%f748, %f747, %f737, %f746;
	fma.rn.f32 	%f749, %f741, %f731, %f748;
	add.rn.f32 	%f750, %f742, %f749;
	neg.f32 	%f751, %f742;
	add.rn.f32 	%f752, %f750, %f751;
	neg.f32 	%f753, %f752;
	add.rn.f32 	%f754, %f749, %f753;
	mul.rn.f32 	%f755, %f750, %f716;
	neg.f32 	%f756, %f755;
	fma.rn.f32 	%f757, %f750, %f716, %f756;
	fma.rn.f32 	%f758, %f754, %f716, %f757;
	cvt.rni.f32.f32 	%f759, %f755;
	sub.f32 	%f760, %f755, %f759;
	add.f32 	%f761, %f760, %f758;
	fma.rn.f32 	%f762, %f761, 0f391FCB8E, 0f3AAF85ED;
	fma.rn.f32 	%f763, %f762, %f761, 0f3C1D9856;
	fma.rn.f32 	%f764, %f763, %f761, 0f3D6357BB;
	fma.rn.f32 	%f765, %f764, %f761, 0f3E75FDEC;
	fma.rn.f32 	%f766, %f765, %f761, 0f3F317218;
	fma.rn.f32 	%f767, %f766, %f761, 0f3F800000;
	cvt.rzi.s32.f32 	%r355, %f759;
	setp.gt.f32 	%p188, %f759, 0f00000000;
	selp.b32 	%r356, 0, -2097152000, %p188;
	add.s32 	%r357, %r356, 2130706432;
	mov.b32 	%f768, %r357;
	mul.f32 	%f769, %f767, %f768;
	shl.b32 	%r358, %r355, 23;
	sub.s32 	%r359, %r358, %r356;
	mov.b32 	%f770, %r359;
	mul.f32 	%f771, %f769, %f770;
	abs.f32 	%f772, %f755;
	setp.gt.f32 	%p189, %f772, 0f43180000;
	setp.lt.f32 	%p190, %f755, 0f00000000;
	selp.f32 	%f773, 0f00000000, 0f7F800000, %p190;
	selp.f32 	%f28, %f773, %f771, %p189;
	setp.eq.f32 	%p191, %f1, 0f3F800000;
	setp.eq.f32 	%p192, %f716, 0f00000000;
	or.pred  	%p193, %p191, %p192;
	mov.f32 	%f832, 0f3F800000;
	@%p193 bra 	$L__BB0_191;
	setp.num.f32 	%p194, %f27, %f27;
	abs.f32 	%f774, %f716;
	setp.num.f32 	%p195, %f774, %f774;
	and.pred  	%p196, %p194, %p195;
	@%p196 bra 	$L__BB0_127;
	add.rn.f32 	%f832, %f1, %f716;
	bra.uni 	$L__BB0_191;
$L__BB0_127:
	setp.neu.f32 	%p197, %f1, 0f00000000;
	setp.neu.f32 	%p198, %f27, 0f7F800000;
	and.pred  	%p199, %p197, %p198;
	@%p199 bra 	$L__BB0_129;
	setp.neu.f32 	%p206, %f26, 0f3F800000;
	add.f32 	%f779, %f1, %f1;
	mov.b32 	%r360, %f779;
	setp.lt.f32 	%p207, %f716, 0f00000000;
	xor.b32  	%r361, %r360, 2139095040;
	selp.b32 	%r362, %r361, %r360, %p207;
	and.b32  	%r363, %r362, 2147483647;
	selp.b32 	%r364, %r363, %r362, %p206;
	mov.b32 	%f832, %r364;
	bra.uni 	$L__BB0_191;
$L__BB0_129:
	setp.eq.f32 	%p200, %f1, 0fBF800000;
	setp.eq.f32 	%p201, %f774, 0f7F800000;
	and.pred  	%p202, %p200, %p201;
	@%p202 bra 	$L__BB0_191;
	setp.geu.f32 	%p203, %f1, 0f00000000;
	mov.f32 	%f832, %f28;
	@%p203 bra 	$L__BB0_191;
	setp.neu.f32 	%p204, %f26, 0f3F800000;
	neg.f32 	%f776, %f28;
	selp.f32 	%f777, %f28, %f776, %p204;
	cvt.rmi.f32.f32 	%f778, %f716;
	setp.neu.f32 	%p205, %f716, %f778;
	selp.f32 	%f832, 0f7FFFFFFF, %f777, %p205;
	bra.uni 	$L__BB0_191;
$L__BB0_132:
	add.s32 	%r340, %r36, %r2;
	mul.wide.u32 	%rd259, %r340, 4;
	add.s64 	%rd260, %rd4, %rd259;
	ld.global.f32 	%f671, [%rd260];
	abs.f32 	%f672, %f1;
	abs.f32 	%f673, %f671;
	mov.b32 	%r341, %f673;
	mov.b32 	%r342, %f672;
	min.s32 	%r343, %r341, %r342;
	mov.b32 	%f674, %r343;
	max.s32 	%r344, %r342, %r341;
	mov.b32 	%f675, %r344;
	and.b32  	%r345, %r344, -33554432;
	xor.b32  	%r346, %r345, 2122317824;
	mov.b32 	%f676, %r346;
	mul.f32 	%f677, %f674, %f676;
	mul.f32 	%f678, %f675, %f676;
	mul.f32 	%f679, %f677, %f677;
	fma.rn.f32 	%f680, %f678, %f678, %f679;
	sqrt.rn.f32 	%f681, %f680;
	or.b32  	%r347, %r345, 8388608;
	mov.b32 	%f682, %r347;
	mul.f32 	%f683, %f681, %f682;
	setp.eq.f32 	%p180, %f674, 0f00000000;
	selp.f32 	%f684, %f675, %f683, %p180;
	setp.eq.f32 	%p181, %f674, 0f7F800000;
	selp.f32 	%f832, 0f7F800000, %f684, %p181;
	bra.uni 	$L__BB0_191;
$L__BB0_133:
	add.s32 	%r339, %r36, %r2;
	mul.wide.u32 	%rd257, %r339, 4;
	add.s64 	%rd258, %rd4, %rd257;
	ld.global.f32 	%f670, [%rd258];
	max.f32 	%f832, %f1, %f670;
	bra.uni 	$L__BB0_191;
$L__BB0_134:
	neg.f32 	%f832, %f1;
	bra.uni 	$L__BB0_191;
$L__BB0_135:
	sqrt.rn.f32 	%f832, %f1;
	bra.uni 	$L__BB0_191;
$L__BB0_136:
	abs.f32 	%f40, %f1;
	abs.f32 	%f41, %f40;
	setp.eq.f32 	%p170, %f40, 0f3F800000;
	mov.f32 	%f825, 0f3F800000;
	@%p170 bra 	$L__BB0_143;
	setp.num.f32 	%p171, %f41, %f41;
	@%p171 bra 	$L__BB0_139;
	mov.f32 	%f668, 0f3EAAAAAB;
	add.rn.f32 	%f825, %f40, %f668;
	bra.uni 	$L__BB0_143;
$L__BB0_139:
	setp.neu.f32 	%p172, %f40, 0f00000000;
	setp.neu.f32 	%p173, %f41, 0f7F800000;
	and.pred  	%p174, %p172, %p173;
	@%p174 bra 	$L__BB0_141;
	add.f32 	%f667, %f40, %f40;
	mov.b32 	%r336, %f667;
	and.b32  	%r337, %r336, 2147483647;
	mov.b32 	%f825, %r337;
	bra.uni 	$L__BB0_143;
$L__BB0_141:
	setp.lt.f32 	%p175, %f41, 0f00800000;
	mul.f32 	%f612, %f41, 0f4B800000;
	selp.f32 	%f613, %f612, %f41, %p175;
	mov.b32 	%r327, %f613;
	add.s32 	%r328, %r327, -1060439283;
	and.b32  	%r329, %r328, -8388608;
	sub.s32 	%r330, %r327, %r329;
	mov.b32 	%f614, %r330;
	cvt.rn.f32.s32 	%f615, %r329;
	selp.f32 	%f616, 0fC1C00000, 0f00000000, %p175;
	fma.rn.f32 	%f617, %f615, 0f34000000, %f616;
	add.f32 	%f618, %f614, 0fBF800000;
	add.f32 	%f619, %f614, 0f3F800000;
	rcp.approx.ftz.f32 	%f620, %f619;
	add.f32 	%f621, %f618, %f618;
	mul.f32 	%f622, %f621, %f620;
	mul.f32 	%f623, %f622, %f622;
	neg.f32 	%f624, %f622;
	sub.f32 	%f625, %f618, %f622;
	add.f32 	%f626, %f625, %f625;
	fma.rn.f32 	%f627, %f624, %f618, %f626;
	mul.rn.f32 	%f628, %f620, %f627;
	fma.rn.f32 	%f629, %f623, 0f3A2C32E4, 0f3B52E7DB;
	fma.rn.f32 	%f630, %f629, %f623, 0f3C93BB73;
	fma.rn.f32 	%f631, %f630, %f623, 0f3DF6384F;
	mul.rn.f32 	%f632, %f631, %f623;
	fma.rn.f32 	%f633, %f622, 0f3FB8AA3B, %f617;
	mul.f32 	%f634, %f632, 0f40400000;
	sub.f32 	%f635, %f617, %f633;
	fma.rn.f32 	%f636, %f622, 0f3FB8AA3B, %f635;
	fma.rn.f32 	%f637, %f628, 0f3FB8AA3B, %f636;
	fma.rn.f32 	%f638, %f622, 0f32A55E34, %f637;
	fma.rn.f32 	%f639, %f634, %f628, %f638;
	fma.rn.f32 	%f640, %f632, %f622, %f639;
	add.rn.f32 	%f641, %f633, %f640;
	mov.f32 	%f642, 0f3EAAAAAB;
	mul.rn.f32 	%f643, %f641, %f642;
	cvt.rni.f32.f32 	%f644, %f643;
	sub.f32 	%f645, %f643, %f644;
	neg.f32 	%f646, %f643;
	fma.rn.f32 	%f647, %f641, 0f3EAAAAAB, %f646;
	neg.f32 	%f648, %f633;
	add.rn.f32 	%f649, %f641, %f648;
	neg.f32 	%f650, %f649;
	add.rn.f32 	%f651, %f640, %f650;
	fma.rn.f32 	%f652, %f651, 0f3EAAAAAB, %f647;
	add.f32 	%f653, %f645, %f652;
	setp.gt.f32 	%p176, %f644, 0f00000000;
	selp.b32 	%r331, 0, -2097152000, %p176;
	setp.geu.f32 	%p177, %f40, 0f00000000;
	setp.lt.f32 	%p178, %f643, 0f00000000;
	selp.f32 	%f654, 0f00000000, 0f7F800000, %p178;
	abs.f32 	%f655, %f643;
	setp.gt.f32 	%p179, %f655, 0f43180000;
	cvt.rzi.s32.f32 	%r332, %f644;
	shl.b32 	%r333, %r332, 23;
	sub.s32 	%r334, %r333, %r331;
	mov.b32 	%f656, %r334;
	add.s32 	%r335, %r331, 2130706432;
	mov.b32 	%f657, %r335;
	fma.rn.f32 	%f658, %f653, 0f391FCB8E, 0f3AAF85ED;
	fma.rn.f32 	%f659, %f658, %f653, 0f3C1D9856;
	fma.rn.f32 	%f660, %f659, %f653, 0f3D6357BB;
	fma.rn.f32 	%f661, %f660, %f653, 0f3E75FDEC;
	fma.rn.f32 	%f662, %f661, %f653, 0f3F317218;
	fma.rn.f32 	%f663, %f662, %f653, 0f3F800000;
	mul.f32 	%f664, %f663, %f657;
	mul.f32 	%f665, %f664, %f656;
	selp.f32 	%f825, %f654, %f665, %p179;
	@%p177 bra 	$L__BB0_143;
	mov.f32 	%f825, 0f7FFFFFFF;
$L__BB0_143:
	copysign.f32 	%f832, %f1, %f825;
	bra.uni 	$L__BB0_191;
$L__BB0_144:
	setp.neu.f32 	%p160, %f1, 0f00000000;
	setp.neu.f32 	%p161, %f49, 0f7F800000;
	and.pred  	%p162, %p160, %p161;
	@%p162 bra 	$L__BB0_146;
	setp.neu.f32 	%p168, %f48, 0f3F800000;
	add.f32 	%f610, %f1, %f1;
	mov.b32 	%r322, %f610;
	setp.lt.s32 	%p169, %r36, 0;
	xor.b32  	%r323, %r322, 2139095040;
	selp.b32 	%r324, %r323, %r322, %p169;
	and.b32  	%r325, %r324, 2147483647;
	selp.b32 	%r326, %r325, %r324, %p168;
	mov.b32 	%f832, %r326;
	bra.uni 	$L__BB0_191;
$L__BB0_146:
	setp.eq.f32 	%p163, %f1, 0fBF800000;
	setp.eq.f32 	%p164, %f607, 0f7F800000;
	and.pred  	%p165, %p163, %p164;
	@%p165 bra 	$L__BB0_191;
	setp.geu.f32 	%p166, %f1, 0f00000000;
	mov.f32 	%f832, %f50;
	@%p166 bra 	$L__BB0_191;
	setp.neu.f32 	%p167, %f48, 0f3F800000;
	neg.f32 	%f609, %f50;
	selp.f32 	%f832, %f50, %f609, %p167;
	bra.uni 	$L__BB0_191;
$L__BB0_149:
	fma.rn.f32 	%f538, %f1, 0f3BBB989D, 0f3F000000;
	cvt.sat.f32.f32 	%f539, %f538;
	mov.f32 	%f540, 0f4B400001;
	mov.f32 	%f541, 0f437C0000;
	fma.rm.f32 	%f542, %f539, %f541, %f540;
	add.f32 	%f543, %f542, 0fCB40007F;
	neg.f32 	%f544, %f543;
	fma.rn.f32 	%f545, %f1, 0f3FB8AA3B, %f544;
	fma.rn.f32 	%f546, %f1, 0f32A57060, %f545;
	mov.b32 	%r311, %f542;
	shl.b32 	%r312, %r311, 23;
	mov.b32 	%f547, %r312;
	ex2.approx.ftz.f32 	%f548, %f546;
	mul.f32 	%f832, %f548, %f547;
	bra.uni 	$L__BB0_191;
$L__BB0_150:
	mul.f32 	%f517, %f1, 0f3FB8AA3B;
	cvt.rni.f32.f32 	%f518, %f517;
	abs.f32 	%f519, %f1;
	setp.lt.f32 	%p145, %f519, 0f3ED1EB85;
	selp.f32 	%f520, 0f00000000, %f518, %p145;
	fma.rn.f32 	%f521, %f520, 0fBF317200, %f1;
	fma.rn.f32 	%f522, %f520, 0fB5BFBE8E, %f521;
	setp.eq.f32 	%p146, %f520, 0f43000000;
	selp.f32 	%f523, 0f42FE0000, %f520, %p146;
	fma.rn.f32 	%f524, %f522, 0f3AB5EBE6, 0f3C095663;
	fma.rn.f32 	%f525, %f524, %f522, 0f3D2AABE3;
	fma.rn.f32 	%f526, %f525, %f522, 0f3E2AA9F6;
	fma.rn.f32 	%f527, %f526, %f522, 0f3EFFFFFE;
	mul.f32 	%f528, %f522, %f527;
	fma.rn.f32 	%f529, %f528, %f522, %f522;
	ex2.approx.f32 	%f530, %f523;
	add.f32 	%f531, %f530, 0fBF800000;
	fma.rn.f32 	%f532, %f529, %f530, %f531;
	add.f32 	%f533, %f532, %f532;
	selp.f32 	%f534, %f533, %f532, %p146;
	setp.gt.f32 	%p147, %f523, 0f43000000;
	selp.f32 	%f535, 0f7F800000, %f534, %p147;
	setp.lt.f32 	%p148, %f523, 0fC1C80000;
	selp.f32 	%f536, 0fBF800000, %f535, %p148;
	setp.eq.f32 	%p149, %f1, 0f00000000;
	add.f32 	%f537, %f1, %f1;
	selp.f32 	%f832, %f537, %f536, %p149;
	bra.uni 	$L__BB0_191;
$L__BB0_151:
	setp.lt.f32 	%p142, %f1, 0f00800000;
	mul.f32 	%f497, %f1, 0f4B000000;
	selp.f32 	%f498, %f497, %f1, %p142;
	selp.f32 	%f499, 0fC1B80000, 0f00000000, %p142;
	mov.b32 	%r307, %f498;
	add.s32 	%r308, %r307, -1059760811;
	and.b32  	%r309, %r308, -8388608;
	sub.s32 	%r310, %r307, %r309;
	mov.b32 	%f500, %r310;
	cvt.rn.f32.s32 	%f501, %r309;
	fma.rn.f32 	%f502, %f501, 0f34000000, %f499;
	add.f32 	%f503, %f500, 0fBF800000;
	fma.rn.f32 	%f504, %f503, 0fBE055027, 0f3E1039F6;
	fma.rn.f32 	%f505, %f504, %f503, 0fBDF8CDCC;
	fma.rn.f32 	%f506, %f505, %f503, 0f3E0F2955;
	fma.rn.f32 	%f507, %f506, %f503, 0fBE2AD8B9;
	fma.rn.f32 	%f508, %f507, %f503, 0f3E4CED0B;
	fma.rn.f32 	%f509, %f508, %f503, 0fBE7FFF22;
	fma.rn.f32 	%f510, %f509, %f503, 0f3EAAAA78;
	fma.rn.f32 	%f511, %f510, %f503, 0fBF000000;
	mul.f32 	%f512, %f503, %f511;
	fma.rn.f32 	%f513, %f512, %f503, %f503;
	fma.rn.f32 	%f514, %f502, 0f3F317218, %f513;
	setp.gt.u32 	%p143, %r307, 2139095039;
	fma.rn.f32 	%f515, %f498, 0f7F800000, 0f7F800000;
	selp.f32 	%f516, %f515, %f514, %p143;
	setp.eq.f32 	%p144, %f498, 0f00000000;
	selp.f32 	%f832, 0fFF800000, %f516, %p144;
	bra.uni 	$L__BB0_191;
$L__BB0_152:
	setp.lt.f32 	%p136, %f1, 0f00800000;
	mul.f32 	%f454, %f1, 0f4B000000;
	selp.f32 	%f455, %f454, %f1, %p136;
	selp.f32 	%f456, 0fC1B80000, 0f00000000, %p136;
	mov.b32 	%r299, %f455;
	add.s32 	%r300, %r299, -1059760811;
	and.b32  	%r301, %r300, -8388608;
	sub.s32 	%r302, %r299, %r301;
	mov.b32 	%f457, %r302;
	cvt.rn.f32.s32 	%f458, %r301;
	fma.rn.f32 	%f459, %f458, 0f34000000, %f456;
	add.f32 	%f460, %f457, 0fBF800000;
	fma.rn.f32 	%f461, %f460, 0fBE055027, 0f3E1039F6;
	fma.rn.f32 	%f462, %f461, %f460, 0fBDF8CDCC;
	fma.rn.f32 	%f463, %f462, %f460, 0f3E0F2955;
	fma.rn.f32 	%f464, %f463, %f460, 0fBE2AD8B9;
	fma.rn.f32 	%f465, %f464, %f460, 0f3E4CED0B;
	fma.rn.f32 	%f466, %f465, %f460, 0fBE7FFF22;
	fma.rn.f32 	%f467, %f466, %f460, 0f3EAAAA78;
	fma.rn.f32 	%f468, %f467, %f460, 0fBF000000;
	mul.f32 	%f469, %f460, %f468;
	fma.rn.f32 	%f470, %f469, %f460, %f460;
	fma.rn.f32 	%f471, %f459, 0f3F317218, %f470;
	setp.gt.u32 	%p137, %r299, 2139095039;
	fma.rn.f32 	%f472, %f455, 0f7F800000, 0f7F800000;
	selp.f32 	%f473, %f472, %f471, %p137;
	setp.eq.f32 	%p138, %f455, 0f00000000;
	mul.f32 	%f474, %f473, 0f3EDE5BD9;
	selp.f32 	%f832, 0fFF800000, %f474, %p138;
	bra.uni 	$L__BB0_191;
$L__BB0_153:
	mul.f32 	%f415, %f1, 0f3F22F983;
	cvt.rni.s32.f32 	%r445, %f415;
	cvt.rn.f32.s32 	%f416, %r445;
	fma.rn.f32 	%f417, %f416, 0fBFC90FDA, %f1;
	fma.rn.f32 	%f418, %f416, 0fB3A22168, %f417;
	fma.rn.f32 	%f826, %f416, 0fA7C234C5, %f418;
	abs.f32 	%f64, %f1;
	setp.ltu.f32 	%p125, %f64, 0f47CE4780;
	@%p125 bra 	$L__BB0_161;
	setp.neu.f32 	%p126, %f64, 0f7F800000;
	@%p126 bra 	$L__BB0_156;
	mov.f32 	%f421, 0f00000000;
	mul.rn.f32 	%f826, %f1, %f421;
	mov.b32 	%r445, 0;
	bra.uni 	$L__BB0_161;
$L__BB0_156:
	mov.b32 	%r49, %f1;
	shl.b32 	%r274, %r49, 8;
	or.b32  	%r50, %r274, -2147483648;
	mov.b64 	%rd348, 0;
	mov.b32 	%r442, 0;
$L__BB0_157:
	.pragma "nounroll";
	mul.wide.u32 	%rd245, %r442, 4;
	add.s64 	%rd247, %rd246, %rd245;
	ld.global.nc.u32 	%r275, [%rd247];
	mad.wide.u32 	%rd248, %r275, %r50, %rd348;
	shr.u64 	%rd348, %rd248, 32;
	add.s64 	%rd249, %rd8, %rd245;
	st.local.u32 	[%rd249], %rd248;
	add.s32 	%r442, %r442, 1;
	setp.ne.s32 	%p127, %r442, 6;
	@%p127 bra 	$L__BB0_157;
	shr.u32 	%r276, %r49, 23;
	st.local.u32 	[%rd8+24], %rd348;
	and.b32  	%r53, %r276, 31;
	and.b32  	%r277, %r276, 224;
	add.s32 	%r278, %r277, -128;
	shr.u32 	%r279, %r278, 5;
	mul.wide.u32 	%rd250, %r279, 4;
	sub.s64 	%rd14, %rd8, %rd250;
	ld.local.u32 	%r443, [%rd14+24];
	ld.local.u32 	%r444, [%rd14+20];
	setp.eq.s32 	%p128, %r53, 0;
	@%p128 bra 	$L__BB0_160;
	shf.l.wrap.b32 	%r443, %r444, %r443, %r53;
	ld.local.u32 	%r280, [%rd14+16];
	shf.l.wrap.b32 	%r444, %r280, %r444, %r53;
$L__BB0_160:
	shr.u32 	%r281, %r443, 30;
	shf.l.wrap.b32 	%r282, %r444, %r443, 2;
	shl.b32 	%r283, %r444, 2;
	shr.u32 	%r284, %r282, 31;
	add.s32 	%r285, %r284, %r281;
	neg.s32 	%r286, %r285;
	setp.lt.s32 	%p129, %r49, 0;
	selp.b32 	%r445, %r286, %r285, %p129;
	xor.b32  	%r287, %r282, %r49;
	shr.s32 	%r288, %r282, 31;
	xor.b32  	%r289, %r288, %r282;
	xor.b32  	%r290, %r288, %r283;
	cvt.u64.u32 	%rd251, %r289;
	shl.b64 	%rd252, %rd251, 32;
	cvt.u64.u32 	%rd253, %r290;
	or.b64  	%rd254, %rd252, %rd253;
	cvt.rn.f64.s64 	%fd5, %rd254;
	mul.f64 	%fd6, %fd5, 0d3BF921FB54442D19;
	cvt.rn.f32.f64 	%f419, %fd6;
	neg.f32 	%f420, %f419;
	setp.lt.s32 	%p130, %r287, 0;
	selp.f32 	%f826, %f420, %f419, %p130;
$L__BB0_161:
	mul.rn.f32 	%f422, %f826, %f826;
	and.b32  	%r292, %r445, 1;
	setp.eq.b32 	%p131, %r292, 1;
	selp.f32 	%f423, 0f3F800000, %f826, %p131;
	fma.rn.f32 	%f424, %f422, %f423, 0f00000000;
	fma.rn.f32 	%f425, %f422, 0f37CBAC00, 0fBAB607ED;
	selp.f32 	%f426, %f425, 0fB94D4153, %p131;
	selp.f32 	%f427, 0f3D2AAABB, 0f3C0885E4, %p131;
	fma.rn.f32 	%f428, %f426, %f422, %f427;
	selp.f32 	%f429, 0fBEFFFFFF, 0fBE2AAAA8, %p131;
	fma.rn.f32 	%f430, %f428, %f422, %f429;
	fma.rn.f32 	%f431, %f430, %f424, %f423;
	and.b32  	%r293, %r445, 2;
	setp.eq.s32 	%p132, %r293, 0;
	mov.f32 	%f432, 0f00000000;
	sub.f32 	%f433, %f432, %f431;
	selp.f32 	%f832, %f431, %f433, %p132;
	bra.uni 	$L__BB0_191;
$L__BB0_162:
	mul.f32 	%f396, %f1, 0f3F22F983;
	cvt.rni.s32.f32 	%r449, %f396;
	cvt.rn.f32.s32 	%f397, %r449;
	fma.rn.f32 	%f398, %f397, 0fBFC90FDA, %f1;
	fma.rn.f32 	%f399, %f397, 0fB3A22168, %f398;
	fma.rn.f32 	%f827, %f397, 0fA7C234C5, %f399;
	abs.f32 	%f70, %f1;
	setp.ltu.f32 	%p117, %f70, 0f47CE4780;
	@%p117 bra 	$L__BB0_170;
	setp.neu.f32 	%p118, %f70, 0f7F800000;
	@%p118 bra 	$L__BB0_165;
	mov.f32 	%f402, 0f00000000;
	mul.rn.f32 	%f827, %f1, %f402;
	mov.b32 	%r449, 0;
	bra.uni 	$L__BB0_170;
$L__BB0_165:
	mov.b32 	%r63, %f1;
	shl.b32 	%r252, %r63, 8;
	or.b32  	%r64, %r252, -2147483648;
	mov.b64 	%rd349, 0;
	mov.b32 	%r446, 0;
$L__BB0_166:
	.pragma "nounroll";
	mul.wide.u32 	%rd234, %r446, 4;
	mov.u64 	%rd235, __cudart_i2opi_f;
	add.s64 	%rd236, %rd235, %rd234;
	ld.global.nc.u32 	%r253, [%rd236];
	mad.wide.u32 	%rd237, %r253, %r64, %rd349;
	shr.u64 	%rd349, %rd237, 32;
	add.s64 	%rd238, %rd7, %rd234;
	st.local.u32 	[%rd238], %rd237;
	add.s32 	%r446, %r446, 1;
	setp.ne.s32 	%p119, %r446, 6;
	@%p119 bra 	$L__BB0_166;
	shr.u32 	%r254, %r63, 23;
	st.local.u32 	[%rd7+24], %rd349;
	and.b32  	%r67, %r254, 31;
	and.b32  	%r255, %r254, 224;
	add.s32 	%r256, %r255, -128;
	shr.u32 	%r257, %r256, 5;
	mul.wide.u32 	%rd239, %r257, 4;
	sub.s64 	%rd17, %rd7, %rd239;
	ld.local.u32 	%r447, [%rd17+24];
	ld.local.u32 	%r448, [%rd17+20];
	setp.eq.s32 	%p120, %r67, 0;
	@%p120 bra 	$L__BB0_169;
	shf.l.wrap.b32 	%r447, %r448, %r447, %r67;
	ld.local.u32 	%r258, [%rd17+16];
	shf.l.wrap.b32 	%r448, %r258, %r448, %r67;
$L__BB0_169:
	shr.u32 	%r259, %r447, 30;
	shf.l.wrap.b32 	%r260, %r448, %r447, 2;
	shl.b32 	%r261, %r448, 2;
	shr.u32 	%r262, %r260, 31;
	add.s32 	%r263, %r262, %r259;
	neg.s32 	%r264, %r263;
	setp.lt.s32 	%p121, %r63, 0;
	selp.b32 	%r449, %r264, %r263, %p121;
	xor.b32  	%r265, %r260, %r63;
	shr.s32 	%r266, %r260, 31;
	xor.b32  	%r267, %r266, %r260;
	xor.b32  	%r268, %r266, %r261;
	cvt.u64.u32 	%rd240, %r267;
	shl.b64 	%rd241, %rd240, 32;
	cvt.u64.u32 	%rd242, %r268;
	or.b64  	%rd243, %rd241, %rd242;
	cvt.rn.f64.s64 	%fd3, %rd243;
	mul.f64 	%fd4, %fd3, 0d3BF921FB54442D19;
	cvt.rn.f32.f64 	%f400, %fd4;
	neg.f32 	%f401, %f400;
	setp.lt.s32 	%p122, %r265, 0;
	selp.f32 	%f827, %f401, %f400, %p122;
$L__BB0_170:
	add.s32 	%r270, %r449, 1;
	mul.rn.f32 	%f403, %f827, %f827;
	and.b32  	%r271, %r449, 1;
	setp.eq.b32 	%p123, %r271, 1;
	selp.f32 	%f404, %f827, 0f3F800000, %p123;
	fma.rn.f32 	%f405, %f403, %f404, 0f00000000;
	fma.rn.f32 	%f406, %f403, 0f37CBAC00, 0fBAB607ED;
	selp.f32 	%f407, 0fB94D4153, %f406, %p123;
	selp.f32 	%f408, 0f3C0885E4, 0f3D2AAABB, %p123;
	fma.rn.f32 	%f409, %f407, %f403, %f408;
	selp.f32 	%f410, 0fBE2AAAA8, 0fBEFFFFFF, %p123;
	fma.rn.f32 	%f411, %f409, %f403, %f410;
	fma.rn.f32 	%f412, %f411, %f405, %f404;
	and.b32  	%r272, %r270, 2;
	setp.eq.s32 	%p124, %r272, 0;
	mov.f32 	%f413, 0f00000000;
	sub.f32 	%f414, %f413, %f412;
	selp.f32 	%f832, %f412, %f414, %p124;
	bra.uni 	$L__BB0_191;
$L__BB0_171:
	mov.b32 	%r77, %f1;
	shl.b32 	%r232, %r77, 8;
	or.b32  	%r78, %r232, -2147483648;
	mov.b64 	%rd352, 0;
	mov.b32 	%r450, 0;
	mov.u64 	%rd350, __cudart_i2opi_f;
	mov.u64 	%rd351, %rd6;
$L__BB0_172:
	.pragma "nounroll";
	ld.global.nc.u32 	%r233, [%rd350];
	mad.wide.u32 	%rd227, %r233, %r78, %rd352;
	shr.u64 	%rd352, %rd227, 32;
	st.local.u32 	[%rd351], %rd227;
	add.s32 	%r450, %r450, 1;
	add.s64 	%rd351, %rd351, 4;
	add.s64 	%rd350, %rd350, 4;
	setp.ne.s32 	%p111, %r450, 6;
	@%p111 bra 	$L__BB0_172;
	shr.u32 	%r234, %r77, 23;
	st.local.u32 	[%rd6+24], %rd352;
	and.b32  	%r81, %r234, 31;
	and.b32  	%r235, %r234, 224;
	add.s32 	%r236, %r235, -128;
	shr.u32 	%r237, %r236, 5;
	mul.wide.u32 	%rd228, %r237, 4;
	sub.s64 	%rd24, %rd6, %rd228;
	ld.local.u32 	%r451, [%rd24+24];
	ld.local.u32 	%r452, [%rd24+20];
	setp.eq.s32 	%p112, %r81, 0;
	@%p112 bra 	$L__BB0_175;
	shf.l.wrap.b32 	%r451, %r452, %r451, %r81;
	ld.local.u32 	%r238, [%rd24+16];
	shf.l.wrap.b32 	%r452, %r238, %r452, %r81;
$L__BB0_175:
	shr.u32 	%r239, %r451, 30;
	shf.l.wrap.b32 	%r240, %r452, %r451, 2;
	shl.b32 	%r241, %r452, 2;
	shr.u32 	%r242, %r240, 31;
	add.s32 	%r243, %r242, %r239;
	neg.s32 	%r244, %r243;
	setp.lt.s32 	%p113, %r77, 0;
	selp.b32 	%r453, %r244, %r243, %p113;
	xor.b32  	%r245, %r240, %r77;
	shr.s32 	%r246, %r240, 31;
	xor.b32  	%r247, %r246, %r240;
	xor.b32  	%r248, %r246, %r241;
	cvt.u64.u32 	%rd229, %r247;
	shl.b64 	%rd230, %rd229, 32;
	cvt.u64.u32 	%rd231, %r248;
	or.b64  	%rd232, %rd230, %rd231;
	cvt.rn.f64.s64 	%fd1, %rd232;
	mul.f64 	%fd2, %fd1, 0d3BF921FB54442D19;
	cvt.rn.f32.f64 	%f381, %fd2;
	neg.f32 	%f382, %f381;
	setp.lt.s32 	%p114, %r245, 0;
	selp.f32 	%f828, %f382, %f381, %p114;
$L__BB0_176:
	mul.f32 	%f384, %f828, %f828;
	fma.rn.f32 	%f385, %f384, 0f3C190000, 0f3B560000;
	fma.rn.f32 	%f386, %f385, %f384, 0f3CC70000;
	fma.rn.f32 	%f387, %f386, %f384, 0f3D5B0000;
	fma.rn.f32 	%f388, %f387, %f384, 0f3E089438;
	fma.rn.f32 	%f389, %f388, %f384, 0f3EAAAA88;
	mul.rn.f32 	%f390, %f384, %f828;
	fma.rn.f32 	%f391, %f389, %f390, %f828;
	abs.f32 	%f392, %f828;
	setp.eq.f32 	%p115, %f392, 0f3A00B43C;
	selp.f32 	%f393, %f828, %f391, %p115;
	and.b32  	%r250, %r453, 1;
	setp.eq.b32 	%p116, %r250, 1;
	neg.f32 	%f394, %f393;
	rcp.approx.ftz.f32 	%f395, %f394;
	selp.f32 	%f832, %f395, %f393, %p116;
	bra.uni 	$L__BB0_191;
$L__BB0_177:
	abs.f32 	%f357, %f1;
	fma.rn.f32 	%f358, %f357, 0fBF000000, 0f3F000000;
	rsqrt.approx.ftz.f32 	%f359, %f358;
	mul.f32 	%f360, %f358, %f359;
	mul.f32 	%f361, %f359, 0fBF000000;
	fma.rn.f32 	%f362, %f360, %f361, 0f3F000000;
	fma.rn.f32 	%f363, %f360, %f362, %f360;
	setp.eq.f32 	%p106, %f357, 0f3F800000;
	selp.f32 	%f364, 0f00000000, %f363, %p106;
	setp.gt.f32 	%p107, %f357, 0f3F0F5C29;
	selp.f32 	%f365, %f364, %f357, %p107;
	mul.f32 	%f366, %f365, %f365;
	fma.rn.f32 	%f367, %f366, 0f3D4DD2F7, 0f3C99CA97;
	fma.rn.f32 	%f368, %f367, %f366, 0f3D3F90E8;
	fma.rn.f32 	%f369, %f368, %f366, 0f3D993CCF;
	fma.rn.f32 	%f370, %f369, %f366, 0f3E2AAC04;
	mul.f32 	%f371, %f366, %f370;
	fma.rn.f32 	%f372, %f371, %f365, %f365;
	mul.f32 	%f373, %f372, 0fC0000000;
	fma.rn.f32 	%f374, 0f3F6EE581, 0f3FD774EB, %f373;
	selp.f32 	%f375, %f374, %f372, %p107;
	setp.num.f32 	%p108, %f375, %f375;
	copysign.f32 	%f376, %f1, %f375;
	selp.f32 	%f832, %f376, %f375, %p108;
	bra.uni 	$L__BB0_191;
$L__BB0_178:
	abs.f32 	%f317, %f1;
	setp.gt.f32 	%p101, %f317, 0f3F800000;
	rcp.approx.ftz.f32 	%f318, %f317;
	selp.f32 	%f319, %f318, %f317, %p101;
	mul.f32 	%f320, %f319, %f319;
	fma.rn.f32 	%f321, %f320, 0f3B2090AA, 0fBC6BE14F;
	fma.rn.f32 	%f322, %f321, %f320, 0f3D23397E;
	fma.rn.f32 	%f323, %f322, %f320, 0fBD948A7A;
	fma.rn.f32 	%f324, %f323, %f320, 0f3DD76B21;
	fma.rn.f32 	%f325, %f324, %f320, 0fBE111E88;
	fma.rn.f32 	%f326, %f325, %f320, 0f3E4CAF60;
	fma.rn.f32 	%f327, %f326, %f320, 0fBEAAAA27;
	mul.f32 	%f328, %f320, %f327;
	fma.rn.f32 	%f329, %f328, %f319, %f319;
	neg.f32 	%f330, %f329;
	fma.rn.f32 	%f331, 0f3F6EE581, 0f3FD774EB, %f330;
	selp.f32 	%f332, %f331, %f329, %p101;
	setp.num.f32 	%p102, %f317, %f317;
	copysign.f32 	%f333, %f1, %f332;
	selp.f32 	%f832, %f333, %f332, %p102;
	bra.uni 	$L__BB0_191;
$L__BB0_179:
	abs.f32 	%f292, %f1;
	mov.f32 	%f293, 0f3FB8AA3B;
	mul.rn.f32 	%f294, %f292, %f293;
	cvt.rzi.f32.f32 	%f295, %f294;
	abs.f32 	%f296, %f295;
	setp.gt.f32 	%p99, %f296, 0f42FC0000;
	mov.f32 	%f297, 0f42FC0000;
	copysign.f32 	%f298, %f295, %f297;
	selp.f32 	%f299, %f298, %f295, %p99;
	fma.rn.f32 	%f300, %f299, 0fBF317218, %f292;
	fma.rn.f32 	%f301, %f299, 0f3102E308, %f300;
	mul.f32 	%f302, %f301, 0f3FB8AA3B;
	add.f32 	%f303, %f299, 0f4B40007D;
	mov.b32 	%r229, %f303;
	shl.b32 	%r230, %r229, 23;
	mov.b32 	%f304, %r230;
	ex2.approx.ftz.f32 	%f305, %f302;
	mul.f32 	%f306, %f305, %f304;
	mov.f32 	%f307, 0fBE000000;
	div.approx.ftz.f32 	%f308, %f307, %f306;
	fma.rn.f32 	%f309, %f306, 0f40000000, %f308;
	mul.f32 	%f310, %f1, %f1;
	fma.rn.f32 	%f311, %f310, 0f363D0ADA, 0f394FFF49;
	fma.rn.f32 	%f312, %f311, %f310, 0f3C08889A;
	fma.rn.f32 	%f313, %f312, %f310, 0f3E2AAAAB;
	mul.f32 	%f314, %f310, %f313;
	fma.rn.f32 	%f315, %f314, %f1, %f1;
	setp.ge.f32 	%p100, %f292, 0f3F800000;
	copysign.f32 	%f316, %f1, %f309;
	selp.f32 	%f832, %f316, %f315, %p100;
	bra.uni 	$L__BB0_191;
$L__BB0_180:
	abs.f32 	%f261, %f1;
	mul.f32 	%f262, %f261, 0f4038AA3B;
	ex2.approx.ftz.f32 	%f263, %f262;
	add.f32 	%f264, %f263, 0f3F800000;
	rcp.approx.ftz.f32 	%f265, %f264;
	fma.rn.f32 	%f266, %f265, 0fC0000000, 0f3F800000;
	setp.ge.f32 	%p96, %f261, 0f41102CB4;
	selp.f32 	%f267, 0f3F800000, %f266, %p96;
	copysign.f32 	%f268, %f1, %f267;
	mul.f32 	%f269, %f1, %f1;
	fma.rn.f32 	%f270, %f269, 0f3C80F082, 0fBD563CAE;
	fma.rn.f32 	%f271, %f270, %f269, 0f3E085941;
	fma.rn.f32 	%f272, %f271, %f269, 0fBEAAA9ED;
	fma.rn.f32 	%f273, %f272, %f269, 0f00000000;
	fma.rn.f32 	%f274, %f273, %f1, %f1;
	setp.ge.f32 	%p97, %f261, 0f3F19999A;
	selp.f32 	%f832, %f268, %f274, %p97;
	bra.uni 	$L__BB0_191;
$L__BB0_181:
	mov.f32 	%f201, 0f3F800000;
	sub.rn.f32 	%f202, %f1, %f201;
	mov.b32 	%r91, %f202;
	setp.gt.u32 	%p84, %r91, 1258291200;
	fma.rn.f32 	%f203, %f1, %f1, 0fBF800000;
	rsqrt.approx.ftz.f32 	%f204, %f203;
	mul.f32 	%f205, %f203, %f204;
	mul.f32 	%f206, %f204, 0f3F000000;
	neg.f32 	%f207, %f205;
	fma.rn.f32 	%f208, %f207, %f205, %f203;
	fma.rn.f32 	%f209, %f208, %f206, %f205;
	setp.eq.f32 	%p85, %f203, 0f00000000;
	selp.f32 	%f210, 0f00000000, %f209, %p85;
	selp.f32 	%f211, 0fBF800001, %f210, %p84;
	add.f32 	%f93, %f202, %f211;
	add.rz.f32 	%f212, %f93, %f201;
	mov.b32 	%r217, %f212;
	add.s32 	%r218, %r217, -1061158912;
	and.b32  	%r219, %r218, -8388608;
	mov.b32 	%r92, %f93;
	sub.s32 	%r220, %r92, %r219;
	mov.b32 	%f213, %r220;
	sub.s32 	%r221, 1082130432, %r219;
	mov.b32 	%f214, %r221;
	fma.rn.f32 	%f215, %f214, 0f3E800000, 0fBF800000;
	add.f32 	%f216, %f215, %f213;
	cvt.rn.f32.s32 	%f217, %r219;
	mul.f32 	%f218, %f217, 0f34000000;
	fma.rn.f32 	%f219, %f216, 0fBD39BF78, 0f3DD80012;
	fma.rn.f32 	%f220, %f219, %f216, 0fBE0778E0;
	fma.rn.f32 	%f221, %f220, %f216, 0f3E146475;
	fma.rn.f32 	%f222, %f221, %f216, 0fBE2A68DD;
	fma.rn.f32 	%f223, %f222, %f216, 0f3E4CAF9E;
	fma.rn.f32 	%f224, %f223, %f216, 0fBE800042;
	fma.rn.f32 	%f225, %f224, %f216, 0f3EAAAAE6;
	fma.rn.f32 	%f226, %f225, %f216, 0fBF000000;
	mul.f32 	%f227, %f216, %f226;
	fma.rn.f32 	%f228, %f227, %f216, %f216;
	fma.rn.f32 	%f830, %f218, 0f3F317218, %f228;
	setp.lt.u32 	%p86, %r92, 2139095040;
	@%p86 bra 	$L__BB0_183;
	setp.gt.s32 	%p87, %r92, -1082130432;
	fma.rn.f32 	%f229, %f93, 0f7F800000, 0f7F800000;
	selp.f32 	%f230, %f229, %f830, %p87;
	setp.eq.f32 	%p88, %f93, 0f00000000;
	selp.f32 	%f830, 0f80000000, %f230, %p88;
$L__BB0_183:
	add.f32 	%f231, %f830, 0f3F317218;
	selp.f32 	%f832, %f231, %f830, %p84;
	bra.uni 	$L__BB0_191;
$L__BB0_184:
	abs.f32 	%f174, %f1;
	mov.f32 	%f175, 0f3F800000;
	sub.f32 	%f176, %f175, %f174;
	rcp.approx.ftz.f32 	%f177, %f176;
	add.f32 	%f178, %f177, %f177;
	mul.f32 	%f179, %f174, %f178;
	setp.gt.f32 	%p80, %f174, 0f7E800000;
	selp.f32 	%f98, 0fC0000000, %f179, %p80;
	add.rz.f32 	%f180, %f98, %f175;
	mov.b32 	%r212, %f180;
	add.s32 	%r213, %r212, -1061158912;
	and.b32  	%r214, %r213, -8388608;
	mov.b32 	%r93, %f98;
	sub.s32 	%r215, %r93, %r214;
	mov.b32 	%f181, %r215;
	sub.s32 	%r216, 1082130432, %r214;
	mov.b32 	%f182, %r216;
	fma.rn.f32 	%f183, %f182, 0f3E800000, 0fBF800000;
	add.f32 	%f184, %f183, %f181;
	cvt.rn.f32.s32 	%f185, %r214;
	mul.f32 	%f186, %f185, 0f34000000;
	fma.rn.f32 	%f187, %f184, 0fBD39BF78, 0f3DD80012;
	fma.rn.f32 	%f188, %f187, %f184, 0fBE0778E0;
	fma.rn.f32 	%f189, %f188, %f184, 0f3E146475;
	fma.rn.f32 	%f190, %f189, %f184, 0fBE2A68DD;
	fma.rn.f32 	%f191, %f190, %f184, 0f3E4CAF9E;
	fma.rn.f32 	%f192, %f191, %f184, 0fBE800042;
	fma.rn.f32 	%f193, %f192, %f184, 0f3EAAAAE6;
	fma.rn.f32 	%f194, %f193, %f184, 0fBF000000;
	mul.f32 	%f195, %f184, %f194;
	fma.rn.f32 	%f196, %f195, %f184, %f184;
	fma.rn.f32 	%f831, %f186, 0f3F317218, %f196;
	setp.lt.u32 	%p81, %r93, 2139095040;
	@%p81 bra 	$L__BB0_186;
	setp.gt.s32 	%p82, %r93, -1082130432;
	fma.rn.f32 	%f197, %f98, 0f7F800000, 0f7F800000;
	selp.f32 	%f198, %f197, %f831, %p82;
	setp.eq.f32 	%p83, %f98, 0f00000000;
	selp.f32 	%f831, 0f80000000, %f198, %p83;
$L__BB0_186:
	mov.f32 	%f199, 0f3F000000;
	copysign.f32 	%f200, %f1, %f199;
	mul.f32 	%f832, %f200, %f831;
	bra.uni 	$L__BB0_191;
$L__BB0_187:
	setp.gt.f32 	%p78, %f1, 0f00000000;
	selp.u32 	%r209, 1, 0, %p78;
	setp.lt.f32 	%p79, %f1, 0f00000000;
	selp.s32 	%r210, -1, 0, %p79;
	add.s32 	%r211, %r210, %r209;
	cvt.rn.f32.s32 	%f832, %r211;
	bra.uni 	$L__BB0_191;
$L__BB0_188:
	cvt.rmi.f32.f32 	%f832, %f1;
	bra.uni 	$L__BB0_191;
$L__BB0_189:
	mov.f32 	%f171, 0f3F000000;
	copysign.f32 	%f172, %f1, %f171;
	add.rz.f32 	%f173, %f1, %f172;
	cvt.rzi.f32.f32 	%f832, %f173;
	bra.uni 	$L__BB0_191;
$L__BB0_190:
	cvt.rzi.f32.f32 	%f832, %f1;
$L__BB0_191:
	add.s32 	%r378, %r439, %r2;
	mul.wide.u32 	%rd275, %r378, 4;
	add.s64 	%rd276, %rd4, %rd275;
	st.global.f32 	[%rd276], %f832;
$L__BB0_192:
	add.s32 	%r439, %r439, 1;
	setp.ne.s32 	%p222, %r439, %r106;
	@%p222 bra 	$L__BB0_29;
$L__BB0_193:
	mul.lo.s32 	%r95, %r109, %r1;
	setp.eq.s32 	%p223, %r109, 0;
	@%p223 bra 	$L__BB0_205;
	and.b32  	%r96, %r109, 7;
	setp.lt.u32 	%p224, %r109, 8;
	mov.b32 	%r456, 0;
	@%p224 bra 	$L__BB0_197;
	and.b32  	%r456, %r109, -8;
	mov.b32 	%r454, 0;
$L__BB0_196:
	.pragma "nounroll";
	mul.wide.u32 	%rd277, %r454, 4;
	add.s64 	%rd278, %rd5, %rd277;
	ld.global.nc.u32 	%r381, [%rd278];
	add.s32 	%r382, %r381, %r2;
	mul.wide.u32 	%rd279, %r382, 4;
	add.s64 	%rd280, %rd4, %rd279;
	ld.global.f32 	%f807, [%rd280];
	add.s32 	%r383, %r454, %r95;
	mul.wide.u32 	%rd281, %r383, 4;
	add.s64 	%rd282, %rd3, %rd281;
	st.global.f32 	[%rd282], %f807;
	ld.global.nc.u32 	%r384, [%rd278+4];
	add.s32 	%r385, %r384, %r2;
	mul.wide.u32 	%rd283, %r385, 4;
	add.s64 	%rd284, %rd4, %rd283;
	ld.global.f32 	%f808, [%rd284];
	add.s32 	%r386, %r383, 1;
	mul.wide.u32 	%rd285, %r386, 4;
	add.s64 	%rd286, %rd3, %rd285;
	st.global.f32 	[%rd286], %f808;
	ld.global.nc.u32 	%r387, [%rd278+8];
	add.s32 	%r388, %r387, %r2;
	mul.wide.u32 	%rd287, %r388, 4;
	add.s64 	%rd288, %rd4, %rd287;
	ld.global.f32 	%f809, [%rd288];
	add.s32 	%r389, %r383, 2;
	mul.wide.u32 	%rd289, %r389, 4;
	add.s64 	%rd290, %rd3, %rd289;
	st.global.f32 	[%rd290], %f809;
	ld.global.nc.u32 	%r390, [%rd278+12];
	add.s32 	%r391, %r390, %r2;
	mul.wide.u32 	%rd291, %r391, 4;
	add.s64 	%rd292, %rd4, %rd291;
	ld.global.f32 	%f810, [%rd292];
	add.s32 	%r392, %r383, 3;
	mul.wide.u32 	%rd293, %r392, 4;
	add.s64 	%rd294, %rd3, %rd293;
	st.global.f32 	[%rd294], %f810;
	ld.global.nc.u32 	%r393, [%rd278+16];
	add.s32 	%r394, %r393, %r2;
	mul.wide.u32 	%rd295, %r394, 4;
	add.s64 	%rd296, %rd4, %rd295;
	ld.global.f32 	%f811, [%rd296];
	add.s32 	%r395, %r383, 4;
	mul.wide.u32 	%rd297, %r395, 4;
	add.s64 	%rd298, %rd3, %rd297;
	st.global.f32 	[%rd298], %f811;
	ld.global.nc.u32 	%r396, [%rd278+20];
	add.s32 	%r397, %r396, %r2;
	mul.wide.u32 	%rd299, %r397, 4;
	add.s64 	%rd300, %rd4, %rd299;
	ld.global.f32 	%f812, [%rd300];
	add.s32 	%r398, %r383, 5;
	mul.wide.u32 	%rd301, %r398, 4;
	add.s64 	%rd302, %rd3, %rd301;
	st.global.f32 	[%rd302], %f812;
	ld.global.nc.u32 	%r399, [%rd278+24];
	add.s32 	%r400, %r399, %r2;
	mul.wide.u32 	%rd303, %r400, 4;
	add.s64 	%rd304, %rd4, %rd303;
	ld.global.f32 	%f813, [%rd304];
	add.s32 	%r401, %r383, 6;
	mul.wide.u32 	%rd305, %r401, 4;
	add.s64 	%rd306, %rd3, %rd305;
	st.global.f32 	[%rd306], %f813;
	ld.global.nc.u32 	%r402, [%rd278+28];
	add.s32 	%r403, %r402, %r2;
	mul.wide.u32 	%rd307, %r403, 4;
	add.s64 	%rd308, %rd4, %rd307;
	ld.global.f32 	%f814, [%rd308];
	add.s32 	%r404, %r383, 7;
	mul.wide.u32 	%rd309, %r404, 4;
	add.s64 	%rd310, %rd3, %rd309;
	st.global.f32 	[%rd310], %f814;
	add.s32 	%r454, %r454, 8;
	setp.ne.s32 	%p225, %r454, %r456;
	@%p225 bra 	$L__BB0_196;
$L__BB0_197:
	setp.eq.s32 	%p226, %r96, 0;
	@%p226 bra 	$L__BB0_205;
	and.b32  	%r101, %r109, 3;
	setp.lt.u32 	%p227, %r96, 4;
	@%p227 bra 	$L__BB0_200;
	mul.wide.u32 	%rd311, %r456, 4;
	add.s64 	%rd312, %rd5, %rd311;
	ld.global.nc.u32 	%r405, [%rd312];
	add.s32 	%r406, %r405, %r2;
	mul.wide.u32 	%rd313, %r406, 4;
	add.s64 	%rd314, %rd4, %rd313;
	ld.global.f32 	%f815, [%rd314];
	add.s32 	%r407, %r456, %r95;
	mul.wide.u32 	%rd315, %r407, 4;
	add.s64 	%rd316, %rd3, %rd315;
	st.global.f32 	[%rd316], %f815;
	ld.global.nc.u32 	%r408, [%rd312+4];
	add.s32 	%r409, %r408, %r2;
	mul.wide.u32 	%rd317, %r409, 4;
	add.s64 	%rd318, %rd4, %rd317;
	ld.global.f32 	%f816, [%rd318];
	add.s32 	%r410, %r407, 1;
	mul.wide.u32 	%rd319, %r410, 4;
	add.s64 	%rd320, %rd3, %rd319;
	st.global.f32 	[%rd320], %f816;
	ld.global.nc.u32 	%r411, [%rd312+8];
	add.s32 	%r412, %r411, %r2;
	mul.wide.u32 	%rd321, %r412, 4;
	add.s64 	%rd322, %rd4, %rd321;
	ld.global.f32 	%f817, [%rd322];
	add.s32 	%r413, %r407, 2;
	mul.wide.u32 	%rd323, %r413, 4;
	add.s64 	%rd324, %rd3, %rd323;
	st.global.f32 	[%rd324], %f817;
	ld.global.nc.u32 	%r414, [%rd312+12];
	add.s32 	%r415, %r414, %r2;
	mul.wide.u32 	%rd325, %r415, 4;
	add.s64 	%rd326, %rd4, %rd325;
	ld.global.f32 	%f818, [%rd326];
	add.s32 	%r416, %r407, 3;
	mul.wide.u32 	%rd327, %r416, 4;
	add.s64 	%rd328, %rd3, %rd327;
	st.global.f32 	[%rd328], %f818;
	add.s32 	%r456, %r456, 4;
$L__BB0_200:
	setp.eq.s32 	%p228, %r101, 0;
	@%p228 bra 	$L__BB0_205;
	setp.eq.s32 	%p229, %r101, 1;
	@%p229 bra 	$L__BB0_203;
	mul.wide.u32 	%rd329, %r456, 4;
	add.s64 	%rd330, %rd5, %rd329;
	ld.global.nc.u32 	%r417, [%rd330];
	add.s32 	%r418, %r417, %r2;
	mul.wide.u32 	%rd331, %r418, 4;
	add.s64 	%rd332, %rd4, %rd331;
	ld.global.f32 	%f819, [%rd332];
	add.s32 	%r419, %r456, %r95;
	mul.wide.u32 	%rd333, %r419, 4;
	add.s64 	%rd334, %rd3, %rd333;
	st.global.f32 	[%rd334], %f819;
	ld.global.nc.u32 	%r420, [%rd330+4];
	add.s32 	%r421, %r420, %r2;
	mul.wide.u32 	%rd335, %r421, 4;
	add.s64 	%rd336, %rd4, %rd335;
	ld.global.f32 	%f820, [%rd336];
	add.s32 	%r422, %r419, 1;
	mul.wide.u32 	%rd337, %r422, 4;
	add.s64 	%rd338, %rd3, %rd337;
	st.global.f32 	[%rd338], %f820;
	add.s32 	%r456, %r456, 2;
$L__BB0_203:
	and.b32  	%r423, %r109, 1;
	setp.eq.b32 	%p230, %r423, 1;
	not.pred 	%p231, %p230;
	@%p231 bra 	$L__BB0_205;
	mul.wide.u32 	%rd339, %r456, 4;
	add.s64 	%rd340, %rd5, %rd339;
	ld.global.nc.u32 	%r424, [%rd340];
	add.s32 	%r425, %r424, %r2;
	mul.wide.u32 	%rd341, %r425, 4;
	add.s64 	%rd342, %rd4, %rd341;
	ld.global.f32 	%f821, [%rd342];
	add.s32 	%r426, %r456, %r95;
	mul.wide.u32 	%rd343, %r426, 4;
	add.s64 	%rd344, %rd3, %rd343;
	st.global.f32 	[%rd344], %f821;
$L__BB0_205:
	ret;

}
	// .globl	reverse_sweep
.visible .entry reverse_sweep(
	.param .u64 .ptr .align 1 reverse_sweep_param_0,
	.param .u64 .ptr .align 1 reverse_sweep_param_1,
	.param .u64 .ptr .align 1 reverse_sweep_param_2,
	.param .u64 .ptr .align 1 reverse_sweep_param_3,
	.param .u64 .ptr .align 1 reverse_sweep_param_4,
	.param .u64 .ptr .align 1 reverse_sweep_param_5,
	.param .u64 .ptr .align 1 reverse_sweep_param_6,
	.param .u32 reverse_sweep_param_7,
	.param .u32 reverse_sweep_param_8,
	.param .u32 reverse_sweep_param_9,
	.param .u32 reverse_sweep_param_10
)
{
	.local .align 4 .b8 	__local_depot1[28];
	.reg .b64 	%SP;
	.reg .b64 	%SPL;
	.reg .pred 	%p<155>;
	.reg .b32 	%r<325>;
	.reg .b32 	%f<457>;
	.reg .b64 	%rd<251>;
	.reg .b64 	%fd<7>;

	mov.u64 	%SPL, __local_depot1;
	ld.param.u64 	%rd26, [reverse_sweep_param_3];
	ld.param.u64 	%rd27, [reverse_sweep_param_4];
	ld.param.u32 	%r88, [reverse_sweep_param_8];
	ld.param.u32 	%r89, [reverse_sweep_param_9];
	ld.param.u32 	%r90, [reverse_sweep_param_10];
	cvta.to.global.u64 	%rd1, %rd26;
	cvta.to.global.u64 	%rd2, %rd27;
	add.u64 	%rd3, %SPL, 0;
	add.u64 	%rd4, %SPL, 0;
	add.u64 	%rd5, %SPL, 0;
	mov.u32 	%r91, %ctaid.x;
	mov.u32 	%r92, %ntid.x;
	mov.u32 	%r93, %tid.x;
	mad.lo.s32 	%r1, %r91, %r92, %r93;
	setp.ge.u32 	%p1, %r1, %r90;
	@%p1 bra 	$L__BB1_160;
	mul.lo.s32 	%r2, %r89, %r1;
	setp.eq.s32 	%p2, %r89, 0;
	@%p2 bra 	$L__BB1_13;
	and.b32  	%r3, %r89, 7;
	setp.lt.u32 	%p3, %r89, 8;
	mov.b32 	%r301, 0;
	@%p3 bra 	$L__BB1_5;
	and.b32  	%r301, %r89, -8;
	mov.b32 	%r299, 0;
$L__BB1_4:
	.pragma "nounroll";
	add.s32 	%r96, %r299, %r2;
	mul.wide.u32 	%rd31, %r96, 4;
	add.s64 	%rd32, %rd2, %rd31;
	mov.b32 	%r97, 0;
	st.global.u32 	[%rd32], %r97;
	add.s32 	%r98, %r96, 1;
	mul.wide.u32 	%rd33, %r98, 4;
	add.s64 	%rd34, %rd2, %rd33;
	st.global.u32 	[%rd34], %r97;
	add.s32 	%r99, %r96, 2;
	mul.wide.u32 	%rd35, %r99, 4;
	add.s64 	%rd36, %rd2, %rd35;
	st.global.u32 	[%rd36], %r97;
	add.s32 	%r100, %r96, 3;
	mul.wide.u32 	%rd37, %r100, 4;
	add.s64 	%rd38, %rd2, %rd37;
	st.global.u32 	[%rd38], %r97;
	add.s32 	%r101, %r96, 4;
	mul.wide.u32 	%rd39, %r101, 4;
	add.s64 	%rd40, %rd2, %rd39;
	st.global.u32 	[%rd40], %r97;
	add.s32 	%r102, %r96, 5;
	mul.wide.u32 	%rd41, %r102, 4;
	add.s64 	%rd42, %rd2, %rd41;
	st.global.u32 	[%rd42], %r97;
	add.s32 	%r103, %r96, 6;
	mul.wide.u32 	%rd43, %r103, 4;
	add.s64 	%rd44, %rd2, %rd43;
	st.global.u32 	[%rd44], %r97;
	add.s32 	%r104, %r96, 7;
	mul.wide.u32 	%rd45, %r104, 4;
	add.s64 	%rd46, %rd2, %rd45;
	st.global.u32 	[%rd46], %r97;
	add.s32 	%r299, %r299, 8;
	setp.ne.s32 	%p4, %r299, %r301;
	@%p4 bra 	$L__BB1_4;
$L__BB1_5:
	setp.eq.s32 	%p5, %r3, 0;
	@%p5 bra 	$L__BB1_13;
	and.b32  	%r8, %r89, 3;
	setp.lt.u32 	%p6, %r3, 4;
	@%p6 bra 	$L__BB1_8;
	add.s32 	%r105, %r301, %r2;
	mul.wide.u32 	%rd47, %r105, 4;
	add.s64 	%rd48, %rd2, %rd47;
	mov.b32 	%r106, 0;
	st.global.u32 	[%rd48], %r106;
	add.s32 	%r107, %r105, 1;
	mul.wide.u32 	%rd49, %r107, 4;
	add.s64 	%rd50, %rd2, %rd49;
	st.global.u32 	[%rd50], %r106;
	add.s32 	%r108, %r105, 2;
	mul.wide.u32 	%rd51, %r108, 4;
	add.s64 	%rd52, %rd2, %rd51;
	st.global.u32 	[%rd52], %r106;
	add.s32 	%r109, %r105, 3;
	mul.wide.u32 	%rd53, %r109, 4;
	add.s64 	%rd54, %rd2, %rd53;
	st.global.u32 	[%rd54], %r106;
	add.s32 	%r301, %r301, 4;
$L__BB1_8:
	setp.eq.s32 	%p7, %r8, 0;
	@%p7 bra 	$L__BB1_13;
	setp.eq.s32 	%p8, %r8, 1;
	@%p8 bra 	$L__BB1_11;
	add.s32 	%r110, %r301, %r2;
	mul.wide.u32 	%rd55, %r110, 4;
	add.s64 	%rd56, %rd2, %rd55;
	mov.b32 	%r111, 0;
	st.global.u32 	[%rd56], %r111;
	add.s32 	%r112, %r110, 1;
	mul.wide.u32 	%rd57, %r112, 4;
	add.s64 	%rd58, %rd2, %rd57;
	st.global.u32 	[%rd58], %r111;
	add.s32 	%r301, %r301, 2;
$L__BB1_11:
	and.b32  	%r113, %r89, 1;
	setp.eq.b32 	%p9, %r113, 1;
	not.pred 	%p10, %p9;
	@%p10 bra 	$L__BB1_13;
	add.s32 	%r114, %r301, %r2;
	mul.wide.u32 	%rd59, %r114, 4;
	add.s64 	%rd60, %rd2, %rd59;
	mov.b32 	%r115, 0;
	st.global.u32 	[%rd60], %r115;
$L__BB1_13:
	ld.param.u32 	%r296, [reverse_sweep_param_7];
	ld.param.u64 	%rd245, [reverse_sweep_param_6];
	cvta.to.global.u64 	%rd61, %rd245;
	ld.global.nc.u32 	%r116, [%rd61];
	add.s32 	%r117, %r116, %r2;
	mul.wide.u32 	%rd62, %r117, 4;
	add.s64 	%rd63, %rd2, %rd62;
	mov.b32 	%r118, 1065353216;
	st.global.u32 	[%rd63], %r118;
	setp.eq.s32 	%p11, %r296, 0;
	@%p11 bra 	$L__BB1_147;
	mov.b32 	%r303, 0;
$L__BB1_15:
	ld.param.u32 	%r297, [reverse_sweep_param_7];
	not.b32 	%r120, %r303;
	add.s32 	%r14, %r297, %r120;
	add.s32 	%r15, %r14, %r2;
	mul.wide.u32 	%rd64, %r15, 4;
	add.s64 	%rd6, %rd2, %rd64;
	ld.global.f32 	%f1, [%rd6];
	setp.eq.f32 	%p12, %f1, 0f00000000;
	@%p12 bra 	$L__BB1_146;
	ld.param.u64 	%rd241, [reverse_sweep_param_0];
	cvta.to.global.u64 	%rd65, %rd241;
	mul.wide.u32 	%rd66, %r14, 4;
	add.s64 	%rd67, %rd65, %rd66;
	ld.global.nc.u32 	%r16, [%rd67];
	setp.lt.u32 	%p13, %r16, 2;
	mov.f32 	%f455, 0f3F800000;
	@%p13 bra 	$L__BB1_146;
	ld.param.u64 	%rd243, [reverse_sweep_param_2];
	ld.param.u64 	%rd242, [reverse_sweep_param_1];
	mov.b32 	%r121, 0;
	st.global.u32 	[%rd6], %r121;
	cvta.to.global.u64 	%rd68, %rd242;
	add.s64 	%rd70, %rd68, %rd66;
	ld.global.nc.u32 	%r122, [%rd70];
	cvta.to.global.u64 	%rd71, %rd243;
	add.s64 	%rd72, %rd71, %rd66;
	ld.global.nc.u32 	%r17, [%rd72];
	add.s32 	%r18, %r122, %r2;
	mul.wide.u32 	%rd73, %r18, 4;
	add.s64 	%rd74, %rd1, %rd73;
	ld.global.nc.f32 	%f2, [%rd74];
	add.s64 	%rd76, %rd1, %rd64;
	ld.global.nc.f32 	%f3, [%rd76];
	mov.f32 	%f456, 0f3F800000;
	setp.gt.s32 	%p14, %r16, 21;
	@%p14 bra 	$L__BB1_54;
	setp.gt.s32 	%p38, %r16, 11;
	@%p38 bra 	$L__BB1_35;
	setp.gt.s32 	%p52, %r16, 6;
	@%p52 bra 	$L__BB1_27;
	setp.gt.s32 	%p59, %r16, 3;
	@%p59 bra 	$L__BB1_24;
	setp.eq.s32 	%p63, %r16, 2;
	@%p63 bra 	$L__BB1_144;
	setp.eq.s32 	%p64, %r16, 3;
	@%p64 bra 	$L__BB1_23;
	bra.uni 	$L__BB1_63;
$L__BB1_23:
	mov.f32 	%f456, 0fBF800000;
	bra.uni 	$L__BB1_144;
$L__BB1_24:
	setp.eq.s32 	%p60, %r16, 4;
	@%p60 bra 	$L__BB1_84;
	setp.eq.s32 	%p61, %r16, 5;
	@%p61 bra 	$L__BB1_85;
	setp.eq.s32 	%p62, %r16, 6;
	@%p62 bra 	$L__BB1_83;
	bra.uni 	$L__BB1_63;
$L__BB1_27:
	setp.gt.s32 	%p53, %r16, 8;
	@%p53 bra 	$L__BB1_31;
	setp.eq.s32 	%p57, %r16, 7;
	mov.f32 	%f450, 0f3F800000;
	@%p57 bra 	$L__BB1_86;
	setp.eq.s32 	%p58, %r16, 8;
	@%p58 bra 	$L__BB1_30;
	bra.uni 	$L__BB1_63;
$L__BB1_30:
	add.s32 	%r218, %r17, %r2;
	mul.wide.u32 	%rd113, %r218, 4;
	add.s64 	%rd114, %rd1, %rd113;
	ld.global.nc.f32 	%f316, [%rd114];
	mul.f32 	%f317, %f316, %f316;
	fma.rn.f32 	%f318, %f2, %f2, %f317;
	div.rn.f32 	%f455, %f316, %f318;
	neg.f32 	%f319, %f2;
	div.rn.f32 	%f456, %f319, %f318;
	bra.uni 	$L__BB1_144;
$L__BB1_31:
	setp.eq.s32 	%p54, %r16, 9;
	@%p54 bra 	$L__BB1_95;
	setp.eq.s32 	%p55, %r16, 10;
	@%p55 bra 	$L__BB1_96;
	setp.eq.s32 	%p56, %r16, 11;
	@%p56 bra 	$L__BB1_34;
	bra.uni 	$L__BB1_63;
$L__BB1_34:
	add.s32 	%r215, %r17, %r2;
	mul.wide.u32 	%rd107, %r215, 4;
	add.s64 	%rd108, %rd1, %rd107;
	ld.global.nc.f32 	%f313, [%rd108];
	setp.le.f32 	%p116, %f2, %f313;
	selp.f32 	%f455, 0f3F800000, 0f00000000, %p116;
	selp.f32 	%f456, 0f00000000, 0f3F800000, %p116;
	bra.uni 	$L__BB1_144;
$L__BB1_35:
	setp.gt.s32 	%p39, %r16, 16;
	@%p39 bra 	$L__BB1_46;
	setp.gt.s32 	%p46, %r16, 13;
	@%p46 bra 	$L__BB1_40;
	setp.eq.s32 	%p50, %r16, 12;
	@%p50 bra 	$L__BB1_97;
	setp.eq.s32 	%p51, %r16, 13;
	@%p51 bra 	$L__BB1_39;
	bra.uni 	$L__BB1_63;
$L__BB1_39:
	rcp.rn.f32 	%f309, %f2;
	neg.f32 	%f310, %f309;
	mul.f32 	%f455, %f309, %f310;
	mov.f32 	%f456, 0f00000000;
	bra.uni 	$L__BB1_144;
$L__BB1_40:
	setp.eq.s32 	%p47, %r16, 14;
	@%p47 bra 	$L__BB1_98;
	setp.eq.s32 	%p48, %r16, 15;
	@%p48 bra 	$L__BB1_99;
	setp.eq.s32 	%p49, %r16, 16;
	mov.f32 	%f451, 0f3F800000;
	@%p49 bra 	$L__BB1_43;
	bra.uni 	$L__BB1_63;
$L__BB1_43:
	cvt.rn.f32.s32 	%f30, %r17;
	add.f32 	%f238, %f30, 0fBF800000;
	mul.f32 	%f239, %f238, 0f3F000000;
	cvt.rzi.f32.f32 	%f240, %f239;
	add.f32 	%f241, %f240, %f240;
	sub.f32 	%f242, %f238, %f241;
	abs.f32 	%f32, %f242;
	abs.f32 	%f33, %f2;
	setp.lt.f32 	%p95, %f33, 0f00800000;
	mul.f32 	%f243, %f33, 0f4B800000;
	selp.f32 	%f244, %f243, %f33, %p95;
	selp.f32 	%f245, 0fC1C00000, 0f00000000, %p95;
	mov.b32 	%r201, %f244;
	add.s32 	%r202, %r201, -1060439283;
	and.b32  	%r203, %r202, -8388608;
	sub.s32 	%r204, %r201, %r203;
	mov.b32 	%f246, %r204;
	cvt.rn.f32.s32 	%f247, %r203;
	fma.rn.f32 	%f248, %f247, 0f34000000, %f245;
	add.f32 	%f249, %f246, 0fBF800000;
	add.f32 	%f250, %f246, 0f3F800000;
	rcp.approx.ftz.f32 	%f251, %f250;
	add.f32 	%f252, %f249, %f249;
	mul.f32 	%f253, %f252, %f251;
	mul.f32 	%f254, %f253, %f253;
	sub.f32 	%f255, %f249, %f253;
	add.f32 	%f256, %f255, %f255;
	neg.f32 	%f257, %f253;
	fma.rn.f32 	%f258, %f257, %f249, %f256;
	mul.rn.f32 	%f259, %f251, %f258;
	fma.rn.f32 	%f260, %f254, 0f3A2C32E4, 0f3B52E7DB;
	fma.rn.f32 	%f261, %f260, %f254, 0f3C93BB73;
	fma.rn.f32 	%f262, %f261, %f254, 0f3DF6384F;
	mul.rn.f32 	%f263, %f262, %f254;
	fma.rn.f32 	%f264, %f253, 0f3FB8AA3B, %f248;
	sub.f32 	%f265, %f248, %f264;
	fma.rn.f32 	%f266, %f253, 0f3FB8AA3B, %f265;
	fma.rn.f32 	%f267, %f259, 0f3FB8AA3B, %f266;
	fma.rn.f32 	%f268, %f253, 0f32A55E34, %f267;
	mul.f32 	%f269, %f263, 0f40400000;
	fma.rn.f32 	%f270, %f269, %f259, %f268;
	fma.rn.f32 	%f271, %f263, %f253, %f270;
	add.rn.f32 	%f272, %f264, %f271;
	neg.f32 	%f273, %f264;
	add.rn.f32 	%f274, %f272, %f273;
	neg.f32 	%f275, %f274;
	add.rn.f32 	%f276, %f271, %f275;
	mul.rn.f32 	%f277, %f272, %f238;
	neg.f32 	%f278, %f277;
	fma.rn.f32 	%f279, %f272, %f238, %f278;
	fma.rn.f32 	%f280, %f276, %f238, %f279;
	cvt.rni.f32.f32 	%f281, %f277;
	sub.f32 	%f282, %f277, %f281;
	add.f32 	%f283, %f282, %f280;
	fma.rn.f32 	%f284, %f283, 0f391FCB8E, 0f3AAF85ED;
	fma.rn.f32 	%f285, %f284, %f283, 0f3C1D9856;
	fma.rn.f32 	%f286, %f285, %f283, 0f3D6357BB;
	fma.rn.f32 	%f287, %f286, %f283, 0f3E75FDEC;
	fma.rn.f32 	%f288, %f287, %f283, 0f3F317218;
	fma.rn.f32 	%f289, %f288, %f283, 0f3F800000;
	cvt.rzi.s32.f32 	%r205, %f281;
	setp.gt.f32 	%p96, %f281, 0f00000000;
	selp.b32 	%r206, 0, -2097152000, %p96;
	add.s32 	%r207, %r206, 2130706432;
	mov.b32 	%f290, %r207;
	mul.f32 	%f291, %f289, %f290;
	shl.b32 	%r208, %r205, 23;
	sub.s32 	%r209, %r208, %r206;
	mov.b32 	%f292, %r209;
	mul.f32 	%f293, %f291, %f292;
	abs.f32 	%f294, %f277;
	setp.gt.f32 	%p97, %f294, 0f43180000;
	setp.lt.f32 	%p98, %f277, 0f00000000;
	selp.f32 	%f295, 0f00000000, 0f7F800000, %p98;
	selp.f32 	%f34, %f295, %f293, %p97;
	setp.eq.f32 	%p99, %f2, 0f3F800000;
	setp.eq.f32 	%p100, %f238, 0f00000000;
	or.pred  	%p101, %p99, %p100;
	@%p101 bra 	$L__BB1_105;
	setp.num.f32 	%p102, %f33, %f33;
	abs.f32 	%f296, %f238;
	setp.num.f32 	%p103, %f296, %f296;
	and.pred  	%p104, %p102, %p103;
	@%p104 bra 	$L__BB1_100;
	add.rn.f32 	%f451, %f2, %f238;
	bra.uni 	$L__BB1_105;
$L__BB1_46:
	setp.gt.s32 	%p40, %r16, 18;
	@%p40 bra 	$L__BB1_50;
	setp.eq.s32 	%p44, %r16, 17;
	@%p44 bra 	$L__BB1_106;
	setp.eq.s32 	%p45, %r16, 18;
	@%p45 bra 	$L__BB1_49;
	bra.uni 	$L__BB1_63;
$L__BB1_49:
	mul.f32 	%f455, %f3, 0f3F317218;
	mov.f32 	%f456, 0f00000000;
	bra.uni 	$L__BB1_144;
$L__BB1_50:
	setp.eq.s32 	%p41, %r16, 19;
	@%p41 bra 	$L__BB1_107;
	setp.eq.s32 	%p42, %r16, 20;
	@%p42 bra 	$L__BB1_108;
	setp.eq.s32 	%p43, %r16, 21;
	@%p43 bra 	$L__BB1_53;
	bra.uni 	$L__BB1_63;
$L__BB1_53:
	mul.f32 	%f232, %f2, 0f3F317218;
	rcp.rn.f32 	%f455, %f232;
	mov.f32 	%f456, 0f00000000;
	bra.uni 	$L__BB1_144;
$L__BB1_54:
	setp.gt.s32 	%p15, %r16, 31;
	@%p15 bra 	$L__BB1_72;
	setp.gt.s32 	%p25, %r16, 26;
	@%p25 bra 	$L__BB1_64;
	setp.gt.s32 	%p32, %r16, 23;
	@%p32 bra 	$L__BB1_60;
	setp.eq.s32 	%p36, %r16, 22;
	@%p36 bra 	$L__BB1_109;
	setp.eq.s32 	%p37, %r16, 23;
	@%p37 bra 	$L__BB1_59;
	bra.uni 	$L__BB1_63;
$L__BB1_59:
	add.f32 	%f228, %f2, 0f3F800000;
	rcp.rn.f32 	%f455, %f228;
	mov.f32 	%f456, 0f00000000;
	bra.uni 	$L__BB1_144;
$L__BB1_60:
	setp.eq.s32 	%p33, %r16, 24;
	@%p33 bra 	$L__BB1_110;
	setp.eq.s32 	%p34, %r16, 25;
	@%p34 bra 	$L__BB1_119;
	setp.eq.s32 	%p35, %r16, 26;
	@%p35 bra 	$L__BB1_128;
$L__BB1_63:
	mov.f32 	%f455, 0f00000000;
	mov.f32 	%f456, %f455;
	bra.uni 	$L__BB1_144;
$L__BB1_64:
	setp.gt.s32 	%p26, %r16, 28;
	@%p26 bra 	$L__BB1_68;
	setp.eq.s32 	%p30, %r16, 27;
	@%p30 bra 	$L__BB1_137;
	setp.eq.s32 	%p31, %r16, 28;
	@%p31 bra 	$L__BB1_67;
	bra.uni 	$L__BB1_63;
$L__BB1_67:
	mul.f32 	%f157, %f2, %f2;
	mov.f32 	%f158, 0f3F800000;
	sub.f32 	%f159, %f158, %f157;
	sqrt.rn.f32 	%f160, %f159;
	mov.f32 	%f161, 0fBF800000;
	div.rn.f32 	%f455, %f161, %f160;
	mov.f32 	%f456, 0f00000000;
	bra.uni 	$L__BB1_144;
$L__BB1_68:
	setp.eq.s32 	%p27, %r16, 29;
	@%p27 bra 	$L__BB1_138;
	setp.eq.s32 	%p28, %r16, 30;
	@%p28 bra 	$L__BB1_139;
	setp.eq.s32 	%p29, %r16, 31;
	@%p29 bra 	$L__BB1_71;
	bra.uni 	$L__BB1_63;
$L__BB1_71:
	abs.f32 	%f111, %f2;
	mov.f32 	%f112, 0f3FB8AA3B;
	mul.rn.f32 	%f113, %f111, %f112;
	cvt.rzi.f32.f32 	%f114, %f113;
	abs.f32 	%f115, %f114;
	setp.gt.f32 	%p68, %f115, 0f42FC0000;
	mov.f32 	%f116, 0f42FC0000;
	copysign.f32 	%f117, %f114, %f116;
	selp.f32 	%f118, %f117, %f114, %p68;
	fma.rn.f32 	%f119, %f118, 0fBF317218, %f111;
	fma.rn.f32 	%f120, %f118, 0f3102E308, %f119;
	mul.f32 	%f121, %f120, 0f3FB8AA3B;
	add.f32 	%f122, %f118, 0f4B40007D;
	mov.b32 	%r129, %f122;
	shl.b32 	%r130, %r129, 23;
	mov.b32 	%f123, %r130;
	ex2.approx.ftz.f32 	%f124, %f121;
	mul.f32 	%f125, %f124, %f123;
	mov.f32 	%f126, 0fBE000000;
	div.approx.ftz.f32 	%f127, %f126, %f125;
	fma.rn.f32 	%f128, %f125, 0f40000000, %f127;
	mul.f32 	%f129, %f2, %f2;
	fma.rn.f32 	%f130, %f129, 0f363D0ADA, 0f394FFF49;
	fma.rn.f32 	%f131, %f130, %f129, 0f3C08889A;
	fma.rn.f32 	%f132, %f131, %f129, 0f3E2AAAAB;
	mul.f32 	%f133, %f129, %f132;
	fma.rn.f32 	%f134, %f133, %f2, %f2;
	setp.ge.f32 	%p69, %f111, 0f3F800000;
	copysign.f32 	%f135, %f2, %f128;
	selp.f32 	%f455, %f135, %f134, %p69;
	mov.f32 	%f456, 0f00000000;
	bra.uni 	$L__BB1_144;
$L__BB1_72:
	setp.gt.s32 	%p16, %r16, 35;
	@%p16 bra 	$L__BB1_80;
	setp.gt.s32 	%p20, %r16, 33;
	@%p20 bra 	$L__BB1_77;
	setp.eq.s32 	%p23, %r16, 32;
	@%p23 bra 	$L__BB1_140;
	setp.eq.s32 	%p24, %r16, 33;
	@%p24 bra 	$L__BB1_76;
	bra.uni 	$L__BB1_63;
$L__BB1_76:
	fma.rn.f32 	%f88, %f2, %f2, 0f3F800000;
	sqrt.rn.f32 	%f89, %f88;
	rcp.rn.f32 	%f455, %f89;
	mov.f32 	%f456, 0f00000000;
	bra.uni 	$L__BB1_144;
$L__BB1_77:
	setp.eq.s32 	%p21, %r16, 34;
	@%p21 bra 	$L__BB1_141;
	setp.eq.s32 	%p22, %r16, 35;
	@%p22 bra 	$L__BB1_79;
	bra.uni 	$L__BB1_63;
$L__BB1_79:
	mul.f32 	%f81, %f2, %f2;
	mov.f32 	%f82, 0f3F800000;
	sub.f32 	%f83, %f82, %f81;
	rcp.rn.f32 	%f455, %f83;
	mov.f32 	%f456, 0f00000000;
	bra.uni 	$L__BB1_144;
$L__BB1_80:
	add.s32 	%r123, %r16, -37;
	setp.lt.u32 	%p17, %r123, 5;
	@%p17 bra 	$L__BB1_143;
	setp.eq.s32 	%p18, %r16, 36;
	@%p18 bra 	$L__BB1_142;
	setp.eq.s32 	%p19, %r16, 42;
	@%p19 bra 	$L__BB1_83;
	bra.uni 	$L__BB1_63;
$L__BB1_83:
	mov.f32 	%f456, 0f00000000;
	bra.uni 	$L__BB1_144;
$L__BB1_84:
	add.s32 	%r239, %r17, %r2;
	mul.wide.u32 	%rd119, %r239, 4;
	add.s64 	%rd120, %rd1, %rd119;
	ld.global.nc.f32 	%f455, [%rd120];
	mov.f32 	%f456, %f2;
	bra.uni 	$L__BB1_144;
$L__BB1_85:
	add.s32 	%r238, %r17, %r2;
	mul.wide.u32 	%rd117, %r238, 4;
	add.s64 	%rd118, %rd1, %rd117;
	ld.global.nc.f32 	%f408, [%rd118];
	rcp.rn.f32 	%f455, %f408;
	neg.f32 	%f409, %f2;
	mul.f32 	%f410, %f455, %f409;
	mul.f32 	%f456, %f455, %f410;
	bra.uni 	$L__BB1_144;
$L__BB1_86:
	add.s32 	%r219, %r17, %r2;
	mul.wide.u32 	%rd115, %r219, 4;
	add.s64 	%rd116, %rd1, %rd115;
	ld.global.nc.f32 	%f7, [%rd116];
	add.f32 	%f321, %f7, 0fBF800000;
	mul.f32 	%f322, %f321, 0f3F000000;
	cvt.rzi.f32.f32 	%f323, %f322;
	add.f32 	%f324, %f323, %f323;
	sub.f32 	%f325, %f321, %f324;
	abs.f32 	%f9, %f325;
	abs.f32 	%f10, %f2;
	setp.lt.f32 	%p118, %f10, 0f00800000;
	mul.f32 	%f326, %f10, 0f4B800000;
	selp.f32 	%f327, %f326, %f10, %p118;
	selp.f32 	%f328, 0fC1C00000, 0f00000000, %p118;
	mov.b32 	%r220, %f327;
	add.s32 	%r221, %r220, -1060439283;
	and.b32  	%r222, %r221, -8388608;
	sub.s32 	%r223, %r220, %r222;
	mov.b32 	%f329, %r223;
	cvt.rn.f32.s32 	%f330, %r222;
	fma.rn.f32 	%f331, %f330, 0f34000000, %f328;
	add.f32 	%f332, %f329, 0fBF800000;
	add.f32 	%f333, %f329, 0f3F800000;
	rcp.approx.ftz.f32 	%f334, %f333;
	add.f32 	%f335, %f332, %f332;
	mul.f32 	%f336, %f335, %f334;
	mul.f32 	%f337, %f336, %f336;
	sub.f32 	%f338, %f332, %f336;
	add.f32 	%f339, %f338, %f338;
	neg.f32 	%f340, %f336;
	fma.rn.f32 	%f341, %f340, %f332, %f339;
	mul.rn.f32 	%f342, %f334, %f341;
	fma.rn.f32 	%f343, %f337, 0f3A2C32E4, 0f3B52E7DB;
	fma.rn.f32 	%f344, %f343, %f337, 0f3C93BB73;
	fma.rn.f32 	%f345, %f344, %f337, 0f3DF6384F;
	mul.rn.f32 	%f346, %f345, %f337;
	fma.rn.f32 	%f347, %f336, 0f3FB8AA3B, %f331;
	sub.f32 	%f348, %f331, %f347;
	fma.rn.f32 	%f349, %f336, 0f3FB8AA3B, %f348;
	fma.rn.f32 	%f350, %f342, 0f3FB8AA3B, %f349;
	fma.rn.f32 	%f351, %f336, 0f32A55E34, %f350;
	mul.f32 	%f352, %f346, 0f40400000;
	fma.rn.f32 	%f353, %f352, %f342, %f351;
	fma.rn.f32 	%f354, %f346, %f336, %f353;
	add.rn.f32 	%f355, %f347, %f354;
	neg.f32 	%f356, %f347;
	add.rn.f32 	%f357, %f355, %f356;
	neg.f32 	%f358, %f357;
	add.rn.f32 	%f359, %f354, %f358;
	mul.rn.f32 	%f360, %f355, %f321;
	neg.f32 	%f361, %f360;
	fma.rn.f32 	%f362, %f355, %f321, %f361;
	fma.rn.f32 	%f363, %f359, %f321, %f362;
	cvt.rni.f32.f32 	%f364, %f360;
	sub.f32 	%f365, %f360, %f364;
	add.f32 	%f366, %f365, %f363;
	fma.rn.f32 	%f367, %f366, 0f391FCB8E, 0f3AAF85ED;
	fma.rn.f32 	%f368, %f367, %f366, 0f3C1D9856;
	fma.rn.f32 	%f369, %f368, %f366, 0f3D6357BB;
	fma.rn.f32 	%f370, %f369, %f366, 0f3E75FDEC;
	fma.rn.f32 	%f371, %f370, %f366, 0f3F317218;
	fma.rn.f32 	%f372, %f371, %f366, 0f3F800000;
	cvt.rzi.s32.f32 	%r224, %f364;
	setp.gt.f32 	%p119, %f364, 0f00000000;
	selp.b32 	%r225, 0, -2097152000, %p119;
	add.s32 	%r226, %r225, 2130706432;
	mov.b32 	%f373, %r226;
	mul.f32 	%f374, %f372, %f373;
	shl.b32 	%r227, %r224, 23;
	sub.s32 	%r228, %r227, %r225;
	mov.b32 	%f375, %r228;
	mul.f32 	%f376, %f374, %f375;
	abs.f32 	%f377, %f360;
	setp.gt.f32 	%p120, %f377, 0f43180000;
	setp.lt.f32 	%p121, %f360, 0f00000000;
	selp.f32 	%f378, 0f00000000, 0f7F800000, %p121;
	selp.f32 	%f11, %f378, %f376, %p120;
	setp.eq.f32 	%p122, %f2, 0f3F800000;
	setp.eq.f32 	%p123, %f321, 0f00000000;
	or.pred  	%p124, %p122, %p123;
	@%p124 bra 	$L__BB1_94;
	setp.num.f32 	%p125, %f10, %f10;
	abs.f32 	%f379, %f321;
	setp.num.f32 	%p126, %f379, %f379;
	and.pred  	%p127, %p125, %p126;
	@%p127 bra 	$L__BB1_89;
	add.rn.f32 	%f450, %f2, %f321;
	bra.uni 	$L__BB1_94;
$L__BB1_89:
	setp.neu.f32 	%p128, %f2, 0f00000000;
	setp.neu.f32 	%p129, %f10, 0f7F800000;
	and.pred  	%p130, %p128, %p129;
	@%p130 bra 	$L__BB1_91;
	setp.neu.f32 	%p137, %f9, 0f3F800000;
	add.f32 	%f384, %f2, %f2;
	mov.b32 	%r229, %f384;
	setp.lt.f32 	%p138, %f321, 0f00000000;
	xor.b32  	%r230, %r229, 2139095040;
	selp.b32 	%r231, %r230, %r229, %p138;
	and.b32  	%r232, %r231, 2147483647;
	selp.b32 	%r233, %r232, %r231, %p137;
	mov.b32 	%f450, %r233;
	bra.uni 	$L__BB1_94;
$L__BB1_91:
	setp.eq.f32 	%p131, %f2, 0fBF800000;
	setp.eq.f32 	%p132, %f379, 0f7F800000;
	and.pred  	%p133, %p131, %p132;
	@%p133 bra 	$L__BB1_94;
	setp.geu.f32 	%p134, %f2, 0f00000000;
	mov.f32 	%f450, %f11;
	@%p134 bra 	$L__BB1_94;
	setp.neu.f32 	%p135, %f9, 0f3F800000;
	neg.f32 	%f381, %f11;
	selp.f32 	%f382, %f11, %f381, %p135;
	cvt.rmi.f32.f32 	%f383, %f321;
	setp.neu.f32 	%p136, %f321, %f383;
	selp.f32 	%f450, 0f7FFFFFFF, %f382, %p136;
$L__BB1_94:
	mul.f32 	%f455, %f7, %f450;
	setp.lt.f32 	%p139, %f2, 0f00800000;
	mul.f32 	%f385, %f2, 0f4B000000;
	selp.f32 	%f386, %f385, %f2, %p139;
	selp.f32 	%f387, 0fC1B80000, 0f00000000, %p139;
	mov.b32 	%r234, %f386;
	add.s32 	%r235, %r234, -1059760811;
	and.b32  	%r236, %r235, -8388608;
	sub.s32 	%r237, %r234, %r236;
	mov.b32 	%f388, %r237;
	cvt.rn.f32.s32 	%f389, %r236;
	fma.rn.f32 	%f390, %f389, 0f34000000, %f387;
	add.f32 	%f391, %f388, 0fBF800000;
	fma.rn.f32 	%f392, %f391, 0fBE055027, 0f3E1039F6;
	fma.rn.f32 	%f393, %f392, %f391, 0fBDF8CDCC;
	fma.rn.f32 	%f394, %f393, %f391, 0f3E0F2955;
	fma.rn.f32 	%f395, %f394, %f391, 0fBE2AD8B9;
	fma.rn.f32 	%f396, %f395, %f391, 0f3E4CED0B;
	fma.rn.f32 	%f397, %f396, %f391, 0fBE7FFF22;
	fma.rn.f32 	%f398, %f397, %f391, 0f3EAAAA78;
	fma.rn.f32 	%f399, %f398, %f391, 0fBF000000;
	mul.f32 	%f400, %f391, %f399;
	fma.rn.f32 	%f401, %f400, %f391, %f391;
	fma.rn.f32 	%f402, %f390, 0f3F317218, %f401;
	setp.gt.u32 	%p140, %r234, 2139095039;
	fma.rn.f32 	%f403, %f386, 0f7F800000, 0f7F800000;
	selp.f32 	%f404, %f403, %f402, %p140;
	setp.eq.f32 	%p141, %f386, 0f00000000;
	selp.f32 	%f405, 0fFF800000, %f404, %p141;
	mul.f32 	%f456, %f3, %f405;
	bra.uni 	$L__BB1_144;
$L__BB1_95:
	add.s32 	%r217, %r17, %r2;
	mul.wide.u32 	%rd111, %r217, 4;
	add.s64 	%rd112, %rd1, %rd111;
	ld.global.nc.f32 	%f315, [%rd112];
	div.rn.f32 	%f455, %f2, %f3;
	div.rn.f32 	%f456, %f315, %f3;
	bra.uni 	$L__BB1_144;
$L__BB1_96:
	add.s32 	%r216, %r17, %r2;
	mul.wide.u32 	%rd109, %r216, 4;
	add.s64 	%rd110, %rd1, %rd109;
	ld.global.nc.f32 	%f314, [%rd110];
	setp.ge.f32 	%p117, %f2, %f314;
	selp.f32 	%f455, 0f3F800000, 0f00000000, %p117;
	selp.f32 	%f456, 0f00000000, 0f3F800000, %p117;
	bra.uni 	$L__BB1_144;
$L__BB1_97:
	mov.f32 	%f456, 0f00000000;
	mov.f32 	%f455, 0fBF800000;
	bra.uni 	$L__BB1_144;
$L__BB1_98:
	mov.f32 	%f307, 0f3F000000;
	div.rn.f32 	%f455, %f307, %f3;
	mov.f32 	%f456, 0f00000000;
	bra.uni 	$L__BB1_144;
$L__BB1_99:
	mul.f32 	%f304, %f3, 0f40400000;
	mul.f32 	%f305, %f3, %f304;
	rcp.rn.f32 	%f455, %f305;
	mov.f32 	%f456, 0f00000000;
	bra.uni 	$L__BB1_144;
$L__BB1_100:
	setp.neu.f32 	%p105, %f2, 0f00000000;
	setp.neu.f32 	%p106, %f33, 0f7F800000;
	and.pred  	%p107, %p105, %p106;
	@%p107 bra 	$L__BB1_102;
	setp.neu.f32 	%p114, %f32, 0f3F800000;
	add.f32 	%f301, %f2, %f2;
	mov.b32 	%r210, %f301;
	setp.lt.f32 	%p115, %f238, 0f00000000;
	xor.b32  	%r211, %r210, 2139095040;
	selp.b32 	%r212, %r211, %r210, %p115;
	and.b32  	%r213, %r212, 2147483647;
	selp.b32 	%r214, %r213, %r212, %p114;
	mov.b32 	%f451, %r214;
	bra.uni 	$L__BB1_105;
$L__BB1_102:
	setp.eq.f32 	%p108, %f2, 0fBF800000;
	setp.eq.f32 	%p109, %f296, 0f7F800000;
	and.pred  	%p110, %p108, %p109;
	@%p110 bra 	$L__BB1_105;
	setp.geu.f32 	%p111, %f2, 0f00000000;
	mov.f32 	%f451, %f34;
	@%p111 bra 	$L__BB1_105;
	setp.neu.f32 	%p112, %f32, 0f3F800000;
	neg.f32 	%f298, %f34;
	selp.f32 	%f299, %f34, %f298, %p112;
	cvt.rmi.f32.f32 	%f300, %f238;
	setp.neu.f32 	%p113, %f238, %f300;
	selp.f32 	%f451, 0f7FFFFFFF, %f299, %p113;
$L__BB1_105:
	mul.f32 	%f455, %f451, %f30;
	mov.f32 	%f456, 0f00000000;
	bra.uni 	$L__BB1_144;
$L__BB1_106:
	mov.f32 	%f456, 0f00000000;
	mov.f32 	%f455, %f3;
	bra.uni 	$L__BB1_144;
$L__BB1_107:
	add.f32 	%f455, %f3, 0f3F800000;
	mov.f32 	%f456, 0f00000000;
	bra.uni 	$L__BB1_144;
$L__BB1_108:
	rcp.rn.f32 	%f455, %f2;
	mov.f32 	%f456, 0f00000000;
	bra.uni 	$L__BB1_144;
$L__BB1_109:
	mul.f32 	%f230, %f2, 0f40135D8E;
	rcp.rn.f32 	%f455, %f230;
	mov.f32 	%f456, 0f00000000;
	bra.uni 	$L__BB1_144;
$L__BB1_110:
	mul.f32 	%f208, %f2, 0f3F22F983;
	cvt.rni.s32.f32 	%r307, %f208;
	cvt.rn.f32.s32 	%f209, %r307;
	fma.rn.f32 	%f210, %f209, 0fBFC90FDA, %f2;
	fma.rn.f32 	%f211, %f209, 0fB3A22168, %f210;
	fma.rn.f32 	%f452, %f209, 0fA7C234C5, %f211;
	abs.f32 	%f48, %f2;
	setp.ltu.f32 	%p87, %f48, 0f47CE4780;
	@%p87 bra 	$L__BB1_118;
	setp.neu.f32 	%p88, %f48, 0f7F800000;
	@%p88 bra 	$L__BB1_113;
	mov.f32 	%f214, 0f00000000;
	mul.rn.f32 	%f452, %f2, %f214;
	mov.b32 	%r307, 0;
	bra.uni 	$L__BB1_118;
$L__BB1_113:
	mov.b32 	%r20, %f2;
	mov.b64 	%rd246, 0;
	mov.b32 	%r304, 0;
$L__BB1_114:
	.pragma "nounroll";
	mul.wide.u32 	%rd97, %r304, 4;
	mov.u64 	%rd98, __cudart_i2opi_f;
	add.s64 	%rd99, %rd98, %rd97;
	ld.global.nc.u32 	%r179, [%rd99];
	shl.b32 	%r180, %r20, 8;
	or.b32  	%r181, %r180, -2147483648;
	mad.wide.u32 	%rd100, %r179, %r181, %rd246;
	shr.u64 	%rd246, %rd100, 32;
	add.s64 	%rd101, %rd5, %rd97;
	st.local.u32 	[%rd101], %rd100;
	add.s32 	%r304, %r304, 1;
	setp.ne.s32 	%p89, %r304, 6;
	@%p89 bra 	$L__BB1_114;
	shr.u32 	%r182, %r20, 23;
	st.local.u32 	[%rd5+24], %rd246;
	and.b32  	%r23, %r182, 31;
	and.b32  	%r183, %r182, 224;
	add.s32 	%r184, %r183, -128;
	shr.u32 	%r185, %r184, 5;
	mul.wide.u32 	%rd102, %r185, 4;
	sub.s64 	%rd9, %rd5, %rd102;
	ld.local.u32 	%r305, [%rd9+24];
	ld.local.u32 	%r306, [%rd9+20];
	setp.eq.s32 	%p90, %r23, 0;
	@%p90 bra 	$L__BB1_117;
	shf.l.wrap.b32 	%r305, %r306, %r305, %r23;
	ld.local.u32 	%r186, [%rd9+16];
	shf.l.wrap.b32 	%r306, %r186, %r306, %r23;
$L__BB1_117:
	shr.u32 	%r187, %r305, 30;
	shf.l.wrap.b32 	%r188, %r306, %r305, 2;
	shl.b32 	%r189, %r306, 2;
	shr.u32 	%r190, %r188, 31;
	add.s32 	%r191, %r190, %r187;
	neg.s32 	%r192, %r191;
	setp.lt.s32 	%p91, %r20, 0;
	selp.b32 	%r307, %r192, %r191, %p91;
	xor.b32  	%r193, %r188, %r20;
	shr.s32 	%r194, %r188, 31;
	xor.b32  	%r195, %r194, %r188;
	xor.b32  	%r196, %r194, %r189;
	cvt.u64.u32 	%rd103, %r195;
	shl.b64 	%rd104, %rd103, 32;
	cvt.u64.u32 	%rd105, %r196;
	or.b64  	%rd106, %rd104, %rd105;
	cvt.rn.f64.s64 	%fd5, %rd106;
	mul.f64 	%fd6, %fd5, 0d3BF921FB54442D19;
	cvt.rn.f32.f64 	%f212, %fd6;
	neg.f32 	%f213, %f212;
	setp.lt.s32 	%p92, %r193, 0;
	selp.f32 	%f452, %f213, %f212, %p92;
$L__BB1_118:
	add.s32 	%r198, %r307, 1;
	mul.rn.f32 	%f216, %f452, %f452;
	and.b32  	%r199, %r307, 1;
	setp.eq.b32 	%p93, %r199, 1;
	selp.f32 	%f217, %f452, 0f3F800000, %p93;
	fma.rn.f32 	%f218, %f216, %f217, 0f00000000;
	fma.rn.f32 	%f219, %f216, 0f37CBAC00, 0fBAB607ED;
	selp.f32 	%f220, 0fB94D4153, %f219, %p93;
	selp.f32 	%f221, 0f3C0885E4, 0f3D2AAABB, %p93;
	fma.rn.f32 	%f222, %f220, %f216, %f221;
	selp.f32 	%f223, 0fBE2AAAA8, 0fBEFFFFFF, %p93;
	fma.rn.f32 	%f224, %f222, %f216, %f223;
	fma.rn.f32 	%f225, %f224, %f218, %f217;
	and.b32  	%r200, %r198, 2;
	setp.eq.s32 	%p94, %r200, 0;
	mov.f32 	%f456, 0f00000000;
	sub.f32 	%f226, %f456, %f225;
	selp.f32 	%f455, %f225, %f226, %p94;
	bra.uni 	$L__BB1_144;
$L__BB1_119:
	mul.f32 	%f188, %f2, 0f3F22F983;
	cvt.rni.s32.f32 	%r311, %f188;
	cvt.rn.f32.s32 	%f189, %r311;
	fma.rn.f32 	%f190, %f189, 0fBFC90FDA, %f2;
	fma.rn.f32 	%f191, %f189, 0fB3A22168, %f190;
	fma.rn.f32 	%f453, %f189, 0fA7C234C5, %f191;
	abs.f32 	%f54, %f2;
	setp.ltu.f32 	%p79, %f54, 0f47CE4780;
	@%p79 bra 	$L__BB1_127;
	setp.neu.f32 	%p80, %f54, 0f7F800000;
	@%p80 bra 	$L__BB1_122;
	mov.f32 	%f194, 0f00000000;
	mul.rn.f32 	%f453, %f2, %f194;
	mov.b32 	%r311, 0;
	bra.uni 	$L__BB1_127;
$L__BB1_122:
	mov.b32 	%r33, %f2;
	mov.b64 	%rd247, 0;
	mov.b32 	%r308, 0;
$L__BB1_123:
	.pragma "nounroll";
	mul.wide.u32 	%rd86, %r308, 4;
	mov.u64 	%rd87, __cudart_i2opi_f;
	add.s64 	%rd88, %rd87, %rd86;
	ld.global.nc.u32 	%r157, [%rd88];
	shl.b32 	%r158, %r33, 8;
	or.b32  	%r159, %r158, -2147483648;
	mad.wide.u32 	%rd89, %r157, %r159, %rd247;
	shr.u64 	%rd247, %rd89, 32;
	add.s64 	%rd90, %rd4, %rd86;
	st.local.u32 	[%rd90], %rd89;
	add.s32 	%r308, %r308, 1;
	setp.ne.s32 	%p81, %r308, 6;
	@%p81 bra 	$L__BB1_123;
	shr.u32 	%r160, %r33, 23;
	st.local.u32 	[%rd4+24], %rd247;
	and.b32  	%r36, %r160, 31;
	and.b32  	%r161, %r160, 224;
	add.s32 	%r162, %r161, -128;
	shr.u32 	%r163, %r162, 5;
	mul.wide.u32 	%rd91, %r163, 4;
	sub.s64 	%rd12, %rd4, %rd91;
	ld.local.u32 	%r309, [%rd12+24];
	ld.local.u32 	%r310, [%rd12+20];
	setp.eq.s32 	%p82, %r36, 0;
	@%p82 bra 	$L__BB1_126;
	shf.l.wrap.b32 	%r309, %r310, %r309, %r36;
	ld.local.u32 	%r164, [%rd12+16];
	shf.l.wrap.b32 	%r310, %r164, %r310, %r36;
$L__BB1_126:
	shr.u32 	%r165, %r309, 30;
	shf.l.wrap.b32 	%r166, %r310, %r309, 2;
	shl.b32 	%r167, %r310, 2;
	shr.u32 	%r168, %r166, 31;
	add.s32 	%r169, %r168, %r165;
	neg.s32 	%r170, %r169;
	setp.lt.s32 	%p83, %r33, 0;
	selp.b32 	%r311, %r170, %r169, %p83;
	xor.b32  	%r171, %r166, %r33;
	shr.s32 	%r172, %r166, 31;
	xor.b32  	%r173, %r172, %r166;
	xor.b32  	%r174, %r172, %r167;
	cvt.u64.u32 	%rd92, %r173;
	shl.b64 	%rd93, %rd92, 32;
	cvt.u64.u32 	%rd94, %r174;
	or.b64  	%rd95, %rd93, %rd94;
	cvt.rn.f64.s64 	%fd3, %rd95;
	mul.f64 	%fd4, %fd3, 0d3BF921FB54442D19;
	cvt.rn.f32.f64 	%f192, %fd4;
	neg.f32 	%f193, %f192;
	setp.lt.s32 	%p84, %r171, 0;
	selp.f32 	%f453, %f193, %f192, %p84;
$L__BB1_127:
	mul.rn.f32 	%f196, %f453, %f453;
	and.b32  	%r176, %r311, 1;
	setp.eq.b32 	%p85, %r176, 1;
	selp.f32 	%f197, 0f3F800000, %f453, %p85;
	fma.rn.f32 	%f198, %f196, %f197, 0f00000000;
	fma.rn.f32 	%f199, %f196, 0f37CBAC00, 0fBAB607ED;
	selp.f32 	%f200, %f199, 0fB94D4153, %p85;
	selp.f32 	%f201, 0f3D2AAABB, 0f3C0885E4, %p85;
	fma.rn.f32 	%f202, %f200, %f196, %f201;
	selp.f32 	%f203, 0fBEFFFFFF, 0fBE2AAAA8, %p85;
	fma.rn.f32 	%f204, %f202, %f196, %f203;
	fma.rn.f32 	%f205, %f204, %f198, %f197;
	and.b32  	%r177, %r311, 2;
	setp.eq.s32 	%p86, %r177, 0;
	mov.f32 	%f456, 0f00000000;
	sub.f32 	%f206, %f456, %f205;
	selp.f32 	%f207, %f205, %f206, %p86;
	neg.f32 	%f455, %f207;
	bra.uni 	$L__BB1_144;
$L__BB1_128:
	mul.f32 	%f167, %f2, 0f3F22F983;
	cvt.rni.s32.f32 	%r315, %f167;
	cvt.rn.f32.s32 	%f168, %r315;
	fma.rn.f32 	%f169, %f168, 0fBFC90FDA, %f2;
	fma.rn.f32 	%f170, %f168, 0fB3A22168, %f169;
	fma.rn.f32 	%f454, %f168, 0fA7C234C5, %f170;
	abs.f32 	%f60, %f2;
	setp.ltu.f32 	%p71, %f60, 0f47CE4780;
	@%p71 bra 	$L__BB1_136;
	setp.neu.f32 	%p72, %f60, 0f7F800000;
	@%p72 bra 	$L__BB1_131;
	mov.f32 	%f173, 0f00000000;
	mul.rn.f32 	%f454, %f2, %f173;
	mov.b32 	%r315, 0;
	bra.uni 	$L__BB1_136;
$L__BB1_131:
	mov.b32 	%r46, %f2;
	mov.b64 	%rd250, 0;
	mov.b32 	%r312, 0;
	mov.u64 	%rd248, __cudart_i2opi_f;
	mov.u64 	%rd249, %rd3;
$L__BB1_132:
	.pragma "nounroll";
	ld.global.nc.u32 	%r134, [%rd248];
	shl.b32 	%r135, %r46, 8;
	or.b32  	%r136, %r135, -2147483648;
	mad.wide.u32 	%rd79, %r134, %r136, %rd250;
	shr.u64 	%rd250, %rd79, 32;
	st.local.u32 	[%rd249], %rd79;
	add.s32 	%r312, %r312, 1;
	add.s64 	%rd249, %rd249, 4;
	add.s64 	%rd248, %rd248, 4;
	setp.ne.s32 	%p73, %r312, 6;
	@%p73 bra 	$L__BB1_132;
	shr.u32 	%r137, %r46, 23;
	st.local.u32 	[%rd3+24], %rd250;
	and.b32  	%r49, %r137, 31;
	and.b32  	%r138, %r137, 224;
	add.s32 	%r139, %r138, -128;
	shr.u32 	%r140, %r139, 5;
	mul.wide.u32 	%rd80, %r140, 4;
	sub.s64 	%rd19, %rd3, %rd80;
	ld.local.u32 	%r313, [%rd19+24];
	ld.local.u32 	%r314, [%rd19+20];
	setp.eq.s32 	%p74, %r49, 0;
	@%p74 bra 	$L__BB1_135;
	shf.l.wrap.b32 	%r313, %r314, %r313, %r49;
	ld.local.u32 	%r141, [%rd19+16];
	shf.l.wrap.b32 	%r314, %r141, %r314, %r49;
$L__BB1_135:
	shr.u32 	%r142, %r313, 30;
	shf.l.wrap.b32 	%r143, %r314, %r313, 2;
	shl.b32 	%r144, %r314, 2;
	shr.u32 	%r145, %r143, 31;
	add.s32 	%r146, %r145, %r142;
	neg.s32 	%r147, %r146;
	setp.lt.s32 	%p75, %r46, 0;
	selp.b32 	%r315, %r147, %r146, %p75;
	xor.b32  	%r148, %r143, %r46;
	shr.s32 	%r149, %r143, 31;
	xor.b32  	%r150, %r149, %r143;
	xor.b32  	%r151, %r149, %r144;
	cvt.u64.u32 	%rd81, %r150;
	shl.b64 	%rd82, %rd81, 32;
	cvt.u64.u32 	%rd83, %r151;
	or.b64  	%rd84, %rd82, %rd83;
	cvt.rn.f64.s64 	%fd1, %rd84;
	mul.f64 	%fd2, %fd1, 0d3BF921FB54442D19;
	cvt.rn.f32.f64 	%f171, %fd2;
	neg.f32 	%f172, %f171;
	setp.lt.s32 	%p76, %r148, 0;
	selp.f32 	%f454, %f172, %f171, %p76;
$L__BB1_136:
	add.s32 	%r153, %r315, 1;
	mul.rn.f32 	%f175, %f454, %f454;
	and.b32  	%r154, %r315, 1;
	setp.eq.b32 	%p77, %r154, 1;
	selp.f32 	%f176, %f454, 0f3F800000, %p77;
	fma.rn.f32 	%f177, %f175, %f176, 0f00000000;
	fma.rn.f32 	%f178, %f175, 0f37CBAC00, 0fBAB607ED;
	selp.f32 	%f179, 0fB94D4153, %f178, %p77;
	selp.f32 	%f180, 0f3C0885E4, 0f3D2AAABB, %p77;
	fma.rn.f32 	%f181, %f179, %f175, %f180;
	selp.f32 	%f182, 0fBE2AAAA8, 0fBEFFFFFF, %p77;
	fma.rn.f32 	%f183, %f181, %f175, %f182;
	fma.rn.f32 	%f184, %f183, %f177, %f176;
	and.b32  	%r155, %r153, 2;
	setp.eq.s32 	%p78, %r155, 0;
	mov.f32 	%f456, 0f00000000;
	sub.f32 	%f185, %f456, %f184;
	selp.f32 	%f186, %f184, %f185, %p78;
	mul.f32 	%f187, %f186, %f186;
	rcp.rn.f32 	%f455, %f187;
	bra.uni 	$L__BB1_144;
$L__BB1_137:
	mul.f32 	%f163, %f2, %f2;
	mov.f32 	%f164, 0f3F800000;
	sub.f32 	%f165, %f164, %f163;
	sqrt.rn.f32 	%f166, %f165;
	rcp.rn.f32 	%f455, %f166;
	mov.f32 	%f456, 0f00000000;
	bra.uni 	$L__BB1_144;
$L__BB1_138:
	fma.rn.f32 	%f155, %f2, %f2, 0f3F800000;
	rcp.rn.f32 	%f455, %f155;
	mov.f32 	%f456, 0f00000000;
	bra.uni 	$L__BB1_144;
$L__BB1_139:
	abs.f32 	%f137, %f2;
	mov.f32 	%f138, 0f3FB8AA3B;
	mul.rn.f32 	%f139, %f137, %f138;
	cvt.rzi.f32.f32 	%f140, %f139;
	abs.f32 	%f141, %f140;
	setp.gt.f32 	%p70, %f141, 0f42FC0000;
	mov.f32 	%f142, 0f42FC0000;
	copysign.f32 	%f143, %f140, %f142;
	selp.f32 	%f144, %f143, %f140, %p70;
	fma.rn.f32 	%f145, %f144, 0fBF317218, %f137;
	fma.rn.f32 	%f146, %f144, 0f3102E308, %f145;
	mul.f32 	%f147, %f146, 0f3FB8AA3B;
	add.f32 	%f148, %f144, 0f4B40007D;
	mov.b32 	%r131, %f148;
	shl.b32 	%r132, %r131, 23;
	mov.b32 	%f149, %r132;
	ex2.approx.ftz.f32 	%f150, %f147;
	mul.f32 	%f151, %f150, %f149;
	mov.f32 	%f152, 0f3E000000;
	div.approx.ftz.f32 	%f153, %f152, %f151;
	fma.rn.f32 	%f455, %f151, 0f40000000, %f153;
	mov.f32 	%f456, 0f00000000;
	bra.uni 	$L__BB1_144;
$L__BB1_140:
	abs.f32 	%f91, %f2;
	mov.f32 	%f92, 0f3FB8AA3B;
	mul.rn.f32 	%f93, %f91, %f92;
	cvt.rzi.f32.f32 	%f94, %f93;
	abs.f32 	%f95, %f94;
	setp.gt.f32 	%p67, %f95, 0f42FC0000;
	mov.f32 	%f96, 0f42FC0000;
	copysign.f32 	%f97, %f94, %f96;
	selp.f32 	%f98, %f97, %f94, %p67;
	fma.rn.f32 	%f99, %f98, 0fBF317218, %f91;
	fma.rn.f32 	%f100, %f98, 0f3102E308, %f99;
	mul.f32 	%f101, %f100, 0f3FB8AA3B;
	add.f32 	%f102, %f98, 0f4B40007D;
	mov.b32 	%r127, %f102;
	shl.b32 	%r128, %r127, 23;
	mov.b32 	%f103, %r128;
	ex2.approx.ftz.f32 	%f104, %f101;
	mul.f32 	%f105, %f104, %f103;
	mov.f32 	%f106, 0f3E000000;
	div.approx.ftz.f32 	%f107, %f106, %f105;
	fma.rn.f32 	%f108, %f105, 0f40000000, %f107;
	mul.f32 	%f109, %f108, %f108;
	rcp.rn.f32 	%f455, %f109;
	mov.f32 	%f456, 0f00000000;
	bra.uni 	$L__BB1_144;
$L__BB1_141:
	fma.rn.f32 	%f85, %f2, %f2, 0fBF800000;
	sqrt.rn.f32 	%f86, %f85;
	rcp.rn.f32 	%f455, %f86;
	mov.f32 	%f456, 0f00000000;
	bra.uni 	$L__BB1_144;
$L__BB1_142:
	setp.gt.f32 	%p65, %f2, 0f00000000;
	selp.u32 	%r124, 1, 0, %p65;
	setp.lt.f32 	%p66, %f2, 0f00000000;
	selp.s32 	%r125, -1, 0, %p66;
	add.s32 	%r126, %r125, %r124;
	cvt.rn.f32.s32 	%f455, %r126;
	mov.f32 	%f456, 0f00000000;
	bra.uni 	$L__BB1_144;
$L__BB1_143:
	mov.f32 	%f455, 0f00000000;
	mov.f32 	%f456, %f455;
$L__BB1_144:
	add.s64 	%rd122, %rd2, %rd73;
	ld.global.f32 	%f414, [%rd122];
	fma.rn.f32 	%f415, %f1, %f455, %f414;
	st.global.f32 	[%rd122], %f415;
	setp.eq.s32 	%p142, %r17, -1;
	setp.eq.s32 	%p143, %r16, 16;
	or.pred  	%p144, %p143, %p142;
	@%p144 bra 	$L__BB1_146;
	add.s32 	%r240, %r17, %r2;
	mul.wide.u32 	%rd123, %r240, 4;
	add.s64 	%rd124, %rd2, %rd123;
	ld.global.f32 	%f416, [%rd124];
	fma.rn.f32 	%f417, %f1, %f456, %f416;
	st.global.f32 	[%rd124], %f417;
$L__BB1_146:
	ld.param.u32 	%r298, [reverse_sweep_param_7];
	add.s32 	%r303, %r303, 1;
	setp.ne.s32 	%p145, %r303, %r298;
	@%p145 bra 	$L__BB1_15;
$L__BB1_147:
	mul.lo.s32 	%r59, %r88, %r1;
	setp.eq.s32 	%p146, %r88, 0;
	@%p146 bra 	$L__BB1_160;
	ld.param.u64 	%rd244, [reverse_sweep_param_5];
	cvta.to.global.u64 	%rd20, %rd244;
	and.b32  	%r60, %r88, 15;
	setp.lt.u32 	%p147, %r88, 16;
	mov.b32 	%r320, 0;
	@%p147 bra 	$L__BB1_151;
	and.b32  	%r320, %r88, -16;
	neg.s32 	%r318, %r320;
	add.s32 	%r317, %r59, 7;
	add.s32 	%r316, %r2, 7;
$L__BB1_150:
	.pragma "nounroll";
	add.s32 	%r242, %r316, -7;
	mul.wide.u32 	%rd125, %r242, 4;
	add.s64 	%rd126, %rd2, %rd125;
	ld.global.f32 	%f418, [%rd126];
	add.s32 	%r243, %r317, -7;
	mul.wide.u32 	%rd127, %r243, 4;
	add.s64 	%rd128, %rd20, %rd127;
	st.global.f32 	[%rd128], %f418;
	add.s32 	%r244, %r316, -6;
	mul.wide.u32 	%rd129, %r244, 4;
	add.s64 	%rd130, %rd2, %rd129;
	ld.global.f32 	%f419, [%rd130];
	add.s32 	%r245, %r317, -6;
	mul.wide.u32 	%rd131, %r245, 4;
	add.s64 	%rd132, %rd20, %rd131;
	st.global.f32 	[%rd132], %f419;
	add.s32 	%r246, %r316, -5;
	mul.wide.u32 	%rd133, %r246, 4;
	add.s64 	%rd134, %rd2, %rd133;
	ld.global.f32 	%f420, [%rd134];
	add.s32 	%r247, %r317, -5;
	mul.wide.u32 	%rd135, %r247, 4;
	add.s64 	%rd136, %rd20, %rd135;
	st.global.f32 	[%rd136], %f420;
	add.s32 	%r248, %r316, -4;
	mul.wide.u32 	%rd137, %r248, 4;
	add.s64 	%rd138, %rd2, %rd137;
	ld.global.f32 	%f421, [%rd138];
	add.s32 	%r249, %r317, -4;
	mul.wide.u32 	%rd139, %r249, 4;
	add.s64 	%rd140, %rd20, %rd139;
	st.global.f32 	[%rd140], %f421;
	add.s32 	%r250, %r316, -3;
	mul.wide.u32 	%rd141, %r250, 4;
	add.s64 	%rd142, %rd2, %rd141;
	ld.global.f32 	%f422, [%rd142];
	add.s32 	%r251, %r317, -3;
	mul.wide.u32 	%rd143, %r251, 4;
	add.s64 	%rd144, %rd20, %rd143;
	st.global.f32 	[%rd144], %f422;
	add.s32 	%r252, %r316, -2;
	mul.wide.u32 	%rd145, %r252, 4;
	add.s64 	%rd146, %rd2, %rd145;
	ld.global.f32 	%f423, [%rd146];
	add.s32 	%r253, %r317, -2;
	mul.wide.u32 	%rd147, %r253, 4;
	add.s64 	%rd148, %rd20, %rd147;
	st.global.f32 	[%rd148], %f423;
	add.s32 	%r254, %r316, -1;
	mul.wide.u32 	%rd149, %r254, 4;
	add.s64 	%rd150, %rd2, %rd149;
	ld.global.f32 	%f424, [%rd150];
	add.s32 	%r255, %r317, -1;
	mul.wide.u32 	%rd151, %r255, 4;
	add.s64 	%rd152, %rd20, %rd151;
	st.global.f32 	[%rd152], %f424;
	add.s32 	%r256, %r316, 8;
	mul.wide.u32 	%rd153, %r316, 4;
	add.s64 	%rd154, %rd2, %rd153;
	ld.global.f32 	%f425, [%rd154];
	add.s32 	%r257, %r317, 8;
	mul.wide.u32 	%rd155, %r317, 4;
	add.s64 	%rd156, %rd20, %rd155;
	st.global.f32 	[%rd156], %f425;
	add.s32 	%r258, %r316, 1;
	mul.wide.u32 	%rd157, %r258, 4;
	add.s64 	%rd158, %rd2, %rd157;
	ld.global.f32 	%f426, [%rd158];
	add.s32 	%r259, %r317, 1;
	mul.wide.u32 	%rd159, %r259, 4;
	add.s64 	%rd160, %rd20, %rd159;
	st.global.f32 	[%rd160], %f426;
	add.s32 	%r260, %r316, 2;
	mul.wide.u32 	%rd161, %r260, 4;
	add.s64 	%rd162, %rd2, %rd161;
	ld.global.f32 	%f427, [%rd162];
	add.s32 	%r261, %r317, 2;
	mul.wide.u32 	%rd163, %r261, 4;
	add.s64 	%rd164, %rd20, %rd163;
	st.global.f32 	[%rd164], %f427;
	add.s32 	%r262, %r316, 3;
	mul.wide.u32 	%rd165, %r262, 4;
	add.s64 	%rd166, %rd2, %rd165;
	ld.global.f32 	%f428, [%rd166];
	add.s32 	%r263, %r317, 3;
	mul.wide.u32 	%rd167, %r263, 4;
	add.s64 	%rd168, %rd20, %rd167;
	st.global.f32 	[%rd168], %f428;
	add.s32 	%r264, %r316, 4;
	mul.wide.u32 	%rd169, %r264, 4;
	add.s64 	%rd170, %rd2, %rd169;
	ld.global.f32 	%f429, [%rd170];
	add.s32 	%r265, %r317, 4;
	mul.wide.u32 	%rd171, %r265, 4;
	add.s64 	%rd172, %rd20, %rd171;
	st.global.f32 	[%rd172], %f429;
	add.s32 	%r266, %r316, 5;
	mul.wide.u32 	%rd173, %r266, 4;
	add.s64 	%rd174, %rd2, %rd173;
	ld.global.f32 	%f430, [%rd174];
	add.s32 	%r267, %r317, 5;
	mul.wide.u32 	%rd175, %r267, 4;
	add.s64 	%rd176, %rd20, %rd175;
	st.global.f32 	[%rd176], %f430;
	add.s32 	%r268, %r316, 6;
	mul.wide.u32 	%rd177, %r268, 4;
	add.s64 	%rd178, %rd2, %rd177;
	ld.global.f32 	%f431, [%rd178];
	add.s32 	%r269, %r317, 6;
	mul.wide.u32 	%rd179, %r269, 4;
	add.s64 	%rd180, %rd20, %rd179;
	st.global.f32 	[%rd180], %f431;
	add.s32 	%r270, %r316, 7;
	mul.wide.u32 	%rd181, %r270, 4;
	add.s64 	%rd182, %rd2, %rd181;
	ld.global.f32 	%f432, [%rd182];
	add.s32 	%r271, %r317, 7;
	mul.wide.u32 	%rd183, %r271, 4;
	add.s64 	%rd184, %rd20, %rd183;
	st.global.f32 	[%rd184], %f432;
	mul.wide.u32 	%rd185, %r256, 4;
	add.s64 	%rd186, %rd2, %rd185;
	ld.global.f32 	%f433, [%rd186];
	mul.wide.u32 	%rd187, %r257, 4;
	add.s64 	%rd188, %rd20, %rd187;
	st.global.f32 	[%rd188], %f433;
	add.s32 	%r318, %r318, 16;
	add.s32 	%r317, %r317, 16;
	add.s32 	%r316, %r316, 16;
	setp.ne.s32 	%p148, %r318, 0;
	@%p148 bra 	$L__BB1_150;
$L__BB1_151:
	setp.eq.s32 	%p149, %r60, 0;
	@%p149 bra 	$L__BB1_160;
	and.b32  	%r72, %r88, 7;
	setp.lt.u32 	%p150, %r60, 8;
	@%p150 bra 	$L__BB1_154;
	add.s32 	%r272, %r320, %r2;
	mul.wide.u32 	%rd189, %r272, 4;
	add.s64 	%rd190, %rd2, %rd189;
	ld.global.f32 	%f434, [%rd190];
	add.s32 	%r273, %r320, %r59;
	mul.wide.u32 	%rd191, %r273, 4;
	add.s64 	%rd192, %rd20, %rd191;
	st.global.f32 	[%rd192], %f434;
	add.s32 	%r274, %r272, 1;
	mul.wide.u32 	%rd193, %r274, 4;
	add.s64 	%rd194, %rd2, %rd193;
	ld.global.f32 	%f435, [%rd194];
	add.s32 	%r275, %r273, 1;
	mul.wide.u32 	%rd195, %r275, 4;
	add.s64 	%rd196, %rd20, %rd195;
	st.global.f32 	[%rd196], %f435;
	add.s32 	%r276, %r272, 2;
	mul.wide.u32 	%rd197, %r276, 4;
	add.s64 	%rd198, %rd2, %rd197;
	ld.global.f32 	%f436, [%rd198];
	add.s32 	%r277, %r273, 2;
	mul.wide.u32 	%rd199, %r277, 4;
	add.s64 	%rd200, %rd20, %rd199;
	st.global.f32 	[%rd200], %f436;
	add.s32 	%r278, %r272, 3;
	mul.wide.u32 	%rd201, %r278, 4;
	add.s64 	%rd202, %rd2, %rd201;
	ld.global.f32 	%f437, [%rd202];
	add.s32 	%r279, %r273, 3;
	mul.wide.u32 	%rd203, %r279, 4;
	add.s64 	%rd204, %rd20, %rd203;
	st.global.f32 	[%rd204], %f437;
	add.s32 	%r280, %r272, 4;
	mul.wide.u32 	%rd205, %r280, 4;
	add.s64 	%rd206, %rd2, %rd205;
	ld.global.f32 	%f438, [%rd206];
	add.s32 	%r281, %r273, 4;
	mul.wide.u32 	%rd207, %r281, 4;
	add.s64 	%rd208, %rd20, %rd207;
	st.global.f32 	[%rd208], %f438;
	add.s32 	%r282, %r272, 5;
	mul.wide.u32 	%rd209, %r282, 4;
	add.s64 	%rd210, %rd2, %rd209;
	ld.global.f32 	%f439, [%rd210];
	add.s32 	%r283, %r273, 5;
	mul.wide.u32 	%rd211, %r283, 4;
	add.s64 	%rd212, %rd20, %rd211;
	st.global.f32 	[%rd212], %f439;
	add.s32 	%r284, %r272, 6;
	mul.wide.u32 	%rd213, %r284, 4;
	add.s64 	%rd214, %rd2, %rd213;
	ld.global.f32 	%f440, [%rd214];
	add.s32 	%r285, %r273, 6;
	mul.wide.u32 	%rd215, %r285, 4;
	add.s64 	%rd216, %rd20, %rd215;
	st.global.f32 	[%rd216], %f440;
	add.s32 	%r286, %r272, 7;
	mul.wide.u32 	%rd217, %r286, 4;
	add.s64 	%rd218, %rd2, %rd217;
	ld.global.f32 	%f441, [%rd218];
	add.s32 	%r287, %r273, 7;
	mul.wide.u32 	%rd219, %r287, 4;
	add.s64 	%rd220, %rd20, %rd219;
	st.global.f32 	[%rd220], %f441;
	add.s32 	%r320, %r320, 8;
$L__BB1_154:
	setp.eq.s32 	%p151, %r72, 0;
	@%p151 bra 	$L__BB1_160;
	and.b32  	%r75, %r88, 3;
	setp.lt.u32 	%p152, %r72, 4;
	@%p152 bra 	$L__BB1_157;
	add.s32 	%r288, %r320, %r2;
	mul.wide.u32 	%rd221, %r288, 4;
	add.s64 	%rd222, %rd2, %rd221;
	ld.global.f32 	%f442, [%rd222];
	add.s32 	%r289, %r320, %r59;
	mul.wide.u32 	%rd223, %r289, 4;
	add.s64 	%rd224, %rd20, %rd223;
	st.global.f32 	[%rd224], %f442;
	add.s32 	%r290, %r288, 1;
	mul.wide.u32 	%rd225, %r290, 4;
	add.s64 	%rd226, %rd2, %rd225;
	ld.global.f32 	%f443, [%rd226];
	add.s32 	%r291, %r289, 1;
	mul.wide.u32 	%rd227, %r291, 4;
	add.s64 	%rd228, %rd20, %rd227;
	st.global.f32 	[%rd228], %f443;
	add.s32 	%r292, %r288, 2;
	mul.wide.u32 	%rd229, %r292, 4;
	add.s64 	%rd230, %rd2, %rd229;
	ld.global.f32 	%f444, [%rd230];
	add.s32 	%r293, %r289, 2;
	mul.wide.u32 	%rd231, %r293, 4;
	add.s64 	%rd232, %rd20, %rd231;
	st.global.f32 	[%rd232], %f444;
	add.s32 	%r294, %r288, 3;
	mul.wide.u32 	%rd233, %r294, 4;
	add.s64 	%rd234, %rd2, %rd233;
	ld.global.f32 	%f445, [%rd234];
	add.s32 	%r295, %r289, 3;
	mul.wide.u32 	%rd235, %r295, 4;
	add.s64 	%rd236, %rd20, %rd235;
	st.global.f32 	[%rd236], %f445;
	add.s32 	%r320, %r320, 4;
$L__BB1_157:
	setp.eq.s32 	%p153, %r75, 0;
	@%p153 bra 	$L__BB1_160;
	add.s32 	%r324, %r320, %r59;
	add.s32 	%r323, %r320, %r2;
	neg.s32 	%r322, %r75;
$L__BB1_159:
	.pragma "nounroll";
	mul.wide.u32 	%rd237, %r323, 4;
	add.s64 	%rd238, %rd2, %rd237;
	ld.global.f32 	%f446, [%rd238];
	mul.wide.u32 	%rd239, %r324, 4;
	add.s64 	%rd240, %rd20, %rd239;
	st.global.f32 	[%rd240], %f446;
	add.s32 	%r324, %r324, 1;
	add.s32 	%r323, %r323, 1;
	add.s32 	%r322, %r322, 1;
	setp.ne.s32 	%p154, %r322, 0;
	@%p154 bra 	$L__BB1_159;
$L__BB1_160:
	ret;

}
	// .globl	tangent_forward
.visible .entry tangent_forward(
	.param .u64 .ptr .align 1 tangent_forward_param_0,
	.param .u64 .ptr .align 1 tangent_forward_param_1,
	.param .u64 .ptr .align 1 tangent_forward_param_2,
	.param .u64 .ptr .align 1 tangent_forward_param_3,
	.param .u64 .ptr .align 1 tangent_forward_param_4,
	.param .u64 .ptr .align 1 tangent_forward_param_5,
	.param .u64 .ptr .align 1 tangent_forward_param_6,
	.param .u64 .ptr .align 1 tangent_forward_param_7,
	.param .u64 .ptr .align 1 tangent_forward_param_8,
	.param .u64 .ptr .align 1 tangent_forward_param_9,
	.param .u32 tangent_forward_param_10,
	.param .u32 tangent_forward_param_11,
	.param .u32 tangent_forward_param_12,
	.param .u32 tangent_forward_param_13,
	.param .u32 tangent_forward_param_14
)
{
	.local .align 4 .b8 	__local_depot2[28];
	.reg .b64 	%SP;
	.reg .b64 	%SPL;
	.reg .pred 	%p<285>;
	.reg .b32 	%r<562>;
	.reg .b32 	%f<1094>;
	.reg .b64 	%rd<420>;
	.reg .b64 	%fd<13>;

	mov.u64 	%SPL, __local_depot2;
	ld.param.u64 	%rd40, [tangent_forward_param_1];
	ld.param.u64 	%rd41, [tangent_forward_param_2];
	ld.param.u64 	%rd42, [tangent_forward_param_3];
	ld.param.u64 	%rd43, [tangent_forward_param_4];
	ld.param.u64 	%rd44, [tangent_forward_param_5];
	ld.param.u64 	%rd45, [tangent_forward_param_6];
	ld.param.u64 	%rd46, [tangent_forward_param_7];
	ld.param.u64 	%rd47, [tangent_forward_param_8];
	ld.param.u64 	%rd48, [tangent_forward_param_9];
	ld.param.u32 	%r140, [tangent_forward_param_10];
	ld.param.u32 	%r531, [tangent_forward_param_11];
	ld.param.u32 	%r142, [tangent_forward_param_12];
	ld.param.u32 	%r143, [tangent_forward_param_13];
	ld.param.u32 	%r144, [tangent_forward_param_14];
	cvta.to.global.u64 	%rd1, %rd42;
	cvta.to.global.u64 	%rd2, %rd44;
	cvta.to.global.u64 	%rd3, %rd43;
	cvta.to.global.u64 	%rd4, %rd45;
	cvta.to.global.u64 	%rd5, %rd47;
	cvta.to.global.u64 	%rd6, %rd46;
	cvta.to.global.u64 	%rd7, %rd48;
	add.u64 	%rd8, %SPL, 0;
	add.u64 	%rd9, %SPL, 0;
	add.u64 	%rd10, %SPL, 0;
	add.u64 	%rd11, %SPL, 0;
	add.u64 	%rd12, %SPL, 0;
	add.u64 	%rd13, %SPL, 0;
	mov.u32 	%r145, %ctaid.x;
	mov.u32 	%r146, %ntid.x;
	mov.u32 	%r147, %tid.x;
	mad.lo.s32 	%r1, %r145, %r146, %r147;
	setp.ge.u32 	%p1, %r1, %r144;
	@%p1 bra 	$L__BB2_239;
	mul.lo.s32 	%r2, %r142, %r1;
	mul.lo.s32 	%r3, %r531, %r1;
	setp.eq.s32 	%p2, %r142, 0;
	@%p2 bra 	$L__BB2_14;
	and.b32  	%r4, %r142, 15;
	setp.lt.u32 	%p3, %r142, 16;
	mov.b32 	%r521, 0;
	@%p3 bra 	$L__BB2_5;
	and.b32  	%r521, %r142, -16;
	mov.b32 	%r526, 0;
$L__BB2_4:
	.pragma "nounroll";
	mul.wide.u32 	%rd55, %r526, 4;
	add.s64 	%rd56, %rd1, %rd55;
	ld.global.nc.f32 	%f170, [%rd56];
	add.s32 	%r150, %r526, %r2;
	mul.wide.u32 	%rd57, %r150, 4;
	add.s64 	%rd58, %rd4, %rd57;
	st.global.f32 	[%rd58], %f170;
	add.s64 	%rd59, %rd6, %rd57;
	mov.b32 	%r151, 0;
	st.global.u32 	[%rd59], %r151;
	ld.global.nc.f32 	%f171, [%rd56+4];
	add.s32 	%r152, %r150, 1;
	mul.wide.u32 	%rd60, %r152, 4;
	add.s64 	%rd61, %rd4, %rd60;
	st.global.f32 	[%rd61], %f171;
	add.s64 	%rd62, %rd6, %rd60;
	st.global.u32 	[%rd62], %r151;
	ld.global.nc.f32 	%f172, [%rd56+8];
	add.s32 	%r153, %r150, 2;
	mul.wide.u32 	%rd63, %r153, 4;
	add.s64 	%rd64, %rd4, %rd63;
	st.global.f32 	[%rd64], %f172;
	add.s64 	%rd65, %rd6, %rd63;
	st.global.u32 	[%rd65], %r151;
	ld.global.nc.f32 	%f173, [%rd56+12];
	add.s32 	%r154, %r150, 3;
	mul.wide.u32 	%rd66, %r154, 4;
	add.s64 	%rd67, %rd4, %rd66;
	st.global.f32 	[%rd67], %f173;
	add.s64 	%rd68, %rd6, %rd66;
	st.global.u32 	[%rd68], %r151;
	ld.global.nc.f32 	%f174, [%rd56+16];
	add.s32 	%r155, %r150, 4;
	mul.wide.u32 	%rd69, %r155, 4;
	add.s64 	%rd70, %rd4, %rd69;
	st.global.f32 	[%rd70], %f174;
	add.s64 	%rd71, %rd6, %rd69;
	st.global.u32 	[%rd71], %r151;
	ld.global.nc.f32 	%f175, [%rd56+20];
	add.s32 	%r156, %r150, 5;
	mul.wide.u32 	%rd72, %r156, 4;
	add.s64 	%rd73, %rd4, %rd72;
	st.global.f32 	[%rd73], %f175;
	add.s64 	%rd74, %rd6, %rd72;
	st.global.u32 	[%rd74], %r151;
	ld.global.nc.f32 	%f176, [%rd56+24];
	add.s32 	%r157, %r150, 6;
	mul.wide.u32 	%rd75, %r157, 4;
	add.s64 	%rd76, %rd4, %rd75;
	st.global.f32 	[%rd76], %f176;
	add.s64 	%rd77, %rd6, %rd75;
	st.global.u32 	[%rd77], %r151;
	ld.global.nc.f32 	%f177, [%rd56+28];
	add.s32 	%r158, %r150, 7;
	mul.wide.u32 	%rd78, %r158, 4;
	add.s64 	%rd79, %rd4, %rd78;
	st.global.f32 	[%rd79], %f177;
	add.s64 	%rd80, %rd6, %rd78;
	st.global.u32 	[%rd80], %r151;
	ld.global.nc.f32 	%f178, [%rd56+32];
	add.s32 	%r159, %r150, 8;
	mul.wide.u32 	%rd81, %r159, 4;
	add.s64 	%rd82, %rd4, %rd81;
	st.global.f32 	[%rd82], %f178;
	add.s64 	%rd83, %rd6, %rd81;
	st.global.u32 	[%rd83], %r151;
	ld.global.nc.f32 	%f179, [%rd56+36];
	add.s32 	%r160, %r150, 9;
	mul.wide.u32 	%rd84, %r160, 4;
	add.s64 	%rd85, %rd4, %rd84;
	st.global.f32 	[%rd85], %f179;
	add.s64 	%rd86, %rd6, %rd84;
	st.global.u32 	[%rd86], %r151;
	ld.global.nc.f32 	%f180, [%rd56+40];
	add.s32 	%r161, %r150, 10;
	mul.wide.u32 	%rd87, %r161, 4;
	add.s64 	%rd88, %rd4, %rd87;
	st.global.f32 	[%rd88], %f180;
	add.s64 	%rd89, %rd6, %rd87;
	st.global.u32 	[%rd89], %r151;
	ld.global.nc.f32 	%f181, [%rd56+44];
	add.s32 	%r162, %r150, 11;
	mul.wide.u32 	%rd90, %r162, 4;
	add.s64 	%rd91, %rd4, %rd90;
	st.global.f32 	[%rd91], %f181;
	add.s64 	%rd92, %rd6, %rd90;
	st.global.u32 	[%rd92], %r151;
	ld.global.nc.f32 	%f182, [%rd56+48];
	add.s32 	%r163, %r150, 12;
	mul.wide.u32 	%rd93, %r163, 4;
	add.s64 	%rd94, %rd4, %rd93;
	st.global.f32 	[%rd94], %f182;
	add.s64 	%rd95, %rd6, %rd93;
	st.global.u32 	[%rd95], %r151;
	ld.global.nc.f32 	%f183, [%rd56+52];
	add.s32 	%r164, %r150, 13;
	mul.wide.u32 	%rd96, %r164, 4;
	add.s64 	%rd97, %rd4, %rd96;
	st.global.f32 	[%rd97], %f183;
	add.s64 	%rd98, %rd6, %rd96;
	st.global.u32 	[%rd98], %r151;
	ld.global.nc.f32 	%f184, [%rd56+56];
	add.s32 	%r165, %r150, 14;
	mul.wide.u32 	%rd99, %r165, 4;
	add.s64 	%rd100, %rd4, %rd99;
	st.global.f32 	[%rd100], %f184;
	add.s64 	%rd101, %rd6, %rd99;
	st.global.u32 	[%rd101], %r151;
	ld.global.nc.f32 	%f185, [%rd56+60];
	add.s32 	%r166, %r150, 15;
	mul.wide.u32 	%rd102, %r166, 4;
	add.s64 	%rd103, %rd4, %rd102;
	st.global.f32 	[%rd103], %f185;
	add.s64 	%rd104, %rd6, %rd102;
	st.global.u32 	[%rd104], %r151;
	add.s32 	%r526, %r526, 16;
	setp.eq.s32 	%p4, %r526, %r521;
	@%p4 bra 	$L__BB2_5;
	bra.uni 	$L__BB2_4;
$L__BB2_5:
	setp.eq.s32 	%p5, %r4, 0;
	@%p5 bra 	$L__BB2_14;
	and.b32  	%r7, %r142, 7;
	setp.lt.u32 	%p6, %r4, 8;
	@%p6 bra 	$L__BB2_8;
	mul.wide.u32 	%rd105, %r521, 4;
	add.s64 	%rd106, %rd1, %rd105;
	ld.global.nc.f32 	%f186, [%rd106];
	add.s32 	%r167, %r521, %r2;
	mul.wide.u32 	%rd107, %r167, 4;
	add.s64 	%rd108, %rd4, %rd107;
	st.global.f32 	[%rd108], %f186;
	add.s64 	%rd109, %rd6, %rd107;
	mov.b32 	%r168, 0;
	st.global.u32 	[%rd109], %r168;
	ld.global.nc.f32 	%f187, [%rd106+4];
	add.s32 	%r169, %r167, 1;
	mul.wide.u32 	%rd110, %r169, 4;
	add.s64 	%rd111, %rd4, %rd110;
	st.global.f32 	[%rd111], %f187;
	add.s64 	%rd112, %rd6, %rd110;
	st.global.u32 	[%rd112], %r168;
	ld.global.nc.f32 	%f188, [%rd106+8];
	add.s32 	%r170, %r167, 2;
	mul.wide.u32 	%rd113, %r170, 4;
	add.s64 	%rd114, %rd4, %rd113;
	st.global.f32 	[%rd114], %f188;
	add.s64 	%rd115, %rd6, %rd113;
	st.global.u32 	[%rd115], %r168;
	ld.global.nc.f32 	%f189, [%rd106+12];
	add.s32 	%r171, %r167, 3;
	mul.wide.u32 	%rd116, %r171, 4;
	add.s64 	%rd117, %rd4, %rd116;
	st.global.f32 	[%rd117], %f189;
	add.s64 	%rd118, %rd6, %rd116;
	st.global.u32 	[%rd118], %r168;
	ld.global.nc.f32 	%f190, [%rd106+16];
	add.s32 	%r172, %r167, 4;
	mul.wide.u32 	%rd119, %r172, 4;
	add.s64 	%rd120, %rd4, %rd119;
	st.global.f32 	[%rd120], %f190;
	add.s64 	%rd121, %rd6, %rd119;
	st.global.u32 	[%rd121], %r168;
	ld.global.nc.f32 	%f191, [%rd106+20];
	add.s32 	%r173, %r167, 5;
	mul.wide.u32 	%rd122, %r173, 4;
	add.s64 	%rd123, %rd4, %rd122;
	st.global.f32 	[%rd123], %f191;
	add.s64 	%rd124, %rd6, %rd122;
	st.global.u32 	[%rd124], %r168;
	ld.global.nc.f32 	%f192, [%rd106+24];
	add.s32 	%r174, %r167, 6;
	mul.wide.u32 	%rd125, %r174, 4;
	add.s64 	%rd126, %rd4, %rd125;
	st.global.f32 	[%rd126], %f192;
	add.s64 	%rd127, %rd6, %rd125;
	st.global.u32 	[%rd127], %r168;
	ld.global.nc.f32 	%f193, [%rd106+28];
	add.s32 	%r175, %r167, 7;
	mul.wide.u32 	%rd128, %r175, 4;
	add.s64 	%rd129, %rd4, %rd128;
	st.global.f32 	[%rd129], %f193;
	add.s64 	%rd130, %rd6, %rd128;
	st.global.u32 	[%rd130], %r168;
	add.s32 	%r521, %r521, 8;
$L__BB2_8:
	setp.eq.s32 	%p7, %r7, 0;
	@%p7 bra 	$L__BB2_14;
	and.b32  	%r10, %r142, 3;
	setp.lt.u32 	%p8, %r7, 4;
	@%p8 bra 	$L__BB2_11;
	mul.wide.u32 	%rd131, %r521, 4;
	add.s64 	%rd132, %rd1, %rd131;
	ld.global.nc.f32 	%f194, [%rd132];
	add.s32 	%r176, %r521, %r2;
	mul.wide.u32 	%rd133, %r176, 4;
	add.s64 	%rd134, %rd4, %rd133;
	st.global.f32 	[%rd134], %f194;
	add.s64 	%rd135, %rd6, %rd133;
	mov.b32 	%r177, 0;
	st.global.u32 	[%rd135], %r177;
	ld.global.nc.f32 	%f195, [%rd132+4];
	add.s32 	%r178, %r176, 1;
	mul.wide.u32 	%rd136, %r178, 4;
	add.s64 	%rd137, %rd4, %rd136;
	st.global.f32 	[%rd137], %f195;
	add.s64 	%rd138, %rd6, %rd136;
	st.global.u32 	[%rd138], %r177;
	ld.global.nc.f32 	%f196, [%rd132+8];
	add.s32 	%r179, %r176, 2;
	mul.wide.u32 	%rd139, %r179, 4;
	add.s64 	%rd140, %rd4, %rd139;
	st.global.f32 	[%rd140], %f196;
	add.s64 	%rd141, %rd6, %rd139;
	st.global.u32 	[%rd141], %r177;
	ld.global.nc.f32 	%f197, [%rd132+12];
	add.s32 	%r180, %r176, 3;
	mul.wide.u32 	%rd142, %r180, 4;
	add.s64 	%rd143, %rd4, %rd142;
	st.global.f32 	[%rd143], %f197;
	add.s64 	%rd144, %rd6, %rd142;
	st.global.u32 	[%rd144], %r177;
	add.s32 	%r521, %r521, 4;
$L__BB2_11:
	setp.eq.s32 	%p9, %r10, 0;
	@%p9 bra 	$L__BB2_14;
	mov.b32 	%r525, 0;
$L__BB2_13:
	.pragma "nounroll";
	mul.wide.u32 	%rd145, %r521, 4;
	add.s64 	%rd146, %rd1, %rd145;
	ld.global.nc.f32 	%f198, [%rd146];
	add.s32 	%r182, %r521, %r2;
	mul.wide.u32 	%rd147, %r182, 4;
	add.s64 	%rd148, %rd4, %rd147;
	st.global.f32 	[%rd148], %f198;
	add.s64 	%rd149, %rd6, %rd147;
	mov.b32 	%r183, 0;
	st.global.u32 	[%rd149], %r183;
	add.s32 	%r521, %r521, 1;
	add.s32 	%r525, %r525, 1;
	setp.ne.s32 	%p10, %r525, %r10;
	@%p10 bra 	$L__BB2_13;
$L__BB2_14:
	setp.eq.s32 	%p11, %r531, 0;
	@%p11 bra 	$L__BB2_26;
	and.b32  	%r17, %r531, 7;
	setp.lt.u32 	%p12, %r531, 8;
	mov.b32 	%r527, 0;
	@%p12 bra 	$L__BB2_18;
	and.b32  	%r527, %r531, -8;
	mov.b32 	%r530, 0;
$L__BB2_17:
	.pragma "nounroll";
	add.s32 	%r186, %r530, %r3;
	mul.wide.u32 	%rd150, %r186, 4;
	add.s64 	%rd151, %rd3, %rd150;
	ld.global.nc.f32 	%f199, [%rd151];
	add.s32 	%r187, %r530, %r2;
	mul.wide.u32 	%rd152, %r187, 4;
	add.s64 	%rd153, %rd4, %rd152;
	st.global.f32 	[%rd153], %f199;
	add.s64 	%rd154, %rd2, %rd150;
	ld.global.nc.f32 	%f200, [%rd154];
	add.s64 	%rd155, %rd6, %rd152;
	st.global.f32 	[%rd155], %f200;
	add.s32 	%r188, %r186, 1;
	mul.wide.u32 	%rd156, %r188, 4;
	add.s64 	%rd157, %rd3, %rd156;
	ld.global.nc.f32 	%f201, [%rd157];
	add.s32 	%r189, %r187, 1;
	mul.wide.u32 	%rd158, %r189, 4;
	add.s64 	%rd159, %rd4, %rd158;
	st.global.f32 	[%rd159], %f201;
	add.s64 	%rd160, %rd2, %rd156;
	ld.global.nc.f32 	%f202, [%rd160];
	add.s64 	%rd161, %rd6, %rd158;
	st.global.f32 	[%rd161], %f202;
	add.s32 	%r190, %r186, 2;
	mul.wide.u32 	%rd162, %r190, 4;
	add.s64 	%rd163, %rd3, %rd162;
	ld.global.nc.f32 	%f203, [%rd163];
	add.s32 	%r191, %r187, 2;
	mul.wide.u32 	%rd164, %r191, 4;
	add.s64 	%rd165, %rd4, %rd164;
	st.global.f32 	[%rd165], %f203;
	add.s64 	%rd166, %rd2, %rd162;
	ld.global.nc.f32 	%f204, [%rd166];
	add.s64 	%rd167, %rd6, %rd164;
	st.global.f32 	[%rd167], %f204;
	add.s32 	%r192, %r186, 3;
	mul.wide.u32 	%rd168, %r192, 4;
	add.s64 	%rd169, %rd3, %rd168;
	ld.global.nc.f32 	%f205, [%rd169];
	add.s32 	%r193, %r187, 3;
	mul.wide.u32 	%rd170, %r193, 4;
	add.s64 	%rd171, %rd4, %rd170;
	st.global.f32 	[%rd171], %f205;
	add.s64 	%rd172, %rd2, %rd168;
	ld.global.nc.f32 	%f206, [%rd172];
	add.s64 	%rd173, %rd6, %rd170;
	st.global.f32 	[%rd173], %f206;
	add.s32 	%r194, %r186, 4;
	mul.wide.u32 	%rd174, %r194, 4;
	add.s64 	%rd175, %rd3, %rd174;
	ld.global.nc.f32 	%f207, [%rd175];
	add.s32 	%r195, %r187, 4;
	mul.wide.u32 	%rd176, %r195, 4;
	add.s64 	%rd177, %rd4, %rd176;
	st.global.f32 	[%rd177], %f207;
	add.s64 	%rd178, %rd2, %rd174;
	ld.global.nc.f32 	%f208, [%rd178];
	add.s64 	%rd179, %rd6, %rd176;
	st.global.f32 	[%rd179], %f208;
	add.s32 	%r196, %r186, 5;
	mul.wide.u32 	%rd180, %r196, 4;
	add.s64 	%rd181, %rd3, %rd180;
	ld.global.nc.f32 	%f209, [%rd181];
	add.s32 	%r197, %r187, 5;
	mul.wide.u32 	%rd182, %r197, 4;
	add.s64 	%rd183, %rd4, %rd182;
	st.global.f32 	[%rd183], %f209;
	add.s64 	%rd184, %rd2, %rd180;
	ld.global.nc.f32 	%f210, [%rd184];
	add.s64 	%rd185, %rd6, %rd182;
	st.global.f32 	[%rd185], %f210;
	add.s32 	%r198, %r186, 6;
	mul.wide.u32 	%rd186, %r198, 4;
	add.s64 	%rd187, %rd3, %rd186;
	ld.global.nc.f32 	%f211, [%rd187];
	add.s32 	%r199, %r187, 6;
	mul.wide.u32 	%rd188, %r199, 4;
	add.s64 	%rd189, %rd4, %rd188;
	st.global.f32 	[%rd189], %f211;
	add.s64 	%rd190, %rd2, %rd186;
	ld.global.nc.f32 	%f212, [%rd190];
	add.s64 	%rd191, %rd6, %rd188;
	st.global.f32 	[%rd191], %f212;
	add.s32 	%r200, %r186, 7;
	mul.wide.u32 	%rd192, %r200, 4;
	add.s64 	%rd193, %rd3, %rd192;
	ld.global.nc.f32 	%f213, [%rd193];
	add.s32 	%r201, %r187, 7;
	mul.wide.u32 	%rd194, %r201, 4;
	add.s64 	%rd195, %rd4, %rd194;
	st.global.f32 	[%rd195], %f213;
	add.s64 	%rd196, %rd2, %rd192;
	ld.global.nc.f32 	%f214, [%rd196];
	add.s64 	%rd197, %rd6, %rd194;
	st.global.f32 	[%rd197], %f214;
	add.s32 	%r530, %r530, 8;
	setp.eq.s32 	%p13, %r530, %r527;
	@%p13 bra 	$L__BB2_18;
	bra.uni 	$L__BB2_17;
$L__BB2_18:
	setp.eq.s32 	%p14, %r17, 0;
	@%p14 bra 	$L__BB2_26;
	and.b32  	%r22, %r531, 3;
	setp.lt.u32 	%p15, %r17, 4;
	@%p15 bra 	$L__BB2_21;
	add.s32 	%r202, %r527, %r3;
	mul.wide.u32 	%rd198, %r202, 4;
	add.s64 	%rd199, %rd3, %rd198;
	ld.global.nc.f32 	%f215, [%rd199];
	add.s32 	%r203, %r527, %r2;
	mul.wide.u32 	%rd200, %r203, 4;
	add.s64 	%rd201, %rd4, %rd200;
	st.global.f32 	[%rd201], %f215;
	add.s64 	%rd202, %rd2, %rd198;
	ld.global.nc.f32 	%f216, [%rd202];
	add.s64 	%rd203, %rd6, %rd200;
	st.global.f32 	[%rd203], %f216;
	add.s32 	%r204, %r202, 1;
	mul.wide.u32 	%rd204, %r204, 4;
	add.s64 	%rd205, %rd3, %rd204;
	ld.global.nc.f32 	%f217, [%rd205];
	add.s32 	%r205, %r203, 1;
	mul.wide.u32 	%rd206, %r205, 4;
	add.s64 	%rd207, %rd4, %rd206;
	st.global.f32 	[%rd207], %f217;
	add.s64 	%rd208, %rd2, %rd204;
	ld.global.nc.f32 	%f218, [%rd208];
	add.s64 	%rd209, %rd6, %rd206;
	st.global.f32 	[%rd209], %f218;
	add.s32 	%r206, %r202, 2;
	mul.wide.u32 	%rd210, %r206, 4;
	add.s64 	%rd211, %rd3, %rd210;
	ld.global.nc.f32 	%f219, [%rd211];
	add.s32 	%r207, %r203, 2;
	mul.wide.u32 	%rd212, %r207, 4;
	add.s64 	%rd213, %rd4, %rd212;
	st.global.f32 	[%rd213], %f219;
	add.s64 	%rd214, %rd2, %rd210;
	ld.global.nc.f32 	%f220, [%rd214];
	add.s64 	%rd215, %rd6, %rd212;
	st.global.f32 	[%rd215], %f220;
	add.s32 	%r208, %r202, 3;
	mul.wide.u32 	%rd216, %r208, 4;
	add.s64 	%rd217, %rd3, %rd216;
	ld.global.nc.f32 	%f221, [%rd217];
	add.s32 	%r209, %r203, 3;
	mul.wide.u32 	%rd218, %r209, 4;
	add.s64 	%rd219, %rd4, %rd218;
	st.global.f32 	[%rd219], %f221;
	add.s64 	%rd220, %rd2, %rd216;
	ld.global.nc.f32 	%f222, [%rd220];
	add.s64 	%rd221, %rd6, %rd218;
	st.global.f32 	[%rd221], %f222;
	add.s32 	%r527, %r527, 4;
$L__BB2_21:
	setp.eq.s32 	%p16, %r22, 0;
	@%p16 bra 	$L__BB2_26;
	setp.eq.s32 	%p17, %r22, 1;
	@%p17 bra 	$L__BB2_24;
	add.s32 	%r210, %r527, %r3;
	mul.wide.u32 	%rd222, %r210, 4;
	add.s64 	%rd223, %rd3, %rd222;
	ld.global.nc.f32 	%f223, [%rd223];
	add.s32 	%r211, %r527, %r2;
	mul.wide.u32 	%rd224, %r211, 4;
	add.s64 	%rd225, %rd4, %rd224;
	st.global.f32 	[%rd225], %f223;
	add.s64 	%rd226, %rd2, %rd222;
	ld.global.nc.f32 	%f224, [%rd226];
	add.s64 	%rd227, %rd6, %rd224;
	st.global.f32 	[%rd227], %f224;
	add.s32 	%r212, %r210, 1;
	mul.wide.u32 	%rd228, %r212, 4;
	add.s64 	%rd229, %rd3, %rd228;
	ld.global.nc.f32 	%f225, [%rd229];
	add.s32 	%r213, %r211, 1;
	mul.wide.u32 	%rd230, %r213, 4;
	add.s64 	%rd231, %rd4, %rd230;
	st.global.f32 	[%rd231], %f225;
	add.s64 	%rd232, %rd2, %rd228;
	ld.global.nc.f32 	%f226, [%rd232];
	add.s64 	%rd233, %rd6, %rd230;
	st.global.f32 	[%rd233], %f226;
	add.s32 	%r527, %r527, 2;
$L__BB2_24:
	and.b32  	%r214, %r531, 1;
	setp.eq.b32 	%p18, %r214, 1;
	not.pred 	%p19, %p18;
	@%p19 bra 	$L__BB2_26;
	add.s32 	%r215, %r527, %r3;
	mul.wide.u32 	%rd234, %r215, 4;
	add.s64 	%rd235, %rd3, %rd234;
	ld.global.nc.f32 	%f227, [%rd235];
	add.s32 	%r216, %r527, %r2;
	mul.wide.u32 	%rd236, %r216, 4;
	add.s64 	%rd237, %rd4, %rd236;
	st.global.f32 	[%rd237], %f227;
	add.s64 	%rd238, %rd2, %rd234;
	ld.global.nc.f32 	%f228, [%rd238];
	add.s64 	%rd239, %rd6, %rd236;
	st.global.f32 	[%rd239], %f228;
$L__BB2_26:
	setp.ge.u32 	%p20, %r531, %r140;
	@%p20 bra 	$L__BB2_227;
	ld.param.u64 	%rd411, [tangent_forward_param_0];
	cvta.to.global.u64 	%rd14, %rd411;
	cvta.to.global.u64 	%rd15, %rd40;
	cvta.to.global.u64 	%rd16, %rd41;
$L__BB2_28:
	mul.wide.u32 	%rd240, %r531, 4;
	add.s64 	%rd241, %rd14, %rd240;
	ld.global.nc.u32 	%r30, [%rd241];
	setp.eq.s32 	%p21, %r30, 1;
	mov.f32 	%f1093, 0f00000000;
	@%p21 bra 	$L__BB2_226;
	mul.wide.u32 	%rd242, %r531, 4;
	add.s64 	%rd243, %rd15, %rd242;
	ld.global.nc.u32 	%r217, [%rd243];
	add.s64 	%rd244, %rd16, %rd242;
	ld.global.nc.u32 	%r31, [%rd244];
	add.s32 	%r218, %r217, %r2;
	mul.wide.u32 	%rd245, %r218, 4;
	add.s64 	%rd246, %rd4, %rd245;
	ld.global.f32 	%f1, [%rd246];
	add.s64 	%rd247, %rd6, %rd245;
	ld.global.f32 	%f2, [%rd247];
	mov.f32 	%f1092, 0f00000000;
	setp.gt.s32 	%p22, %r30, 21;
	@%p22 bra 	$L__BB2_71;
	setp.gt.s32 	%p51, %r30, 11;
	@%p51 bra 	$L__BB2_52;
	setp.gt.s32 	%p65, %r30, 6;
	@%p65 bra 	$L__BB2_44;
	setp.gt.s32 	%p72, %r30, 3;
	@%p72 bra 	$L__BB2_36;
	setp.eq.s32 	%p76, %r30, 2;
	@%p76 bra 	$L__BB2_113;
	setp.eq.s32 	%p77, %r30, 3;
	@%p77 bra 	$L__BB2_35;
	bra.uni 	$L__BB2_225;
$L__BB2_35:
	add.s32 	%r470, %r31, %r2;
	mul.wide.u32 	%rd334, %r470, 4;
	add.s64 	%rd335, %rd4, %rd334;
	ld.global.f32 	%f1053, [%rd335];
	add.s64 	%rd336, %rd6, %rd334;
	ld.global.f32 	%f1054, [%rd336];
	sub.f32 	%f1092, %f1, %f1053;
	sub.f32 	%f1093, %f2, %f1054;
	bra.uni 	$L__BB2_225;
$L__BB2_36:
	setp.eq.s32 	%p73, %r30, 4;
	@%p73 bra 	$L__BB2_114;
	setp.eq.s32 	%p74, %r30, 5;
	@%p74 bra 	$L__BB2_115;
	setp.eq.s32 	%p75, %r30, 6;
	@%p75 bra 	$L__BB2_39;
	bra.uni 	$L__BB2_225;
$L__BB2_39:
	add.s32 	%r459, %r31, %r2;
	mul.wide.u32 	%rd326, %r459, 4;
	add.s64 	%rd327, %rd4, %rd326;
	ld.global.f32 	%f1020, [%rd327];
	abs.f32 	%f11, %f1020;
	abs.f32 	%f1077, %f1;
	setp.lt.f32 	%p261, %f1077, %f11;
	@%p261 bra 	$L__BB2_123;
	mul.f32 	%f13, %f11, 0f4B000000;
	setp.gtu.f32 	%p262, %f1077, %f13;
	@%p262 bra 	$L__BB2_119;
	div.approx.f32 	%f1021, %f1077, %f11;
	cvt.rzi.f32.f32 	%f1075, %f1021;
	neg.f32 	%f15, %f11;
	fma.rn.f32 	%f16, %f15, %f1075, %f1077;
	mov.b32 	%r32, %f16;
	mov.b32 	%r460, %f11;
	setp.lt.u32 	%p263, %r32, %r460;
	@%p263 bra 	$L__BB2_118;
	setp.lt.u32 	%p264, %r32, -2147483647;
	@%p264 bra 	$L__BB2_116;
	add.f32 	%f1026, %f1075, 0fBF800000;
	setp.lt.f32 	%p267, %f16, %f15;
	add.f32 	%f1027, %f1026, 0fBF800000;
	selp.f32 	%f1075, %f1027, %f1026, %p267;
	bra.uni 	$L__BB2_118;
$L__BB2_44:
	setp.gt.s32 	%p66, %r30, 8;
	@%p66 bra 	$L__BB2_48;
	setp.eq.s32 	%p70, %r30, 7;
	mov.f32 	%f1072, 0f3F800000;
	@%p70 bra 	$L__BB2_124;
	setp.eq.s32 	%p71, %r30, 8;
	@%p71 bra 	$L__BB2_47;
	bra.uni 	$L__BB2_225;
$L__BB2_47:
	add.s32 	%r438, %r31, %r2;
	mul.wide.u32 	%rd320, %r438, 4;
	add.s64 	%rd321, %rd4, %rd320;
	ld.global.f32 	%f895, [%rd321];
	add.s64 	%rd322, %rd6, %rd320;
	ld.global.f32 	%f896, [%rd322];
	abs.f32 	%f897, %f895;
	abs.f32 	%f898, %f1;
	setp.gt.f32 	%p232, %f898, %f897;
	selp.f32 	%f899, %f898, %f897, %p232;
	selp.f32 	%f900, %f897, %f898, %p232;
	div.rn.f32 	%f901, %f900, %f899;
	mul.f32 	%f902, %f901, %f901;
	fma.rn.f32 	%f903, %f902, 0f3B33710B, 0fBC807748;
	fma.rn.f32 	%f904, %f903, %f902, 0f3D2CDAB2;
	fma.rn.f32 	%f905, %f904, %f902, 0fBD992D10;
	fma.rn.f32 	%f906, %f905, %f902, 0f3DD9EA6C;
	fma.rn.f32 	%f907, %f906, %f902, 0fBE117CB1;
	fma.rn.f32 	%f908, %f907, %f902, 0f3E4CBCE0;
	fma.rn.f32 	%f909, %f908, %f902, 0fBEAAAA7D;
	mul.f32 	%f910, %f902, %f909;
	fma.rn.f32 	%f911, %f910, %f901, %f901;
	neg.f32 	%f912, %f911;
	fma.rn.f32 	%f913, 0f3F6EE581, 0f3FD774EB, %f912;
	selp.f32 	%f914, %f913, %f911, %p232;
	selp.f32 	%f915, 0f3F6EE581, 0f3FEEE581, %p232;
	selp.f32 	%f916, %f911, %f912, %p232;
	mov.b32 	%r439, %f895;
	fma.rn.f32 	%f917, %f915, 0f3FD774EB, %f916;
	setp.lt.s32 	%p233, %r439, 0;
	selp.f32 	%f918, %f917, %f914, %p233;
	add.f32 	%f919, %f898, %f897;
	setp.eq.f32 	%p234, %f899, 0f00000000;
	selp.f32 	%f920, 0f40490FDB, 0f00000000, %p233;
	setp.eq.f32 	%p235, %f897, %f898;
	selp.f32 	%f921, 0f4016CBE4, 0f3F490FDB, %p233;
	selp.f32 	%f922, %f921, %f918, %p235;
	selp.f32 	%f923, %f920, %f922, %p234;
	abs.f32 	%f924, %f919;
	setp.nan.f32 	%p236, %f924, %f924;
	copysign.f32 	%f925, %f1, %f923;
	selp.f32 	%f1092, %f919, %f925, %p236;
	mul.f32 	%f926, %f895, %f895;
	fma.rn.f32 	%f927, %f1, %f1, %f926;
	mul.f32 	%f928, %f2, %f895;
	mul.f32 	%f929, %f1, %f896;
	sub.f32 	%f930, %f928, %f929;
	div.rn.f32 	%f1093, %f930, %f927;
	bra.uni 	$L__BB2_225;
$L__BB2_48:
	setp.eq.s32 	%p67, %r30, 9;
	@%p67 bra 	$L__BB2_133;
	setp.eq.s32 	%p68, %r30, 10;
	@%p68 bra 	$L__BB2_134;
	setp.eq.s32 	%p69, %r30, 11;
	@%p69 bra 	$L__BB2_51;
	bra.uni 	$L__BB2_225;
$L__BB2_51:
	add.s32 	%r428, %r31, %r2;
	mul.wide.u32 	%rd311, %r428, 4;
	add.s64 	%rd312, %rd4, %rd311;
	ld.global.f32 	%f874, [%rd312];
	add.s64 	%rd313, %rd6, %rd311;
	ld.global.f32 	%f875, [%rd313];
	setp.le.f32 	%p228, %f1, %f874;
	selp.f32 	%f1092, %f1, %f874, %p228;
	selp.f32 	%f1093, %f2, %f875, %p228;
	bra.uni 	$L__BB2_225;
$L__BB2_52:
	setp.gt.s32 	%p52, %r30, 16;
	@%p52 bra 	$L__BB2_63;
	setp.gt.s32 	%p59, %r30, 13;
	@%p59 bra 	$L__BB2_57;
	setp.eq.s32 	%p63, %r30, 12;
	@%p63 bra 	$L__BB2_135;
	setp.eq.s32 	%p64, %r30, 13;
	@%p64 bra 	$L__BB2_56;
	bra.uni 	$L__BB2_225;
$L__BB2_56:
	rcp.rn.f32 	%f1092, %f1;
	neg.f32 	%f872, %f2;
	mul.f32 	%f873, %f1, %f1;
	div.rn.f32 	%f1093, %f872, %f873;
	bra.uni 	$L__BB2_225;
$L__BB2_57:
	setp.eq.s32 	%p60, %r30, 14;
	@%p60 bra 	$L__BB2_136;
	setp.eq.s32 	%p61, %r30, 15;
	@%p61 bra 	$L__BB2_137;
	setp.eq.s32 	%p62, %r30, 16;
	mov.f32 	%f1073, 0f3F800000;
	@%p62 bra 	$L__BB2_60;
	bra.uni 	$L__BB2_225;
$L__BB2_60:
	cvt.rn.f32.s32 	%f63, %r31;
	mul.f32 	%f720, %f63, 0f3F000000;
	cvt.rzi.f32.f32 	%f721, %f720;
	add.f32 	%f722, %f721, %f721;
	sub.f32 	%f723, %f63, %f722;
	abs.f32 	%f64, %f723;
	abs.f32 	%f65, %f1;
	setp.lt.f32 	%p178, %f65, 0f00800000;
	mul.f32 	%f724, %f65, 0f4B800000;
	selp.f32 	%f725, %f724, %f65, %p178;
	selp.f32 	%f726, 0fC1C00000, 0f00000000, %p178;
	mov.b32 	%r393, %f725;
	add.s32 	%r394, %r393, -1060439283;
	and.b32  	%r395, %r394, -8388608;
	sub.s32 	%r396, %r393, %r395;
	mov.b32 	%f727, %r396;
	cvt.rn.f32.s32 	%f728, %r395;
	fma.rn.f32 	%f729, %f728, 0f34000000, %f726;
	add.f32 	%f730, %f727, 0fBF800000;
	add.f32 	%f731, %f727, 0f3F800000;
	rcp.approx.ftz.f32 	%f732, %f731;
	add.f32 	%f733, %f730, %f730;
	mul.f32 	%f734, %f733, %f732;
	mul.f32 	%f735, %f734, %f734;
	sub.f32 	%f736, %f730, %f734;
	add.f32 	%f737, %f736, %f736;
	neg.f32 	%f738, %f734;
	fma.rn.f32 	%f739, %f738, %f730, %f737;
	mul.rn.f32 	%f740, %f732, %f739;
	fma.rn.f32 	%f741, %f735, 0f3A2C32E4, 0f3B52E7DB;
	fma.rn.f32 	%f742, %f741, %f735, 0f3C93BB73;
	fma.rn.f32 	%f743, %f742, %f735, 0f3DF6384F;
	mul.rn.f32 	%f744, %f743, %f735;
	fma.rn.f32 	%f745, %f734, 0f3FB8AA3B, %f729;
	sub.f32 	%f746, %f729, %f745;
	fma.rn.f32 	%f747, %f734, 0f3FB8AA3B, %f746;
	fma.rn.f32 	%f748, %f740, 0f3FB8AA3B, %f747;
	fma.rn.f32 	%f749, %f734, 0f32A55E34, %f748;
	mul.f32 	%f750, %f744, 0f40400000;
	fma.rn.f32 	%f751, %f750, %f740, %f749;
	fma.rn.f32 	%f752, %f744, %f734, %f751;
	add.rn.f32 	%f66, %f745, %f752;
	neg.f32 	%f753, %f745;
	add.rn.f32 	%f754, %f66, %f753;
	neg.f32 	%f755, %f754;
	add.rn.f32 	%f67, %f752, %f755;
	mul.rn.f32 	%f756, %f66, %f63;
	neg.f32 	%f757, %f756;
	fma.rn.f32 	%f758, %f66, %f63, %f757;
	fma.rn.f32 	%f759, %f67, %f63, %f758;
	cvt.rni.f32.f32 	%f760, %f756;
	sub.f32 	%f761, %f756, %f760;
	add.f32 	%f762, %f761, %f759;
	fma.rn.f32 	%f763, %f762, 0f391FCB8E, 0f3AAF85ED;
	fma.rn.f32 	%f764, %f763, %f762, 0f3C1D9856;
	fma.rn.f32 	%f765, %f764, %f762, 0f3D6357BB;
	fma.rn.f32 	%f766, %f765, %f762, 0f3E75FDEC;
	fma.rn.f32 	%f767, %f766, %f762, 0f3F317218;
	fma.rn.f32 	%f768, %f767, %f762, 0f3F800000;
	cvt.rzi.s32.f32 	%r397, %f760;
	setp.gt.f32 	%p179, %f760, 0f00000000;
	selp.b32 	%r398, 0, -2097152000, %p179;
	add.s32 	%r399, %r398, 2130706432;
	mov.b32 	%f769, %r399;
	mul.f32 	%f770, %f768, %f769;
	shl.b32 	%r400, %r397, 23;
	sub.s32 	%r401, %r400, %r398;
	mov.b32 	%f771, %r401;
	mul.f32 	%f772, %f770, %f771;
	abs.f32 	%f773, %f756;
	setp.gt.f32 	%p180, %f773, 0f43180000;
	setp.lt.f32 	%p181, %f756, 0f00000000;
	selp.f32 	%f774, 0f00000000, 0f7F800000, %p181;
	selp.f32 	%f68, %f774, %f772, %p180;
	setp.eq.f32 	%p182, %f1, 0f3F800000;
	setp.eq.s32 	%p183, %r31, 0;
	or.pred  	%p184, %p182, %p183;
	mov.f32 	%f1092, %f1073;
	@%p184 bra 	$L__BB2_150;
	setp.num.f32 	%p185, %f65, %f65;
	abs.f32 	%f775, %f63;
	setp.num.f32 	%p186, %f775, %f775;
	and.pred  	%p187, %p185, %p186;
	@%p187 bra 	$L__BB2_145;
	add.rn.f32 	%f1092, %f1, %f63;
	bra.uni 	$L__BB2_150;
$L__BB2_63:
	setp.gt.s32 	%p53, %r30, 18;
	@%p53 bra 	$L__BB2_67;
	setp.eq.s32 	%p57, %r30, 17;
	@%p57 bra 	$L__BB2_159;
	setp.eq.s32 	%p58, %r30, 18;
	@%p58 bra 	$L__BB2_66;
	bra.uni 	$L__BB2_225;
$L__BB2_66:
	ex2.approx.f32 	%f1092, %f1;
	mul.f32 	%f707, %f1092, 0f3F317218;
	mul.f32 	%f1093, %f2, %f707;
	bra.uni 	$L__BB2_225;
$L__BB2_67:
	setp.eq.s32 	%p54, %r30, 19;
	@%p54 bra 	$L__BB2_160;
	setp.eq.s32 	%p55, %r30, 20;
	@%p55 bra 	$L__BB2_161;
	setp.eq.s32 	%p56, %r30, 21;
	@%p56 bra 	$L__BB2_70;
	bra.uni 	$L__BB2_225;
$L__BB2_70:
	setp.lt.f32 	%p167, %f1, 0f00800000;
	mul.f32 	%f642, %f1, 0f4B000000;
	selp.f32 	%f643, %f642, %f1, %p167;
	selp.f32 	%f644, 0fC1B80000, 0f00000000, %p167;
	mov.b32 	%r383, %f643;
	add.s32 	%r384, %r383, -1060439283;
	and.b32  	%r385, %r384, -8388608;
	sub.s32 	%r386, %r383, %r385;
	mov.b32 	%f645, %r386;
	cvt.rn.f32.s32 	%f646, %r385;
	fma.rn.f32 	%f647, %f646, 0f34000000, %f644;
	add.f32 	%f648, %f645, 0fBF800000;
	fma.rn.f32 	%f649, %f648, 0f3DC6B27F, 0fBE2C7F30;
	fma.rn.f32 	%f650, %f649, %f648, 0f3E2FCF2A;
	fma.rn.f32 	%f651, %f650, %f648, 0fBE374E43;
	fma.rn.f32 	%f652, %f651, %f648, 0f3E520BF4;
	fma.rn.f32 	%f653, %f652, %f648, 0fBE763C8B;
	fma.rn.f32 	%f654, %f653, %f648, 0f3E93BF99;
	fma.rn.f32 	%f655, %f654, %f648, 0fBEB8AA49;
	fma.rn.f32 	%f656, %f655, %f648, 0f3EF6384A;
	fma.rn.f32 	%f657, %f656, %f648, 0fBF38AA3B;
	mul.f32 	%f658, %f648, %f657;
	mul.f32 	%f659, %f648, %f658;
	fma.rn.f32 	%f660, %f648, 0f3FB8AA3B, %f659;
	add.f32 	%f661, %f647, %f660;
	setp.gt.u32 	%p168, %r383, 2139095039;
	fma.rn.f32 	%f662, %f643, 0f7F800000, 0f7F800000;
	selp.f32 	%f663, %f662, %f661, %p168;
	setp.eq.f32 	%p169, %f643, 0f00000000;
	selp.f32 	%f1092, 0fFF800000, %f663, %p169;
	mul.f32 	%f664, %f1, 0f3F317218;
	div.rn.f32 	%f1093, %f2, %f664;
	bra.uni 	$L__BB2_225;
$L__BB2_71:
	setp.gt.s32 	%p23, %r30, 31;
	@%p23 bra 	$L__BB2_93;
	setp.gt.s32 	%p38, %r30, 26;
	@%p38 bra 	$L__BB2_85;
	setp.gt.s32 	%p45, %r30, 23;
	@%p45 bra 	$L__BB2_79;
	setp.eq.s32 	%p49, %r30, 22;
	@%p49 bra 	$L__BB2_162;
	setp.eq.s32 	%p50, %r30, 23;
	@%p50 bra 	$L__BB2_76;
	bra.uni 	$L__BB2_225;
$L__BB2_76:
	mov.f32 	%f599, 0f3F800000;
	add.rz.f32 	%f600, %f1, %f599;
	mov.b32 	%r374, %f600;
	add.s32 	%r375, %r374, -1061158912;
	and.b32  	%r376, %r375, -8388608;
	mov.b32 	%r42, %f1;
	sub.s32 	%r377, %r42, %r376;
	mov.b32 	%f601, %r377;
	sub.s32 	%r378, 1082130432, %r376;
	mov.b32 	%f602, %r378;
	fma.rn.f32 	%f603, %f602, 0f3E800000, 0fBF800000;
	add.f32 	%f604, %f603, %f601;
	cvt.rn.f32.s32 	%f605, %r376;
	mul.f32 	%f606, %f605, 0f34000000;
	fma.rn.f32 	%f607, %f604, 0fBD39BF78, 0f3DD80012;
	fma.rn.f32 	%f608, %f607, %f604, 0fBE0778E0;
	fma.rn.f32 	%f609, %f608, %f604, 0f3E146475;
	fma.rn.f32 	%f610, %f609, %f604, 0fBE2A68DD;
	fma.rn.f32 	%f611, %f610, %f604, 0f3E4CAF9E;
	fma.rn.f32 	%f612, %f611, %f604, 0fBE800042;
	fma.rn.f32 	%f613, %f612, %f604, 0f3EAAAAE6;
	fma.rn.f32 	%f614, %f613, %f604, 0fBF000000;
	mul.f32 	%f615, %f604, %f614;
	fma.rn.f32 	%f616, %f615, %f604, %f604;
	fma.rn.f32 	%f1092, %f606, 0f3F317218, %f616;
	setp.lt.u32 	%p161, %r42, 2139095040;
	@%p161 bra 	$L__BB2_78;
	setp.gt.s32 	%p162, %r42, -1082130432;
	fma.rn.f32 	%f617, %f1, 0f7F800000, 0f7F800000;
	selp.f32 	%f618, %f617, %f1092, %p162;
	setp.eq.f32 	%p163, %f1, 0f00000000;
	selp.f32 	%f1092, 0f80000000, %f618, %p163;
$L__BB2_78:
	add.f32 	%f619, %f1, 0f3F800000;
	div.rn.f32 	%f1093, %f2, %f619;
	bra.uni 	$L__BB2_225;
$L__BB2_79:
	setp.eq.s32 	%p46, %r30, 24;
	@%p46 bra 	$L__BB2_163;
	setp.eq.s32 	%p47, %r30, 25;
	@%p47 bra 	$L__BB2_180;
	setp.eq.s32 	%p48, %r30, 26;
	@%p48 bra 	$L__BB2_82;
	bra.uni 	$L__BB2_225;
$L__BB2_82:
	mul.f32 	%f492, %f1, 0f3F22F983;
	cvt.rni.s32.f32 	%r557, %f492;
	cvt.rn.f32.s32 	%f493, %r557;
	fma.rn.f32 	%f494, %f493, 0fBFC90FDA, %f1;
	fma.rn.f32 	%f495, %f493, 0fB3A22168, %f494;
	fma.rn.f32 	%f1088, %f493, 0fA7C234C5, %f495;
	abs.f32 	%f120, %f1;
	setp.ltu.f32 	%p113, %f120, 0f47CE4780;
	mov.u32 	%r553, %r557;
	mov.f32 	%f1087, %f1088;
	@%p113 bra 	$L__BB2_202;
	setp.neu.f32 	%p114, %f120, 0f7F800000;
	@%p114 bra 	$L__BB2_197;
	mov.f32 	%f498, 0f00000000;
	mul.rn.f32 	%f1087, %f1, %f498;
	mov.b32 	%r553, 0;
	bra.uni 	$L__BB2_202;
$L__BB2_85:
	setp.gt.s32 	%p39, %r30, 28;
	@%p39 bra 	$L__BB2_89;
	setp.eq.s32 	%p43, %r30, 27;
	@%p43 bra 	$L__BB2_211;
	setp.eq.s32 	%p44, %r30, 28;
	@%p44 bra 	$L__BB2_88;
	bra.uni 	$L__BB2_225;
$L__BB2_88:
	abs.f32 	%f440, %f1;
	fma.rn.f32 	%f441, %f440, 0fBF000000, 0f3F000000;
	rsqrt.approx.ftz.f32 	%f442, %f441;
	mul.f32 	%f443, %f441, %f442;
	mul.f32 	%f444, %f442, 0fBF000000;
	fma.rn.f32 	%f445, %f443, %f444, 0f3F000000;
	fma.rn.f32 	%f446, %f443, %f445, %f443;
	setp.eq.f32 	%p107, %f440, 0f3F800000;
	selp.f32 	%f447, 0f00000000, %f446, %p107;
	setp.gt.f32 	%p108, %f440, 0f3F0F5C29;
	selp.f32 	%f448, %f447, %f440, %p108;
	copysign.f32 	%f449, %f1, %f448;
	mul.f32 	%f450, %f449, %f449;
	fma.rn.f32 	%f451, %f450, 0f3D10ECEF, 0f3C8B1ABB;
	fma.rn.f32 	%f452, %f451, %f450, 0f3CFC028C;
	fma.rn.f32 	%f453, %f452, %f450, 0f3D372139;
	fma.rn.f32 	%f454, %f453, %f450, 0f3D9993DB;
	fma.rn.f32 	%f455, %f454, %f450, 0f3E2AAAC6;
	mul.f32 	%f456, %f450, %f455;
	fma.rn.f32 	%f457, %f456, %f449, %f449;
	neg.f32 	%f458, %f457;
	selp.f32 	%f459, %f457, %f458, %p108;
	fma.rn.f32 	%f460, 0f3F6EE581, 0f3FD774EB, %f459;
	setp.gt.f32 	%p109, %f1, 0f3F0F5C29;
	selp.f32 	%f461, %f457, %f460, %p109;
	add.f32 	%f462, %f461, %f461;
	selp.f32 	%f1092, %f462, %f461, %p108;
	neg.f32 	%f463, %f2;
	mul.f32 	%f464, %f1, %f1;
	mov.f32 	%f465, 0f3F800000;
	sub.f32 	%f466, %f465, %f464;
	sqrt.rn.f32 	%f467, %f466;
	div.rn.f32 	%f1093, %f463, %f467;
	bra.uni 	$L__BB2_225;
$L__BB2_89:
	setp.eq.s32 	%p40, %r30, 29;
	@%p40 bra 	$L__BB2_212;
	setp.eq.s32 	%p41, %r30, 30;
	@%p41 bra 	$L__BB2_213;
	setp.eq.s32 	%p42, %r30, 31;
	@%p42 bra 	$L__BB2_92;
	bra.uni 	$L__BB2_225;
$L__BB2_92:
	abs.f32 	%f366, %f1;
	mov.f32 	%f367, 0f3FB8AA3B;
	mul.rn.f32 	%f368, %f366, %f367;
	cvt.rzi.f32.f32 	%f369, %f368;
	abs.f32 	%f370, %f369;
	setp.gt.f32 	%p101, %f370, 0f42FC0000;
	mov.f32 	%f371, 0f42FC0000;
	copysign.f32 	%f372, %f369, %f371;
	selp.f32 	%f373, %f372, %f369, %p101;
	fma.rn.f32 	%f374, %f373, 0fBF317218, %f366;
	fma.rn.f32 	%f375, %f373, 0f3102E308, %f374;
	mul.f32 	%f376, %f375, 0f3FB8AA3B;
	add.f32 	%f377, %f373, 0f4B40007D;
	mov.b32 	%r242, %f377;
	shl.b32 	%r243, %r242, 23;
	mov.b32 	%f378, %r243;
	ex2.approx.ftz.f32 	%f379, %f376;
	mul.f32 	%f380, %f379, %f378;
	mov.f32 	%f381, 0f3E000000;
	div.approx.ftz.f32 	%f382, %f381, %f380;
	fma.rn.f32 	%f1092, %f380, 0f40000000, %f382;
	mov.f32 	%f383, 0fBE000000;
	div.approx.ftz.f32 	%f384, %f383, %f380;
	fma.rn.f32 	%f385, %f380, 0f40000000, %f384;
	mul.f32 	%f386, %f1, %f1;
	fma.rn.f32 	%f387, %f386, 0f363D0ADA, 0f394FFF49;
	fma.rn.f32 	%f388, %f387, %f386, 0f3C08889A;
	fma.rn.f32 	%f389, %f388, %f386, 0f3E2AAAAB;
	mul.f32 	%f390, %f386, %f389;
	fma.rn.f32 	%f391, %f390, %f1, %f1;
	setp.ge.f32 	%p102, %f366, 0f3F800000;
	copysign.f32 	%f392, %f1, %f385;
	selp.f32 	%f393, %f392, %f391, %p102;
	mul.f32 	%f1093, %f2, %f393;
	bra.uni 	$L__BB2_225;
$L__BB2_93:
	setp.gt.s32 	%p24, %r30, 36;
	@%p24 bra 	$L__BB2_104;
	setp.gt.s32 	%p32, %r30, 33;
	@%p32 bra 	$L__BB2_100;
	setp.eq.s32 	%p36, %r30, 32;
	@%p36 bra 	$L__BB2_214;
	setp.eq.s32 	%p37, %r30, 33;
	@%p37 bra 	$L__BB2_97;
	bra.uni 	$L__BB2_225;
$L__BB2_97:
	abs.f32 	%f141, %f1;
	fma.rn.f32 	%f303, %f1, %f1, 0f3F800000;
	rsqrt.approx.ftz.f32 	%f304, %f303;
	fma.rn.f32 	%f305, %f303, %f304, 0f3F800000;
	rcp.approx.ftz.f32 	%f306, %f305;
	mul.f32 	%f307, %f141, %f306;
	fma.rn.f32 	%f308, %f141, %f307, %f141;
	setp.gt.f32 	%p92, %f141, 0f4B000000;
	selp.f32 	%f142, %f141, %f308, %p92;
	mov.f32 	%f309, 0f3F800000;
	add.rz.f32 	%f310, %f142, %f309;
	mov.b32 	%r235, %f310;
	add.s32 	%r236, %r235, -1061158912;
	and.b32  	%r237, %r236, -8388608;
	mov.b32 	%r124, %f142;
	sub.s32 	%r238, %r124, %r237;
	mov.b32 	%f311, %r238;
	sub.s32 	%r239, 1082130432, %r237;
	mov.b32 	%f312, %r239;
	fma.rn.f32 	%f313, %f312, 0f3E800000, 0fBF800000;
	add.f32 	%f314, %f313, %f311;
	cvt.rn.f32.s32 	%f315, %r237;
	mul.f32 	%f316, %f315, 0f34000000;
	fma.rn.f32 	%f317, %f314, 0fBD39BF78, 0f3DD80012;
	fma.rn.f32 	%f318, %f317, %f314, 0fBE0778E0;
	fma.rn.f32 	%f319, %f318, %f314, 0f3E146475;
	fma.rn.f32 	%f320, %f319, %f314, 0fBE2A68DD;
	fma.rn.f32 	%f321, %f320, %f314, 0f3E4CAF9E;
	fma.rn.f32 	%f322, %f321, %f314, 0fBE800042;
	fma.rn.f32 	%f323, %f322, %f314, 0f3EAAAAE6;
	fma.rn.f32 	%f324, %f323, %f314, 0fBF000000;
	mul.f32 	%f325, %f314, %f324;
	fma.rn.f32 	%f326, %f325, %f314, %f314;
	fma.rn.f32 	%f1089, %f316, 0f3F317218, %f326;
	setp.lt.u32 	%p93, %r124, 2139095040;
	@%p93 bra 	$L__BB2_99;
	setp.gt.s32 	%p94, %r124, -1082130432;
	fma.rn.f32 	%f327, %f142, 0f7F800000, 0f7F800000;
	selp.f32 	%f328, %f327, %f1089, %p94;
	setp.eq.f32 	%p95, %f142, 0f00000000;
	selp.f32 	%f1089, 0f80000000, %f328, %p95;
$L__BB2_99:
	add.f32 	%f329, %f1089, 0f3F317218;
	selp.f32 	%f330, %f329, %f1089, %p92;
	setp.num.f32 	%p97, %f141, %f141;
	copysign.f32 	%f331, %f1, %f330;
	selp.f32 	%f1092, %f331, %f330, %p97;
	sqrt.rn.f32 	%f333, %f303;
	div.rn.f32 	%f1093, %f2, %f333;
	bra.uni 	$L__BB2_225;
$L__BB2_100:
	setp.eq.s32 	%p33, %r30, 34;
	@%p33 bra 	$L__BB2_215;
	setp.eq.s32 	%p34, %r30, 35;
	@%p34 bra 	$L__BB2_218;
	setp.eq.s32 	%p35, %r30, 36;
	@%p35 bra 	$L__BB2_103;
	bra.uni 	$L__BB2_225;
$L__BB2_103:
	abs.f32 	%f1092, %f1;
	setp.gt.f32 	%p80, %f1, 0f00000000;
	selp.u32 	%r222, 1, 0, %p80;
	setp.lt.f32 	%p81, %f1, 0f00000000;
	selp.s32 	%r223, -1, 0, %p81;
	add.s32 	%r224, %r223, %r222;
	cvt.rn.f32.s32 	%f239, %r224;
	mul.f32 	%f1093, %f2, %f239;
	bra.uni 	$L__BB2_225;
$L__BB2_104:
	setp.gt.s32 	%p25, %r30, 39;
	@%p25 bra 	$L__BB2_109;
	setp.eq.s32 	%p29, %r30, 37;
	@%p29 bra 	$L__BB2_221;
	setp.eq.s32 	%p30, %r30, 38;
	@%p30 bra 	$L__BB2_222;
	setp.eq.s32 	%p31, %r30, 39;
	@%p31 bra 	$L__BB2_108;
	bra.uni 	$L__BB2_225;
$L__BB2_108:
	cvt.rpi.f32.f32 	%f1092, %f1;
	bra.uni 	$L__BB2_225;
$L__BB2_109:
	setp.eq.s32 	%p26, %r30, 40;
	@%p26 bra 	$L__BB2_223;
	setp.eq.s32 	%p27, %r30, 41;
	@%p27 bra 	$L__BB2_224;
	setp.eq.s32 	%p28, %r30, 42;
	@%p28 bra 	$L__BB2_112;
	bra.uni 	$L__BB2_225;
$L__BB2_112:
	cvt.rmi.f32.f32 	%f230, %f1;
	sub.f32 	%f1092, %f1, %f230;
	mov.f32 	%f1093, %f2;
	bra.uni 	$L__BB2_225;
$L__BB2_113:
	add.s32 	%r471, %r31, %r2;
	mul.wide.u32 	%rd337, %r471, 4;
	add.s64 	%rd338, %rd4, %rd337;
	ld.global.f32 	%f1055, [%rd338];
	add.s64 	%rd339, %rd6, %rd337;
	ld.global.f32 	%f1056, [%rd339];
	add.f32 	%f1092, %f1, %f1055;
	add.f32 	%f1093, %f2, %f1056;
	bra.uni 	$L__BB2_225;
$L__BB2_114:
	add.s32 	%r469, %r31, %r2;
	mul.wide.u32 	%rd331, %r469, 4;
	add.s64 	%rd332, %rd4, %rd331;
	ld.global.f32 	%f1050, [%rd332];
	add.s64 	%rd333, %rd6, %rd331;
	ld.global.f32 	%f1051, [%rd333];
	mul.f32 	%f1092, %f1, %f1050;
	mul.f32 	%f1052, %f1, %f1051;
	fma.rn.f32 	%f1093, %f2, %f1050, %f1052;
	bra.uni 	$L__BB2_225;
$L__BB2_115:
	add.s32 	%r468, %r31, %r2;
	mul.wide.u32 	%rd328, %r468, 4;
	add.s64 	%rd329, %rd4, %rd328;
	ld.global.f32 	%f1043, [%rd329];
	add.s64 	%rd330, %rd6, %rd328;
	ld.global.f32 	%f1044, [%rd330];
	div.rn.f32 	%f1092, %f1, %f1043;
	rcp.rn.f32 	%f1045, %f1043;
	mul.f32 	%f1046, %f2, %f1045;
	mul.f32 	%f1047, %f1, %f1045;
	mul.f32 	%f1048, %f1045, %f1047;
	mul.f32 	%f1049, %f1044, %f1048;
	sub.f32 	%f1093, %f1046, %f1049;
	bra.uni 	$L__BB2_225;
$L__BB2_116:
	add.f32 	%f1075, %f1075, 0f3F800000;
	add.f32 	%f1022, %f11, %f11;
	setp.ltu.f32 	%p265, %f16, %f1022;
	@%p265 bra 	$L__BB2_118;
	add.f32 	%f1023, %f1075, 0f3F800000;
	fma.rn.f32 	%f1024, %f11, 0fC0400000, %f16;
	setp.ge.f32 	%p266, %f1024, 0f00000000;
	add.f32 	%f1025, %f1023, 0f3F800000;
	selp.f32 	%f1075, %f1025, %f1023, %p266;
$L__BB2_118:
	fma.rn.f32 	%f1077, %f15, %f1075, %f1077;
	bra.uni 	$L__BB2_123;
$L__BB2_119:
	mov.b32 	%r33, %f1077;
	mov.b32 	%r461, %f13;
	and.b32  	%r34, %r461, -8388608;
	and.b32  	%r462, %r33, 8388607;
	or.b32  	%r532, %r462, 1065353216;
	and.b32  	%r463, %r461, 8388607;
	or.b32  	%r36, %r463, 1065353216;
	mov.b32 	%f1076, %r532;
	sub.s32 	%r464, %r33, %r34;
	add.s32 	%r465, %r464, 192937984;
	and.b32  	%r533, %r465, -8388608;
	setp.eq.s32 	%p268, %r533, 0;
	@%p268 bra 	$L__BB2_122;
	mov.b32 	%f1028, %r36;
	rcp.approx.ftz.f32 	%f23, %f1028;
	neg.f32 	%f24, %f1028;
$L__BB2_121:
	min.u32 	%r466, %r533, 192937984;
	add.s32 	%r467, %r532, %r466;
	mov.b32 	%f1029, %r467;
	mul.f32 	%f1030, %f23, %f1029;
	fma.rn.f32 	%f1031, %f24, %f1030, %f1029;
	fma.rn.f32 	%f1032, %f1031, %f23, %f1030;
	fma.rn.f32 	%f1033, %f24, %f1032, %f1029;
	fma.rz.f32 	%f1034, %f1033, %f23, %f1032;
	cvt.rzi.f32.f32 	%f1035, %f1034;
	fma.rn.f32 	%f1076, %f24, %f1035, %f1029;
	sub.s32 	%r533, %r533, %r466;
	mov.b32 	%r532, %f1076;
	setp.ne.s32 	%p269, %r533, 0;
	setp.ne.s32 	%p270, %r532, 0;
	and.pred  	%p271, %p269, %p270;
	@%p271 bra 	$L__BB2_121;
$L__BB2_122:
	mov.b32 	%f1037, %r34;
	setp.leu.f32 	%p272, %f11, 0f00000000;
	setp.gt.u32 	%p273, %r33, 2139095039;
	selp.f32 	%f1038, 0f7FFFFFFF, %f1037, %p272;
	selp.f32 	%f1039, 0f7FFFFFFF, %f1038, %p273;
	mul.f32 	%f1040, %f1076, 0f34000000;
	mul.f32 	%f1077, %f1039, %f1040;
$L__BB2_123:
	abs.f32 	%f1041, %f1077;
	setp.nan.f32 	%p274, %f1041, %f1041;
	copysign.f32 	%f1042, %f1, %f1077;
	selp.f32 	%f1092, %f1077, %f1042, %p274;
	mov.f32 	%f1093, %f2;
	bra.uni 	$L__BB2_225;
$L__BB2_124:
	add.s32 	%r440, %r31, %r2;
	mul.wide.u32 	%rd323, %r440, 4;
	add.s64 	%rd324, %rd4, %rd323;
	ld.global.f32 	%f932, [%rd324];
	add.s64 	%rd325, %rd6, %rd323;
	ld.global.f32 	%f31, [%rd325];
	mul.f32 	%f933, %f932, 0f3F000000;
	cvt.rzi.f32.f32 	%f934, %f933;
	add.f32 	%f935, %f934, %f934;
	sub.f32 	%f936, %f932, %f935;
	abs.f32 	%f32, %f936;
	abs.f32 	%f33, %f1;
	setp.lt.f32 	%p237, %f33, 0f00800000;
	mul.f32 	%f937, %f33, 0f4B800000;
	selp.f32 	%f938, %f937, %f33, %p237;
	selp.f32 	%f939, 0fC1C00000, 0f00000000, %p237;
	mov.b32 	%r441, %f938;
	add.s32 	%r442, %r441, -1060439283;
	and.b32  	%r443, %r442, -8388608;
	sub.s32 	%r444, %r441, %r443;
	mov.b32 	%f940, %r444;
	cvt.rn.f32.s32 	%f941, %r443;
	fma.rn.f32 	%f942, %f941, 0f34000000, %f939;
	add.f32 	%f943, %f940, 0fBF800000;
	add.f32 	%f944, %f940, 0f3F800000;
	rcp.approx.ftz.f32 	%f945, %f944;
	add.f32 	%f946, %f943, %f943;
	mul.f32 	%f947, %f946, %f945;
	mul.f32 	%f948, %f947, %f947;
	sub.f32 	%f949, %f943, %f947;
	add.f32 	%f950, %f949, %f949;
	neg.f32 	%f951, %f947;
	fma.rn.f32 	%f952, %f951, %f943, %f950;
	mul.rn.f32 	%f953, %f945, %f952;
	fma.rn.f32 	%f954, %f948, 0f3A2C32E4, 0f3B52E7DB;
	fma.rn.f32 	%f955, %f954, %f948, 0f3C93BB73;
	fma.rn.f32 	%f956, %f955, %f948, 0f3DF6384F;
	mul.rn.f32 	%f957, %f956, %f948;
	fma.rn.f32 	%f958, %f947, 0f3FB8AA3B, %f942;
	sub.f32 	%f959, %f942, %f958;
	fma.rn.f32 	%f960, %f947, 0f3FB8AA3B, %f959;
	fma.rn.f32 	%f961, %f953, 0f3FB8AA3B, %f960;
	fma.rn.f32 	%f962, %f947, 0f32A55E34, %f961;
	mul.f32 	%f963, %f957, 0f40400000;
	fma.rn.f32 	%f964, %f963, %f953, %f962;
	fma.rn.f32 	%f965, %f957, %f947, %f964;
	add.rn.f32 	%f966, %f958, %f965;
	neg.f32 	%f967, %f958;
	add.rn.f32 	%f968, %f966, %f967;
	neg.f32 	%f969, %f968;
	add.rn.f32 	%f970, %f965, %f969;
	mul.rn.f32 	%f971, %f966, %f932;
	neg.f32 	%f972, %f971;
	fma.rn.f32 	%f973, %f966, %f932, %f972;
	fma.rn.f32 	%f974, %f970, %f932, %f973;
	cvt.rni.f32.f32 	%f975, %f971;
	sub.f32 	%f976, %f971, %f975;
	add.f32 	%f977, %f976, %f974;
	fma.rn.f32 	%f978, %f977, 0f391FCB8E, 0f3AAF85ED;
	fma.rn.f32 	%f979, %f978, %f977, 0f3C1D9856;
	fma.rn.f32 	%f980, %f979, %f977, 0f3D6357BB;
	fma.rn.f32 	%f981, %f980, %f977, 0f3E75FDEC;
	fma.rn.f32 	%f982, %f981, %f977, 0f3F317218;
	fma.rn.f32 	%f983, %f982, %f977, 0f3F800000;
	cvt.rzi.s32.f32 	%r445, %f975;
	setp.gt.f32 	%p238, %f975, 0f00000000;
	selp.b32 	%r446, 0, -2097152000, %p238;
	add.s32 	%r447, %r446, 2130706432;
	mov.b32 	%f984, %r447;
	mul.f32 	%f985, %f983, %f984;
	shl.b32 	%r448, %r445, 23;
	sub.s32 	%r449, %r448, %r446;
	mov.b32 	%f986, %r449;
	mul.f32 	%f987, %f985, %f986;
	abs.f32 	%f988, %f971;
	setp.gt.f32 	%p239, %f988, 0f43180000;
	setp.lt.f32 	%p240, %f971, 0f00000000;
	selp.f32 	%f989, 0f00000000, 0f7F800000, %p240;
	selp.f32 	%f34, %f989, %f987, %p239;
	setp.eq.f32 	%p241, %f1, 0f3F800000;
	setp.eq.f32 	%p242, %f932, 0f00000000;
	or.pred  	%p243, %p241, %p242;
	mov.f32 	%f1092, %f1072;
	@%p243 bra 	$L__BB2_132;
	setp.num.f32 	%p244, %f33, %f33;
	abs.f32 	%f990, %f932;
	setp.num.f32 	%p245, %f990, %f990;
	and.pred  	%p246, %p244, %p245;
	@%p246 bra 	$L__BB2_127;
	add.rn.f32 	%f1092, %f1, %f932;
	bra.uni 	$L__BB2_132;
$L__BB2_127:
	setp.neu.f32 	%p247, %f1, 0f00000000;
	setp.neu.f32 	%p248, %f33, 0f7F800000;
	and.pred  	%p249, %p247, %p248;
	@%p249 bra 	$L__BB2_129;
	setp.neu.f32 	%p256, %f32, 0f3F800000;
	add.f32 	%f995, %f1, %f1;
	mov.b32 	%r450, %f995;
	setp.lt.f32 	%p257, %f932, 0f00000000;
	xor.b32  	%r451, %r450, 2139095040;
	selp.b32 	%r452, %r451, %r450, %p257;
	and.b32  	%r453, %r452, 2147483647;
	selp.b32 	%r454, %r453, %r452, %p256;
	mov.b32 	%f1092, %r454;
	bra.uni 	$L__BB2_132;
$L__BB2_129:
	setp.eq.f32 	%p250, %f1, 0fBF800000;
	setp.eq.f32 	%p251, %f990, 0f7F800000;
	and.pred  	%p252, %p250, %p251;
	mov.f32 	%f1092, %f1072;
	@%p252 bra 	$L__BB2_132;
	setp.geu.f32 	%p253, %f1, 0f00000000;
	mov.f32 	%f1092, %f34;
	@%p253 bra 	$L__BB2_132;
	setp.neu.f32 	%p254, %f32, 0f3F800000;
	neg.f32 	%f992, %f34;
	selp.f32 	%f993, %f34, %f992, %p254;
	cvt.rmi.f32.f32 	%f994, %f932;
	setp.neu.f32 	%p255, %f932, %f994;
	selp.f32 	%f1092, 0f7FFFFFFF, %f993, %p255;
$L__BB2_132:
	div.rn.f32 	%f996, %f932, %f1;
	setp.lt.f32 	%p258, %f1, 0f00800000;
	mul.f32 	%f997, %f1, 0f4B000000;
	selp.f32 	%f998, %f997, %f1, %p258;
	selp.f32 	%f999, 0fC1B80000, 0f00000000, %p258;
	mov.b32 	%r455, %f998;
	add.s32 	%r456, %r455, -1059760811;
	and.b32  	%r457, %r456, -8388608;
	sub.s32 	%r458, %r455, %r457;
	mov.b32 	%f1000, %r458;
	cvt.rn.f32.s32 	%f1001, %r457;
	fma.rn.f32 	%f1002, %f1001, 0f34000000, %f999;
	add.f32 	%f1003, %f1000, 0fBF800000;
	fma.rn.f32 	%f1004, %f1003, 0fBE055027, 0f3E1039F6;
	fma.rn.f32 	%f1005, %f1004, %f1003, 0fBDF8CDCC;
	fma.rn.f32 	%f1006, %f1005, %f1003, 0f3E0F2955;
	fma.rn.f32 	%f1007, %f1006, %f1003, 0fBE2AD8B9;
	fma.rn.f32 	%f1008, %f1007, %f1003, 0f3E4CED0B;
	fma.rn.f32 	%f1009, %f1008, %f1003, 0fBE7FFF22;
	fma.rn.f32 	%f1010, %f1009, %f1003, 0f3EAAAA78;
	fma.rn.f32 	%f1011, %f1010, %f1003, 0fBF000000;
	mul.f32 	%f1012, %f1003, %f1011;
	fma.rn.f32 	%f1013, %f1012, %f1003, %f1003;
	fma.rn.f32 	%f1014, %f1002, 0f3F317218, %f1013;
	setp.gt.u32 	%p259, %r455, 2139095039;
	fma.rn.f32 	%f1015, %f998, 0f7F800000, 0f7F800000;
	selp.f32 	%f1016, %f1015, %f1014, %p259;
	setp.eq.f32 	%p260, %f998, 0f00000000;
	selp.f32 	%f1017, 0fFF800000, %f1016, %p260;
	mul.f32 	%f1018, %f1017, %f31;
	fma.rn.f32 	%f1019, %f2, %f996, %f1018;
	mul.f32 	%f1093, %f1019, %f1092;
	bra.uni 	$L__BB2_225;
$L__BB2_133:
	add.s32 	%r430, %r31, %r2;
	mul.wide.u32 	%rd317, %r430, 4;
	add.s64 	%rd318, %rd4, %rd317;
	ld.global.f32 	%f878, [%rd318];
	add.s64 	%rd319, %rd6, %rd317;
	ld.global.f32 	%f879, [%rd319];
	abs.f32 	%f880, %f1;
	abs.f32 	%f881, %f878;
	mov.b32 	%r431, %f881;
	mov.b32 	%r432, %f880;
	min.s32 	%r433, %r431, %r432;
	mov.b32 	%f882, %r433;
	max.s32 	%r434, %r432, %r431;
	mov.b32 	%f883, %r434;
	and.b32  	%r435, %r434, -33554432;
	xor.b32  	%r436, %r435, 2122317824;
	mov.b32 	%f884, %r436;
	mul.f32 	%f885, %f882, %f884;
	mul.f32 	%f886, %f883, %f884;
	mul.f32 	%f887, %f885, %f885;
	fma.rn.f32 	%f888, %f886, %f886, %f887;
	sqrt.rn.f32 	%f889, %f888;
	or.b32  	%r437, %r435, 8388608;
	mov.b32 	%f890, %r437;
	mul.f32 	%f891, %f889, %f890;
	setp.eq.f32 	%p230, %f882, 0f00000000;
	selp.f32 	%f892, %f883, %f891, %p230;
	setp.eq.f32 	%p231, %f882, 0f7F800000;
	selp.f32 	%f1092, 0f7F800000, %f892, %p231;
	mul.f32 	%f893, %f878, %f879;
	fma.rn.f32 	%f894, %f1, %f2, %f893;
	div.rn.f32 	%f1093, %f894, %f1092;
	bra.uni 	$L__BB2_225;
$L__BB2_134:
	add.s32 	%r429, %r31, %r2;
	mul.wide.u32 	%rd314, %r429, 4;
	add.s64 	%rd315, %rd4, %rd314;
	ld.global.f32 	%f876, [%rd315];
	add.s64 	%rd316, %rd6, %rd314;
	ld.global.f32 	%f877, [%rd316];
	setp.ge.f32 	%p229, %f1, %f876;
	selp.f32 	%f1092, %f1, %f876, %p229;
	selp.f32 	%f1093, %f2, %f877, %p229;
	bra.uni 	$L__BB2_225;
$L__BB2_135:
	neg.f32 	%f1092, %f1;
	neg.f32 	%f1093, %f2;
	bra.uni 	$L__BB2_225;
$L__BB2_136:
	sqrt.rn.f32 	%f1092, %f1;
	add.f32 	%f871, %f1092, %f1092;
	div.rn.f32 	%f1093, %f2, %f871;
	bra.uni 	$L__BB2_225;
$L__BB2_137:
	abs.f32 	%f55, %f1;
	abs.f32 	%f56, %f55;
	setp.eq.f32 	%p218, %f55, 0f3F800000;
	mov.f32 	%f1079, 0f3F800000;
	@%p218 bra 	$L__BB2_144;
	setp.num.f32 	%p219, %f56, %f56;
	@%p219 bra 	$L__BB2_140;
	mov.f32 	%f868, 0f3EAAAAAB;
	add.rn.f32 	%f1079, %f55, %f868;
	bra.uni 	$L__BB2_144;
$L__BB2_140:
	setp.neu.f32 	%p220, %f55, 0f00000000;
	setp.neu.f32 	%p221, %f56, 0f7F800000;
	and.pred  	%p222, %p220, %p221;
	@%p222 bra 	$L__BB2_142;
	add.f32 	%f867, %f55, %f55;
	mov.b32 	%r426, %f867;
	and.b32  	%r427, %r426, 2147483647;
	mov.b32 	%f1079, %r427;
	bra.uni 	$L__BB2_144;
$L__BB2_142:
	setp.lt.f32 	%p223, %f56, 0f00800000;
	mul.f32 	%f812, %f56, 0f4B800000;
	selp.f32 	%f813, %f812, %f56, %p223;
	mov.b32 	%r417, %f813;
	add.s32 	%r418, %r417, -1060439283;
	and.b32  	%r419, %r418, -8388608;
	sub.s32 	%r420, %r417, %r419;
	mov.b32 	%f814, %r420;
	cvt.rn.f32.s32 	%f815, %r419;
	selp.f32 	%f816, 0fC1C00000, 0f00000000, %p223;
	fma.rn.f32 	%f817, %f815, 0f34000000, %f816;
	add.f32 	%f818, %f814, 0fBF800000;
	add.f32 	%f819, %f814, 0f3F800000;
	rcp.approx.ftz.f32 	%f820, %f819;
	add.f32 	%f821, %f818, %f818;
	mul.f32 	%f822, %f821, %f820;
	mul.f32 	%f823, %f822, %f822;
	neg.f32 	%f824, %f822;
	sub.f32 	%f825, %f818, %f822;
	add.f32 	%f826, %f825, %f825;
	fma.rn.f32 	%f827, %f824, %f818, %f826;
	mul.rn.f32 	%f828, %f820, %f827;
	fma.rn.f32 	%f829, %f823, 0f3A2C32E4, 0f3B52E7DB;
	fma.rn.f32 	%f830, %f829, %f823, 0f3C93BB73;
	fma.rn.f32 	%f831, %f830, %f823, 0f3DF6384F;
	mul.rn.f32 	%f832, %f831, %f823;
	fma.rn.f32 	%f833, %f822, 0f3FB8AA3B, %f817;
	mul.f32 	%f834, %f832, 0f40400000;
	sub.f32 	%f835, %f817, %f833;
	fma.rn.f32 	%f836, %f822, 0f3FB8AA3B, %f835;
	fma.rn.f32 	%f837, %f828, 0f3FB8AA3B, %f836;
	fma.rn.f32 	%f838, %f822, 0f32A55E34, %f837;
	fma.rn.f32 	%f839, %f834, %f828, %f838;
	fma.rn.f32 	%f840, %f832, %f822, %f839;
	add.rn.f32 	%f841, %f833, %f840;
	mov.f32 	%f842, 0f3EAAAAAB;
	mul.rn.f32 	%f843, %f841, %f842;
	cvt.rni.f32.f32 	%f844, %f843;
	sub.f32 	%f845, %f843, %f844;
	neg.f32 	%f846, %f843;
	fma.rn.f32 	%f847, %f841, 0f3EAAAAAB, %f846;
	neg.f32 	%f848, %f833;
	add.rn.f32 	%f849, %f841, %f848;
	neg.f32 	%f850, %f849;
	add.rn.f32 	%f851, %f840, %f850;
	fma.rn.f32 	%f852, %f851, 0f3EAAAAAB, %f847;
	add.f32 	%f853, %f845, %f852;
	setp.gt.f32 	%p224, %f844, 0f00000000;
	selp.b32 	%r421, 0, -2097152000, %p224;
	setp.geu.f32 	%p225, %f55, 0f00000000;
	setp.lt.f32 	%p226, %f843, 0f00000000;
	selp.f32 	%f854, 0f00000000, 0f7F800000, %p226;
	abs.f32 	%f855, %f843;
	setp.gt.f32 	%p227, %f855, 0f43180000;
	cvt.rzi.s32.f32 	%r422, %f844;
	shl.b32 	%r423, %r422, 23;
	sub.s32 	%r424, %r423, %r421;
	mov.b32 	%f856, %r424;
	add.s32 	%r425, %r421, 2130706432;
	mov.b32 	%f857, %r425;
	fma.rn.f32 	%f858, %f853, 0f391FCB8E, 0f3AAF85ED;
	fma.rn.f32 	%f859, %f858, %f853, 0f3C1D9856;
	fma.rn.f32 	%f860, %f859, %f853, 0f3D6357BB;
	fma.rn.f32 	%f861, %f860, %f853, 0f3E75FDEC;
	fma.rn.f32 	%f862, %f861, %f853, 0f3F317218;
	fma.rn.f32 	%f863, %f862, %f853, 0f3F800000;
	mul.f32 	%f864, %f863, %f857;
	mul.f32 	%f865, %f864, %f856;
	selp.f32 	%f1079, %f854, %f865, %p227;
	@%p225 bra 	$L__BB2_144;
	mov.f32 	%f1079, 0f7FFFFFFF;
$L__BB2_144:
	copysign.f32 	%f1092, %f1, %f1079;
	mul.f32 	%f869, %f1092, 0f40400000;
	mul.f32 	%f870, %f1092, %f869;
	div.rn.f32 	%f1093, %f2, %f870;
	bra.uni 	$L__BB2_225;
$L__BB2_145:
	setp.neu.f32 	%p188, %f1, 0f00000000;
	setp.neu.f32 	%p189, %f65, 0f7F800000;
	and.pred  	%p190, %p188, %p189;
	@%p190 bra 	$L__BB2_147;
	setp.neu.f32 	%p196, %f64, 0f3F800000;
	add.f32 	%f778, %f1, %f1;
	mov.b32 	%r402, %f778;
	setp.lt.s32 	%p197, %r31, 0;
	xor.b32  	%r403, %r402, 2139095040;
	selp.b32 	%r404, %r403, %r402, %p197;
	and.b32  	%r405, %r404, 2147483647;
	selp.b32 	%r406, %r405, %r404, %p196;
	mov.b32 	%f1092, %r406;
	bra.uni 	$L__BB2_150;
$L__BB2_147:
	setp.eq.f32 	%p191, %f1, 0fBF800000;
	setp.eq.f32 	%p192, %f775, 0f7F800000;
	and.pred  	%p193, %p191, %p192;
	mov.f32 	%f1092, %f1073;
	@%p193 bra 	$L__BB2_150;
	setp.geu.f32 	%p194, %f1, 0f00000000;
	mov.f32 	%f1092, %f68;
	@%p194 bra 	$L__BB2_150;
	setp.neu.f32 	%p195, %f64, 0f3F800000;
	neg.f32 	%f777, %f68;
	selp.f32 	%f1092, %f68, %f777, %p195;
$L__BB2_150:
	add.f32 	%f780, %f63, 0fBF800000;
	mul.f32 	%f781, %f780, 0f3F000000;
	cvt.rzi.f32.f32 	%f782, %f781;
	add.f32 	%f783, %f782, %f782;
	sub.f32 	%f784, %f780, %f783;
	abs.f32 	%f75, %f784;
	mul.rn.f32 	%f785, %f66, %f780;
	neg.f32 	%f786, %f785;
	fma.rn.f32 	%f787, %f66, %f780, %f786;
	fma.rn.f32 	%f788, %f67, %f780, %f787;
	cvt.rni.f32.f32 	%f789, %f785;
	sub.f32 	%f790, %f785, %f789;
	add.f32 	%f791, %f790, %f788;
	fma.rn.f32 	%f792, %f791, 0f391FCB8E, 0f3AAF85ED;
	fma.rn.f32 	%f793, %f792, %f791, 0f3C1D9856;
	fma.rn.f32 	%f794, %f793, %f791, 0f3D6357BB;
	fma.rn.f32 	%f795, %f794, %f791, 0f3E75FDEC;
	fma.rn.f32 	%f796, %f795, %f791, 0f3F317218;
	fma.rn.f32 	%f797, %f796, %f791, 0f3F800000;
	cvt.rzi.s32.f32 	%r407, %f789;
	setp.gt.f32 	%p199, %f789, 0f00000000;
	selp.b32 	%r408, 0, -2097152000, %p199;
	add.s32 	%r409, %r408, 2130706432;
	mov.b32 	%f798, %r409;
	mul.f32 	%f799, %f797, %f798;
	shl.b32 	%r410, %r407, 23;
	sub.s32 	%r411, %r410, %r408;
	mov.b32 	%f800, %r411;
	mul.f32 	%f801, %f799, %f800;
	abs.f32 	%f802, %f785;
	setp.gt.f32 	%p200, %f802, 0f43180000;
	setp.lt.f32 	%p201, %f785, 0f00000000;
	selp.f32 	%f803, 0f00000000, 0f7F800000, %p201;
	selp.f32 	%f76, %f803, %f801, %p200;
	setp.eq.f32 	%p202, %f780, 0f00000000;
	or.pred  	%p203, %p182, %p202;
	mov.f32 	%f1081, 0f3F800000;
	@%p203 bra 	$L__BB2_158;
	setp.num.f32 	%p204, %f65, %f65;
	abs.f32 	%f804, %f780;
	setp.num.f32 	%p205, %f804, %f804;
	and.pred  	%p206, %p204, %p205;
	@%p206 bra 	$L__BB2_153;
	add.rn.f32 	%f1081, %f1, %f780;
	bra.uni 	$L__BB2_158;
$L__BB2_153:
	setp.neu.f32 	%p207, %f1, 0f00000000;
	setp.neu.f32 	%p208, %f65, 0f7F800000;
	and.pred  	%p209, %p207, %p208;
	@%p209 bra 	$L__BB2_155;
	setp.neu.f32 	%p216, %f75, 0f3F800000;
	add.f32 	%f809, %f1, %f1;
	mov.b32 	%r412, %f809;
	setp.lt.f32 	%p217, %f780, 0f00000000;
	xor.b32  	%r413, %r412, 2139095040;
	selp.b32 	%r414, %r413, %r412, %p217;
	and.b32  	%r415, %r414, 2147483647;
	selp.b32 	%r416, %r415, %r414, %p216;
	mov.b32 	%f1081, %r416;
	bra.uni 	$L__BB2_158;
$L__BB2_155:
	setp.eq.f32 	%p210, %f1, 0fBF800000;
	setp.eq.f32 	%p211, %f804, 0f7F800000;
	and.pred  	%p212, %p210, %p211;
	@%p212 bra 	$L__BB2_158;
	setp.geu.f32 	%p213, %f1, 0f00000000;
	mov.f32 	%f1081, %f76;
	@%p213 bra 	$L__BB2_158;
	setp.neu.f32 	%p214, %f75, 0f3F800000;
	neg.f32 	%f806, %f76;
	selp.f32 	%f807, %f76, %f806, %p214;
	cvt.rmi.f32.f32 	%f808, %f780;
	setp.neu.f32 	%p215, %f780, %f808;
	selp.f32 	%f1081, 0f7FFFFFFF, %f807, %p215;
$L__BB2_158:
	mul.f32 	%f810, %f1081, %f63;
	mul.f32 	%f1093, %f2, %f810;
	bra.uni 	$L__BB2_225;
$L__BB2_159:
	fma.rn.f32 	%f708, %f1, 0f3BBB989D, 0f3F000000;
	cvt.sat.f32.f32 	%f709, %f708;
	mov.f32 	%f710, 0f4B400001;
	mov.f32 	%f711, 0f437C0000;
	fma.rm.f32 	%f712, %f709, %f711, %f710;
	add.f32 	%f713, %f712, 0fCB40007F;
	neg.f32 	%f714, %f713;
	fma.rn.f32 	%f715, %f1, 0f3FB8AA3B, %f714;
	fma.rn.f32 	%f716, %f1, 0f32A57060, %f715;
	mov.b32 	%r391, %f712;
	shl.b32 	%r392, %r391, 23;
	mov.b32 	%f717, %r392;
	ex2.approx.ftz.f32 	%f718, %f716;
	mul.f32 	%f1092, %f718, %f717;
	mul.f32 	%f1093, %f2, %f1092;
	bra.uni 	$L__BB2_225;
$L__BB2_160:
	mul.f32 	%f685, %f1, 0f3FB8AA3B;
	cvt.rni.f32.f32 	%f686, %f685;
	abs.f32 	%f687, %f1;
	setp.lt.f32 	%p173, %f687, 0f3ED1EB85;
	selp.f32 	%f688, 0f00000000, %f686, %p173;
	fma.rn.f32 	%f689, %f688, 0fBF317200, %f1;
	fma.rn.f32 	%f690, %f688, 0fB5BFBE8E, %f689;
	setp.eq.f32 	%p174, %f688, 0f43000000;
	selp.f32 	%f691, 0f42FE0000, %f688, %p174;
	fma.rn.f32 	%f692, %f690, 0f3AB5EBE6, 0f3C095663;
	fma.rn.f32 	%f693, %f692, %f690, 0f3D2AABE3;
	fma.rn.f32 	%f694, %f693, %f690, 0f3E2AA9F6;
	fma.rn.f32 	%f695, %f694, %f690, 0f3EFFFFFE;
	mul.f32 	%f696, %f690, %f695;
	fma.rn.f32 	%f697, %f696, %f690, %f690;
	ex2.approx.f32 	%f698, %f691;
	add.f32 	%f699, %f698, 0fBF800000;
	fma.rn.f32 	%f700, %f697, %f698, %f699;
	add.f32 	%f701, %f700, %f700;
	selp.f32 	%f702, %f701, %f700, %p174;
	setp.gt.f32 	%p175, %f691, 0f43000000;
	selp.f32 	%f703, 0f7F800000, %f702, %p175;
	setp.lt.f32 	%p176, %f691, 0fC1C80000;
	selp.f32 	%f704, 0fBF800000, %f703, %p176;
	setp.eq.f32 	%p177, %f1, 0f00000000;
	add.f32 	%f705, %f1, %f1;
	selp.f32 	%f1092, %f705, %f704, %p177;
	add.f32 	%f706, %f1092, 0f3F800000;
	mul.f32 	%f1093, %f2, %f706;
	bra.uni 	$L__BB2_225;
$L__BB2_161:
	setp.lt.f32 	%p170, %f1, 0f00800000;
	mul.f32 	%f665, %f1, 0f4B000000;
	selp.f32 	%f666, %f665, %f1, %p170;
	selp.f32 	%f667, 0fC1B80000, 0f00000000, %p170;
	mov.b32 	%r387, %f666;
	add.s32 	%r388, %r387, -1059760811;
	and.b32  	%r389, %r388, -8388608;
	sub.s32 	%r390, %r387, %r389;
	mov.b32 	%f668, %r390;
	cvt.rn.f32.s32 	%f669, %r389;
	fma.rn.f32 	%f670, %f669, 0f34000000, %f667;
	add.f32 	%f671, %f668, 0fBF800000;
	fma.rn.f32 	%f672, %f671, 0fBE055027, 0f3E1039F6;
	fma.rn.f32 	%f673, %f672, %f671, 0fBDF8CDCC;
	fma.rn.f32 	%f674, %f673, %f671, 0f3E0F2955;
	fma.rn.f32 	%f675, %f674, %f671, 0fBE2AD8B9;
	fma.rn.f32 	%f676, %f675, %f671, 0f3E4CED0B;
	fma.rn.f32 	%f677, %f676, %f671, 0fBE7FFF22;
	fma.rn.f32 	%f678, %f677, %f671, 0f3EAAAA78;
	fma.rn.f32 	%f679, %f678, %f671, 0fBF000000;
	mul.f32 	%f680, %f671, %f679;
	fma.rn.f32 	%f681, %f680, %f671, %f671;
	fma.rn.f32 	%f682, %f670, 0f3F317218, %f681;
	setp.gt.u32 	%p171, %r387, 2139095039;
	fma.rn.f32 	%f683, %f666, 0f7F800000, 0f7F800000;
	selp.f32 	%f684, %f683, %f682, %p171;
	setp.eq.f32 	%p172, %f666, 0f00000000;
	selp.f32 	%f1092, 0fFF800000, %f684, %p172;
	div.rn.f32 	%f1093, %f2, %f1;
	bra.uni 	$L__BB2_225;
$L__BB2_162:
	setp.lt.f32 	%p164, %f1, 0f00800000;
	mul.f32 	%f620, %f1, 0f4B000000;
	selp.f32 	%f621, %f620, %f1, %p164;
	selp.f32 	%f622, 0fC1B80000, 0f00000000, %p164;
	mov.b32 	%r379, %f621;
	add.s32 	%r380, %r379, -1059760811;
	and.b32  	%r381, %r380, -8388608;
	sub.s32 	%r382, %r379, %r381;
	mov.b32 	%f623, %r382;
	cvt.rn.f32.s32 	%f624, %r381;
	fma.rn.f32 	%f625, %f624, 0f34000000, %f622;
	add.f32 	%f626, %f623, 0fBF800000;
	fma.rn.f32 	%f627, %f626, 0fBE055027, 0f3E1039F6;
	fma.rn.f32 	%f628, %f627, %f626, 0fBDF8CDCC;
	fma.rn.f32 	%f629, %f628, %f626, 0f3E0F2955;
	fma.rn.f32 	%f630, %f629, %f626, 0fBE2AD8B9;
	fma.rn.f32 	%f631, %f630, %f626, 0f3E4CED0B;
	fma.rn.f32 	%f632, %f631, %f626, 0fBE7FFF22;
	fma.rn.f32 	%f633, %f632, %f626, 0f3EAAAA78;
	fma.rn.f32 	%f634, %f633, %f626, 0fBF000000;
	mul.f32 	%f635, %f626, %f634;
	fma.rn.f32 	%f636, %f635, %f626, %f626;
	fma.rn.f32 	%f637, %f625, 0f3F317218, %f636;
	setp.gt.u32 	%p165, %r379, 2139095039;
	fma.rn.f32 	%f638, %f621, 0f7F800000, 0f7F800000;
	selp.f32 	%f639, %f638, %f637, %p165;
	setp.eq.f32 	%p166, %f621, 0f00000000;
	mul.f32 	%f640, %f639, 0f3EDE5BD9;
	selp.f32 	%f1092, 0fFF800000, %f640, %p166;
	mul.f32 	%f641, %f1, 0f40135D8E;
	div.rn.f32 	%f1093, %f2, %f641;
	bra.uni 	$L__BB2_225;
$L__BB2_163:
	mul.f32 	%f564, %f1, 0f3F22F983;
	cvt.rni.s32.f32 	%r541, %f564;
	cvt.rn.f32.s32 	%f565, %r541;
	fma.rn.f32 	%f566, %f565, 0fBFC90FDA, %f1;
	fma.rn.f32 	%f567, %f565, 0fB3A22168, %f566;
	fma.rn.f32 	%f1084, %f565, 0fA7C234C5, %f567;
	abs.f32 	%f100, %f1;
	setp.ltu.f32 	%p145, %f100, 0f47CE4780;
	mov.u32 	%r537, %r541;
	mov.f32 	%f1083, %f1084;
	@%p145 bra 	$L__BB2_171;
	setp.neu.f32 	%p146, %f100, 0f7F800000;
	@%p146 bra 	$L__BB2_166;
	mov.f32 	%f570, 0f00000000;
	mul.rn.f32 	%f1083, %f1, %f570;
	mov.b32 	%r537, 0;
	bra.uni 	$L__BB2_171;
$L__BB2_166:
	mov.b32 	%r44, %f1;
	shl.b32 	%r332, %r44, 8;
	or.b32  	%r45, %r332, -2147483648;
	mov.b64 	%rd412, 0;
	mov.b32 	%r534, 0;
$L__BB2_167:
	.pragma "nounroll";
	mul.wide.u32 	%rd290, %r534, 4;
	mov.u64 	%rd291, __cudart_i2opi_f;
	add.s64 	%rd292, %rd291, %rd290;
	ld.global.nc.u32 	%r333, [%rd292];
	mad.wide.u32 	%rd293, %r333, %r45, %rd412;
	shr.u64 	%rd412, %rd293, 32;
	add.s64 	%rd294, %rd13, %rd290;
	st.local.u32 	[%rd294], %rd293;
	add.s32 	%r534, %r534, 1;
	setp.ne.s32 	%p147, %r534, 6;
	@%p147 bra 	$L__BB2_167;
	shr.u32 	%r334, %r44, 23;
	st.local.u32 	[%rd13+24], %rd412;
	and.b32  	%r48, %r334, 31;
	and.b32  	%r335, %r334, 224;
	add.s32 	%r336, %r335, -128;
	shr.u32 	%r337, %r336, 5;
	mul.wide.u32 	%rd295, %r337, 4;
	sub.s64 	%rd19, %rd13, %rd295;
	ld.local.u32 	%r535, [%rd19+24];
	ld.local.u32 	%r536, [%rd19+20];
	setp.eq.s32 	%p148, %r48, 0;
	@%p148 bra 	$L__BB2_170;
	shf.l.wrap.b32 	%r535, %r536, %r535, %r48;
	ld.local.u32 	%r338, [%rd19+16];
	shf.l.wrap.b32 	%r536, %r338, %r536, %r48;
$L__BB2_170:
	shr.u32 	%r339, %r535, 30;
	shf.l.wrap.b32 	%r340, %r536, %r535, 2;
	shl.b32 	%r341, %r536, 2;
	shr.u32 	%r342, %r340, 31;
	add.s32 	%r343, %r342, %r339;
	neg.s32 	%r344, %r343;
	setp.lt.s32 	%p149, %r44, 0;
	selp.b32 	%r537, %r344, %r343, %p149;
	xor.b32  	%r345, %r340, %r44;
	shr.s32 	%r346, %r340, 31;
	xor.b32  	%r347, %r346, %r340;
	xor.b32  	%r348, %r346, %r341;
	cvt.u64.u32 	%rd296, %r347;
	shl.b64 	%rd297, %rd296, 32;
	cvt.u64.u32 	%rd298, %r348;
	or.b64  	%rd299, %rd297, %rd298;
	cvt.rn.f64.s64 	%fd9, %rd299;
	mul.f64 	%fd10, %fd9, 0d3BF921FB54442D19;
	cvt.rn.f32.f64 	%f568, %fd10;
	neg.f32 	%f569, %f568;
	setp.lt.s32 	%p150, %r345, 0;
	selp.f32 	%f1083, %f569, %f568, %p150;
$L__BB2_171:
	mul.rn.f32 	%f571, %f1083, %f1083;
	and.b32  	%r350, %r537, 1;
	setp.eq.b32 	%p152, %r350, 1;
	selp.f32 	%f572, 0f3F800000, %f1083, %p152;
	fma.rn.f32 	%f573, %f571, %f572, 0f00000000;
	fma.rn.f32 	%f574, %f571, 0f37CBAC00, 0fBAB607ED;
	selp.f32 	%f575, %f574, 0fB94D4153, %p152;
	selp.f32 	%f576, 0f3D2AAABB, 0f3C0885E4, %p152;
	fma.rn.f32 	%f577, %f575, %f571, %f576;
	selp.f32 	%f578, 0fBEFFFFFF, 0fBE2AAAA8, %p152;
	fma.rn.f32 	%f579, %f577, %f571, %f578;
	fma.rn.f32 	%f580, %f579, %f573, %f572;
	and.b32  	%r351, %r537, 2;
	setp.eq.s32 	%p153, %r351, 0;
	mov.f32 	%f581, 0f00000000;
	sub.f32 	%f582, %f581, %f580;
	selp.f32 	%f1092, %f580, %f582, %p153;
	@%p145 bra 	$L__BB2_179;
	setp.neu.f32 	%p154, %f100, 0f7F800000;
	@%p154 bra 	$L__BB2_174;
	mov.f32 	%f585, 0f00000000;
	mul.rn.f32 	%f1084, %f1, %f585;
	mov.b32 	%r541, 0;
	bra.uni 	$L__BB2_179;
$L__BB2_174:
	mov.b32 	%r57, %f1;
	shl.b32 	%r353, %r57, 8;
	or.b32  	%r58, %r353, -2147483648;
	mov.b64 	%rd413, 0;
	mov.b32 	%r538, 0;
$L__BB2_175:
	.pragma "nounroll";
	mul.wide.u32 	%rd301, %r538, 4;
	mov.u64 	%rd302, __cudart_i2opi_f;
	add.s64 	%rd303, %rd302, %rd301;
	ld.global.nc.u32 	%r354, [%rd303];
	mad.wide.u32 	%rd304, %r354, %r58, %rd413;
	shr.u64 	%rd413, %rd304, 32;
	add.s64 	%rd305, %rd12, %rd301;
	st.local.u32 	[%rd305], %rd304;
	add.s32 	%r538, %r538, 1;
	setp.ne.s32 	%p155, %r538, 6;
	@%p155 bra 	$L__BB2_175;
	shr.u32 	%r355, %r57, 23;
	st.local.u32 	[%rd12+24], %rd413;
	and.b32  	%r61, %r355, 31;
	and.b32  	%r356, %r355, 224;
	add.s32 	%r357, %r356, -128;
	shr.u32 	%r358, %r357, 5;
	mul.wide.u32 	%rd306, %r358, 4;
	sub.s64 	%rd22, %rd12, %rd306;
	ld.local.u32 	%r539, [%rd22+24];
	ld.local.u32 	%r540, [%rd22+20];
	setp.eq.s32 	%p156, %r61, 0;
	@%p156 bra 	$L__BB2_178;
	shf.l.wrap.b32 	%r539, %r540, %r539, %r61;
	ld.local.u32 	%r359, [%rd22+16];
	shf.l.wrap.b32 	%r540, %r359, %r540, %r61;
$L__BB2_178:
	shr.u32 	%r360, %r539, 30;
	shf.l.wrap.b32 	%r361, %r540, %r539, 2;
	shl.b32 	%r362, %r540, 2;
	shr.u32 	%r363, %r361, 31;
	add.s32 	%r364, %r363, %r360;
	neg.s32 	%r365, %r364;
	setp.lt.s32 	%p157, %r57, 0;
	selp.b32 	%r541, %r365, %r364, %p157;
	xor.b32  	%r366, %r361, %r57;
	shr.s32 	%r367, %r361, 31;
	xor.b32  	%r368, %r367, %r361;
	xor.b32  	%r369, %r367, %r362;
	cvt.u64.u32 	%rd307, %r368;
	shl.b64 	%rd308, %rd307, 32;
	cvt.u64.u32 	%rd309, %r369;
	or.b64  	%rd310, %rd308, %rd309;
	cvt.rn.f64.s64 	%fd11, %rd310;
	mul.f64 	%fd12, %fd11, 0d3BF921FB54442D19;
	cvt.rn.f32.f64 	%f583, %fd12;
	neg.f32 	%f584, %f583;
	setp.lt.s32 	%p158, %r366, 0;
	selp.f32 	%f1084, %f584, %f583, %p158;
$L__BB2_179:
	add.s32 	%r371, %r541, 1;
	mul.rn.f32 	%f586, %f1084, %f1084;
	and.b32  	%r372, %r541, 1;
	setp.eq.b32 	%p159, %r372, 1;
	selp.f32 	%f587, %f1084, 0f3F800000, %p159;
	fma.rn.f32 	%f588, %f586, %f587, 0f00000000;
	fma.rn.f32 	%f589, %f586, 0f37CBAC00, 0fBAB607ED;
	selp.f32 	%f590, 0fB94D4153, %f589, %p159;
	selp.f32 	%f591, 0f3C0885E4, 0f3D2AAABB, %p159;
	fma.rn.f32 	%f592, %f590, %f586, %f591;
	selp.f32 	%f593, 0fBE2AAAA8, 0fBEFFFFFF, %p159;
	fma.rn.f32 	%f594, %f592, %f586, %f593;
	fma.rn.f32 	%f595, %f594, %f588, %f587;
	and.b32  	%r373, %r371, 2;
	setp.eq.s32 	%p160, %r373, 0;
	mov.f32 	%f596, 0f00000000;
	sub.f32 	%f597, %f596, %f595;
	selp.f32 	%f598, %f595, %f597, %p160;
	mul.f32 	%f1093, %f2, %f598;
	bra.uni 	$L__BB2_225;
$L__BB2_180:
	mul.f32 	%f528, %f1, 0f3F22F983;
	cvt.rni.s32.f32 	%r549, %f528;
	cvt.rn.f32.s32 	%f529, %r549;
	fma.rn.f32 	%f530, %f529, 0fBFC90FDA, %f1;
	fma.rn.f32 	%f531, %f529, 0fB3A22168, %f530;
	fma.rn.f32 	%f1086, %f529, 0fA7C234C5, %f531;
	abs.f32 	%f110, %f1;
	setp.ltu.f32 	%p129, %f110, 0f47CE4780;
	mov.u32 	%r545, %r549;
	mov.f32 	%f1085, %f1086;
	@%p129 bra 	$L__BB2_188;
	setp.neu.f32 	%p130, %f110, 0f7F800000;
	@%p130 bra 	$L__BB2_183;
	mov.f32 	%f534, 0f00000000;
	mul.rn.f32 	%f1085, %f1, %f534;
	mov.b32 	%r545, 0;
	bra.uni 	$L__BB2_188;
$L__BB2_183:
	mov.b32 	%r71, %f1;
	shl.b32 	%r289, %r71, 8;
	or.b32  	%r72, %r289, -2147483648;
	mov.b64 	%rd414, 0;
	mov.b32 	%r542, 0;
$L__BB2_184:
	.pragma "nounroll";
	mul.wide.u32 	%rd268, %r542, 4;
	mov.u64 	%rd269, __cudart_i2opi_f;
	add.s64 	%rd270, %rd269, %rd268;
	ld.global.nc.u32 	%r290, [%rd270];
	mad.wide.u32 	%rd271, %r290, %r72, %rd414;
	shr.u64 	%rd414, %rd271, 32;
	add.s64 	%rd272, %rd11, %rd268;
	st.local.u32 	[%rd272], %rd271;
	add.s32 	%r542, %r542, 1;
	setp.ne.s32 	%p131, %r542, 6;
	@%p131 bra 	$L__BB2_184;
	shr.u32 	%r291, %r71, 23;
	st.local.u32 	[%rd11+24], %rd414;
	and.b32  	%r75, %r291, 31;
	and.b32  	%r292, %r291, 224;
	add.s32 	%r293, %r292, -128;
	shr.u32 	%r294, %r293, 5;
	mul.wide.u32 	%rd273, %r294, 4;
	sub.s64 	%rd25, %rd11, %rd273;
	ld.local.u32 	%r543, [%rd25+24];
	ld.local.u32 	%r544, [%rd25+20];
	setp.eq.s32 	%p132, %r75, 0;
	@%p132 bra 	$L__BB2_187;
	shf.l.wrap.b32 	%r543, %r544, %r543, %r75;
	ld.local.u32 	%r295, [%rd25+16];
	shf.l.wrap.b32 	%r544, %r295, %r544, %r75;
$L__BB2_187:
	shr.u32 	%r296, %r543, 30;
	shf.l.wrap.b32 	%r297, %r544, %r543, 2;
	shl.b32 	%r298, %r544, 2;
	shr.u32 	%r299, %r297, 31;
	add.s32 	%r300, %r299, %r296;
	neg.s32 	%r301, %r300;
	setp.lt.s32 	%p133, %r71, 0;
	selp.b32 	%r545, %r301, %r300, %p133;
	xor.b32  	%r302, %r297, %r71;
	shr.s32 	%r303, %r297, 31;
	xor.b32  	%r304, %r303, %r297;
	xor.b32  	%r305, %r303, %r298;
	cvt.u64.u32 	%rd274, %r304;
	shl.b64 	%rd275, %rd274, 32;
	cvt.u64.u32 	%rd276, %r305;
	or.b64  	%rd277, %rd275, %rd276;
	cvt.rn.f64.s64 	%fd5, %rd277;
	mul.f64 	%fd6, %fd5, 0d3BF921FB54442D19;
	cvt.rn.f32.f64 	%f532, %fd6;
	neg.f32 	%f533, %f532;
	setp.lt.s32 	%p134, %r302, 0;
	selp.f32 	%f1085, %f533, %f532, %p134;
$L__BB2_188:
	add.s32 	%r307, %r545, 1;
	mul.rn.f32 	%f535, %f1085, %f1085;
	and.b32  	%r308, %r545, 1;
	setp.eq.b32 	%p136, %r308, 1;
	selp.f32 	%f536, %f1085, 0f3F800000, %p136;
	fma.rn.f32 	%f537, %f535, %f536, 0f00000000;
	fma.rn.f32 	%f538, %f535, 0f37CBAC00, 0fBAB607ED;
	selp.f32 	%f539, 0fB94D4153, %f538, %p136;
	selp.f32 	%f540, 0f3C0885E4, 0f3D2AAABB, %p136;
	fma.rn.f32 	%f541, %f539, %f535, %f540;
	selp.f32 	%f542, 0fBE2AAAA8, 0fBEFFFFFF, %p136;
	fma.rn.f32 	%f543, %f541, %f535, %f542;
	fma.rn.f32 	%f544, %f543, %f537, %f536;
	and.b32  	%r309, %r307, 2;
	setp.eq.s32 	%p137, %r309, 0;
	mov.f32 	%f545, 0f00000000;
	sub.f32 	%f546, %f545, %f544;
	selp.f32 	%f1092, %f544, %f546, %p137;
	@%p129 bra 	$L__BB2_196;
	setp.neu.f32 	%p138, %f110, 0f7F800000;
	@%p138 bra 	$L__BB2_191;
	mov.f32 	%f549, 0f00000000;
	mul.rn.f32 	%f1086, %f1, %f549;
	mov.b32 	%r549, 0;
	bra.uni 	$L__BB2_196;
$L__BB2_191:
	mov.b32 	%r84, %f1;
	shl.b32 	%r311, %r84, 8;
	or.b32  	%r85, %r311, -2147483648;
	mov.b64 	%rd415, 0;
	mov.b32 	%r546, 0;
$L__BB2_192:
	.pragma "nounroll";
	mul.wide.u32 	%rd279, %r546, 4;
	mov.u64 	%rd280, __cudart_i2opi_f;
	add.s64 	%rd281, %rd280, %rd279;
	ld.global.nc.u32 	%r312, [%rd281];
	mad.wide.u32 	%rd282, %r312, %r85, %rd415;
	shr.u64 	%rd415, %rd282, 32;
	add.s64 	%rd283, %rd10, %rd279;
	st.local.u32 	[%rd283], %rd282;
	add.s32 	%r546, %r546, 1;
	setp.ne.s32 	%p139, %r546, 6;
	@%p139 bra 	$L__BB2_192;
	shr.u32 	%r313, %r84, 23;
	st.local.u32 	[%rd10+24], %rd415;
	and.b32  	%r88, %r313, 31;
	and.b32  	%r314, %r313, 224;
	add.s32 	%r315, %r314, -128;
	shr.u32 	%r316, %r315, 5;
	mul.wide.u32 	%rd284, %r316, 4;
	sub.s64 	%rd28, %rd10, %rd284;
	ld.local.u32 	%r547, [%rd28+24];
	ld.local.u32 	%r548, [%rd28+20];
	setp.eq.s32 	%p140, %r88, 0;
	@%p140 bra 	$L__BB2_195;
	shf.l.wrap.b32 	%r547, %r548, %r547, %r88;
	ld.local.u32 	%r317, [%rd28+16];
	shf.l.wrap.b32 	%r548, %r317, %r548, %r88;
$L__BB2_195:
	shr.u32 	%r318, %r547, 30;
	shf.l.wrap.b32 	%r319, %r548, %r547, 2;
	shl.b32 	%r320, %r548, 2;
	shr.u32 	%r321, %r319, 31;
	add.s32 	%r322, %r321, %r318;
	neg.s32 	%r323, %r322;
	setp.lt.s32 	%p141, %r84, 0;
	selp.b32 	%r549, %r323, %r322, %p141;
	xor.b32  	%r324, %r319, %r84;
	shr.s32 	%r325, %r319, 31;
	xor.b32  	%r326, %r325, %r319;
	xor.b32  	%r327, %r325, %r320;
	cvt.u64.u32 	%rd285, %r326;
	shl.b64 	%rd286, %rd285, 32;
	cvt.u64.u32 	%rd287, %r327;
	or.b64  	%rd288, %rd286, %rd287;
	cvt.rn.f64.s64 	%fd7, %rd288;
	mul.f64 	%fd8, %fd7, 0d3BF921FB54442D19;
	cvt.rn.f32.f64 	%f547, %fd8;
	neg.f32 	%f548, %f547;
	setp.lt.s32 	%p142, %r324, 0;
	selp.f32 	%f1086, %f548, %f547, %p142;
$L__BB2_196:
	mul.rn.f32 	%f550, %f1086, %f1086;
	and.b32  	%r329, %r549, 1;
	setp.eq.b32 	%p143, %r329, 1;
	selp.f32 	%f551, 0f3F800000, %f1086, %p143;
	fma.rn.f32 	%f552, %f550, %f551, 0f00000000;
	fma.rn.f32 	%f553, %f550, 0f37CBAC00, 0fBAB607ED;
	selp.f32 	%f554, %f553, 0fB94D4153, %p143;
	selp.f32 	%f555, 0f3D2AAABB, 0f3C0885E4, %p143;
	fma.rn.f32 	%f556, %f554, %f550, %f555;
	selp.f32 	%f557, 0fBEFFFFFF, 0fBE2AAAA8, %p143;
	fma.rn.f32 	%f558, %f556, %f550, %f557;
	fma.rn.f32 	%f559, %f558, %f552, %f551;
	and.b32  	%r330, %r549, 2;
	setp.eq.s32 	%p144, %r330, 0;
	mov.f32 	%f560, 0f00000000;
	sub.f32 	%f561, %f560, %f559;
	selp.f32 	%f562, %f559, %f561, %p144;
	neg.f32 	%f563, %f562;
	mul.f32 	%f1093, %f2, %f563;
	bra.uni 	$L__BB2_225;
$L__BB2_197:
	mov.b32 	%r98, %f1;
	shl.b32 	%r247, %r98, 8;
	or.b32  	%r99, %r247, -2147483648;
	mov.b64 	%rd418, 0;
	mov.b32 	%r550, 0;
	mov.u64 	%rd416, __cudart_i2opi_f;
	mov.u64 	%rd417, %rd9;
$L__BB2_198:
	.pragma "nounroll";
	ld.global.nc.u32 	%r248, [%rd416];
	mad.wide.u32 	%rd250, %r248, %r99, %rd418;
	shr.u64 	%rd418, %rd250, 32;
	st.local.u32 	[%rd417], %rd250;
	add.s32 	%r550, %r550, 1;
	add.s64 	%rd417, %rd417, 4;
	add.s64 	%rd416, %rd416, 4;
	setp.ne.s32 	%p115, %r550, 6;
	@%p115 bra 	$L__BB2_198;
	shr.u32 	%r249, %r98, 23;
	st.local.u32 	[%rd9+24], %rd418;
	and.b32  	%r102, %r249, 31;
	and.b32  	%r250, %r249, 224;
	add.s32 	%r251, %r250, -128;
	shr.u32 	%r252, %r251, 5;
	mul.wide.u32 	%rd251, %r252, 4;
	sub.s64 	%rd35, %rd9, %rd251;
	ld.local.u32 	%r551, [%rd35+24];
	ld.local.u32 	%r552, [%rd35+20];
	setp.eq.s32 	%p116, %r102, 0;
	@%p116 bra 	$L__BB2_201;
	shf.l.wrap.b32 	%r551, %r552, %r551, %r102;
	ld.local.u32 	%r253, [%rd35+16];
	shf.l.wrap.b32 	%r552, %r253, %r552, %r102;
$L__BB2_201:
	shr.u32 	%r254, %r551, 30;
	shf.l.wrap.b32 	%r255, %r552, %r551, 2;
	shl.b32 	%r256, %r552, 2;
	shr.u32 	%r257, %r255, 31;
	add.s32 	%r258, %r257, %r254;
	neg.s32 	%r259, %r258;
	setp.lt.s32 	%p117, %r98, 0;
	selp.b32 	%r553, %r259, %r258, %p117;
	xor.b32  	%r260, %r255, %r98;
	shr.s32 	%r261, %r255, 31;
	xor.b32  	%r262, %r261, %r255;
	xor.b32  	%r263, %r261, %r256;
	cvt.u64.u32 	%rd252, %r262;
	shl.b64 	%rd253, %rd252, 32;
	cvt.u64.u32 	%rd254, %r263;
	or.b64  	%rd255, %rd253, %rd254;
	cvt.rn.f64.s64 	%fd1, %rd255;
	mul.f64 	%fd2, %fd1, 0d3BF921FB54442D19;
	cvt.rn.f32.f64 	%f496, %fd2;
	neg.f32 	%f497, %f496;
	setp.lt.s32 	%p118, %r260, 0;
	selp.f32 	%f1087, %f497, %f496, %p118;
$L__BB2_202:
	mul.f32 	%f499, %f1087, %f1087;
	fma.rn.f32 	%f500, %f499, 0f3C190000, 0f3B560000;
	fma.rn.f32 	%f501, %f500, %f499, 0f3CC70000;
	fma.rn.f32 	%f502, %f501, %f499, 0f3D5B0000;
	fma.rn.f32 	%f503, %f502, %f499, 0f3E089438;
	fma.rn.f32 	%f504, %f503, %f499, 0f3EAAAA88;
	mul.rn.f32 	%f505, %f499, %f1087;
	fma.rn.f32 	%f506, %f504, %f505, %f1087;
	abs.f32 	%f507, %f1087;
	setp.eq.f32 	%p120, %f507, 0f3A00B43C;
	selp.f32 	%f508, %f1087, %f506, %p120;
	and.b32  	%r265, %r553, 1;
	setp.eq.b32 	%p121, %r265, 1;
	neg.f32 	%f509, %f508;
	rcp.approx.ftz.f32 	%f510, %f509;
	selp.f32 	%f1092, %f510, %f508, %p121;
	@%p113 bra 	$L__BB2_210;
	setp.neu.f32 	%p122, %f120, 0f7F800000;
	@%p122 bra 	$L__BB2_205;
	mov.f32 	%f513, 0f00000000;
	mul.rn.f32 	%f1088, %f1, %f513;
	mov.b32 	%r557, 0;
	bra.uni 	$L__BB2_210;
$L__BB2_205:
	mov.b32 	%r111, %f1;
	shl.b32 	%r267, %r111, 8;
	or.b32  	%r112, %r267, -2147483648;
	mov.b64 	%rd419, 0;
	mov.b32 	%r554, 0;
$L__BB2_206:
	.pragma "nounroll";
	mul.wide.u32 	%rd257, %r554, 4;
	mov.u64 	%rd258, __cudart_i2opi_f;
	add.s64 	%rd259, %rd258, %rd257;
	ld.global.nc.u32 	%r268, [%rd259];
	mad.wide.u32 	%rd260, %r268, %r112, %rd419;
	shr.u64 	%rd419, %rd260, 32;
	add.s64 	%rd261, %rd8, %rd257;
	st.local.u32 	[%rd261], %rd260;
	add.s32 	%r554, %r554, 1;
	setp.ne.s32 	%p123, %r554, 6;
	@%p123 bra 	$L__BB2_206;
	shr.u32 	%r269, %r111, 23;
	st.local.u32 	[%rd8+24], %rd419;
	and.b32  	%r115, %r269, 31;
	and.b32  	%r270, %r269, 224;
	add.s32 	%r271, %r270, -128;
	shr.u32 	%r272, %r271, 5;
	mul.wide.u32 	%rd262, %r272, 4;
	sub.s64 	%rd38, %rd8, %rd262;
	ld.local.u32 	%r555, [%rd38+24];
	ld.local.u32 	%r556, [%rd38+20];
	setp.eq.s32 	%p124, %r115, 0;
	@%p124 bra 	$L__BB2_209;
	shf.l.wrap.b32 	%r555, %r556, %r555, %r115;
	ld.local.u32 	%r273, [%rd38+16];
	shf.l.wrap.b32 	%r556, %r273, %r556, %r115;
$L__BB2_209:
	shr.u32 	%r274, %r555, 30;
	shf.l.wrap.b32 	%r275, %r556, %r555, 2;
	shl.b32 	%r276, %r556, 2;
	shr.u32 	%r277, %r275, 31;
	add.s32 	%r278, %r277, %r274;
	neg.s32 	%r279, %r278;
	setp.lt.s32 	%p125, %r111, 0;
	selp.b32 	%r557, %r279, %r278, %p125;
	xor.b32  	%r280, %r275, %r111;
	shr.s32 	%r281, %r275, 31;
	xor.b32  	%r282, %r281, %r275;
	xor.b32  	%r283, %r281, %r276;
	cvt.u64.u32 	%rd263, %r282;
	shl.b64 	%rd264, %rd263, 32;
	cvt.u64.u32 	%rd265, %r283;
	or.b64  	%rd266, %rd264, %rd265;
	cvt.rn.f64.s64 	%fd3, %rd266;
	mul.f64 	%fd4, %fd3, 0d3BF921FB54442D19;
	cvt.rn.f32.f64 	%f511, %fd4;
	neg.f32 	%f512, %f511;
	setp.lt.s32 	%p126, %r280, 0;
	selp.f32 	%f1088, %f512, %f511, %p126;
$L__BB2_210:
	add.s32 	%r285, %r557, 1;
	mul.rn.f32 	%f514, %f1088, %f1088;
	and.b32  	%r286, %r557, 1;
	setp.eq.b32 	%p127, %r286, 1;
	selp.f32 	%f515, %f1088, 0f3F800000, %p127;
	fma.rn.f32 	%f516, %f514, %f515, 0f00000000;
	fma.rn.f32 	%f517, %f514, 0f37CBAC00, 0fBAB607ED;
	selp.f32 	%f518, 0fB94D4153, %f517, %p127;
	selp.f32 	%f519, 0f3C0885E4, 0f3D2AAABB, %p127;
	fma.rn.f32 	%f520, %f518, %f514, %f519;
	selp.f32 	%f521, 0fBE2AAAA8, 0fBEFFFFFF, %p127;
	fma.rn.f32 	%f522, %f520, %f514, %f521;
	fma.rn.f32 	%f523, %f522, %f516, %f515;
	and.b32  	%r287, %r285, 2;
	setp.eq.s32 	%p128, %r287, 0;
	mov.f32 	%f524, 0f00000000;
	sub.f32 	%f525, %f524, %f523;
	selp.f32 	%f526, %f523, %f525, %p128;
	mul.f32 	%f527, %f526, %f526;
	div.rn.f32 	%f1093, %f2, %f527;
	bra.uni 	$L__BB2_225;
$L__BB2_211:
	abs.f32 	%f468, %f1;
	fma.rn.f32 	%f469, %f468, 0fBF000000, 0f3F000000;
	rsqrt.approx.ftz.f32 	%f470, %f469;
	mul.f32 	%f471, %f469, %f470;
	mul.f32 	%f472, %f470, 0fBF000000;
	fma.rn.f32 	%f473, %f471, %f472, 0f3F000000;
	fma.rn.f32 	%f474, %f471, %f473, %f471;
	setp.eq.f32 	%p110, %f468, 0f3F800000;
	selp.f32 	%f475, 0f00000000, %f474, %p110;
	setp.gt.f32 	%p111, %f468, 0f3F0F5C29;
	selp.f32 	%f476, %f475, %f468, %p111;
	mul.f32 	%f477, %f476, %f476;
	fma.rn.f32 	%f478, %f477, 0f3D4DD2F7, 0f3C99CA97;
	fma.rn.f32 	%f479, %f478, %f477, 0f3D3F90E8;
	fma.rn.f32 	%f480, %f479, %f477, 0f3D993CCF;
	fma.rn.f32 	%f481, %f480, %f477, 0f3E2AAC04;
	mul.f32 	%f482, %f477, %f481;
	fma.rn.f32 	%f483, %f482, %f476, %f476;
	mul.f32 	%f484, %f483, 0fC0000000;
	fma.rn.f32 	%f485, 0f3F6EE581, 0f3FD774EB, %f484;
	selp.f32 	%f486, %f485, %f483, %p111;
	setp.num.f32 	%p112, %f486, %f486;
	copysign.f32 	%f487, %f1, %f486;
	selp.f32 	%f1092, %f487, %f486, %p112;
	mul.f32 	%f488, %f1, %f1;
	mov.f32 	%f489, 0f3F800000;
	sub.f32 	%f490, %f489, %f488;
	sqrt.rn.f32 	%f491, %f490;
	div.rn.f32 	%f1093, %f2, %f491;
	bra.uni 	$L__BB2_225;
$L__BB2_212:
	abs.f32 	%f422, %f1;
	setp.gt.f32 	%p105, %f422, 0f3F800000;
	rcp.approx.ftz.f32 	%f423, %f422;
	selp.f32 	%f424, %f423, %f422, %p105;
	mul.f32 	%f425, %f424, %f424;
	fma.rn.f32 	%f426, %f425, 0f3B2090AA, 0fBC6BE14F;
	fma.rn.f32 	%f427, %f426, %f425, 0f3D23397E;
	fma.rn.f32 	%f428, %f427, %f425, 0fBD948A7A;
	fma.rn.f32 	%f429, %f428, %f425, 0f3DD76B21;
	fma.rn.f32 	%f430, %f429, %f425, 0fBE111E88;
	fma.rn.f32 	%f431, %f430, %f425, 0f3E4CAF60;
	fma.rn.f32 	%f432, %f431, %f425, 0fBEAAAA27;
	mul.f32 	%f433, %f425, %f432;
	fma.rn.f32 	%f434, %f433, %f424, %f424;
	neg.f32 	%f435, %f434;
	fma.rn.f32 	%f436, 0f3F6EE581, 0f3FD774EB, %f435;
	selp.f32 	%f437, %f436, %f434, %p105;
	setp.num.f32 	%p106, %f422, %f422;
	copysign.f32 	%f438, %f1, %f437;
	selp.f32 	%f1092, %f438, %f437, %p106;
	fma.rn.f32 	%f439, %f1, %f1, 0f3F800000;
	div.rn.f32 	%f1093, %f2, %f439;
	bra.uni 	$L__BB2_225;
$L__BB2_213:
	abs.f32 	%f394, %f1;
	mov.f32 	%f395, 0f3FB8AA3B;
	mul.rn.f32 	%f396, %f394, %f395;
	cvt.rzi.f32.f32 	%f397, %f396;
	abs.f32 	%f398, %f397;
	setp.gt.f32 	%p103, %f398, 0f42FC0000;
	mov.f32 	%f399, 0f42FC0000;
	copysign.f32 	%f400, %f397, %f399;
	selp.f32 	%f401, %f400, %f397, %p103;
	fma.rn.f32 	%f402, %f401, 0fBF317218, %f394;
	fma.rn.f32 	%f403, %f401, 0f3102E308, %f402;
	mul.f32 	%f404, %f403, 0f3FB8AA3B;
	add.f32 	%f405, %f401, 0f4B40007D;
	mov.b32 	%r244, %f405;
	shl.b32 	%r245, %r244, 23;
	mov.b32 	%f406, %r245;
	ex2.approx.ftz.f32 	%f407, %f404;
	mul.f32 	%f408, %f407, %f406;
	mov.f32 	%f409, 0fBE000000;
	div.approx.ftz.f32 	%f410, %f409, %f408;
	fma.rn.f32 	%f411, %f408, 0f40000000, %f410;
	mul.f32 	%f412, %f1, %f1;
	fma.rn.f32 	%f413, %f412, 0f363D0ADA, 0f394FFF49;
	fma.rn.f32 	%f414, %f413, %f412, 0f3C08889A;
	fma.rn.f32 	%f415, %f414, %f412, 0f3E2AAAAB;
	mul.f32 	%f416, %f412, %f415;
	fma.rn.f32 	%f417, %f416, %f1, %f1;
	setp.ge.f32 	%p104, %f394, 0f3F800000;
	copysign.f32 	%f418, %f1, %f411;
	selp.f32 	%f1092, %f418, %f417, %p104;
	mov.f32 	%f419, 0f3E000000;
	div.approx.ftz.f32 	%f420, %f419, %f408;
	fma.rn.f32 	%f421, %f408, 0f40000000, %f420;
	mul.f32 	%f1093, %f2, %f421;
	bra.uni 	$L__BB2_225;
$L__BB2_214:
	abs.f32 	%f334, %f1;
	mul.f32 	%f335, %f334, 0f4038AA3B;
	ex2.approx.ftz.f32 	%f336, %f335;
	add.f32 	%f337, %f336, 0f3F800000;
	rcp.approx.ftz.f32 	%f338, %f337;
	fma.rn.f32 	%f339, %f338, 0fC0000000, 0f3F800000;
	setp.ge.f32 	%p98, %f334, 0f41102CB4;
	selp.f32 	%f340, 0f3F800000, %f339, %p98;
	copysign.f32 	%f341, %f1, %f340;
	mul.f32 	%f342, %f1, %f1;
	fma.rn.f32 	%f343, %f342, 0f3C80F082, 0fBD563CAE;
	fma.rn.f32 	%f344, %f343, %f342, 0f3E085941;
	fma.rn.f32 	%f345, %f344, %f342, 0fBEAAA9ED;
	fma.rn.f32 	%f346, %f345, %f342, 0f00000000;
	fma.rn.f32 	%f347, %f346, %f1, %f1;
	setp.ge.f32 	%p99, %f334, 0f3F19999A;
	selp.f32 	%f1092, %f341, %f347, %p99;
	mov.f32 	%f348, 0f3FB8AA3B;
	mul.rn.f32 	%f349, %f334, %f348;
	cvt.rzi.f32.f32 	%f350, %f349;
	abs.f32 	%f351, %f350;
	setp.gt.f32 	%p100, %f351, 0f42FC0000;
	mov.f32 	%f352, 0f42FC0000;
	copysign.f32 	%f353, %f350, %f352;
	selp.f32 	%f354, %f353, %f350, %p100;
	fma.rn.f32 	%f355, %f354, 0fBF317218, %f334;
	fma.rn.f32 	%f356, %f354, 0f3102E308, %f355;
	mul.f32 	%f357, %f356, 0f3FB8AA3B;
	add.f32 	%f358, %f354, 0f4B40007D;
	mov.b32 	%r240, %f358;
	shl.b32 	%r241, %r240, 23;
	mov.b32 	%f359, %r241;
	ex2.approx.ftz.f32 	%f360, %f357;
	mul.f32 	%f361, %f360, %f359;
	mov.f32 	%f362, 0f3E000000;
	div.approx.ftz.f32 	%f363, %f362, %f361;
	fma.rn.f32 	%f364, %f361, 0f40000000, %f363;
	mul.f32 	%f365, %f364, %f364;
	div.rn.f32 	%f1093, %f2, %f365;
	bra.uni 	$L__BB2_225;
$L__BB2_215:
	mov.f32 	%f270, 0f3F800000;
	sub.rn.f32 	%f271, %f1, %f270;
	mov.b32 	%r125, %f271;
	setp.gt.u32 	%p86, %r125, 1258291200;
	fma.rn.f32 	%f272, %f1, %f1, 0fBF800000;
	rsqrt.approx.ftz.f32 	%f273, %f272;
	mul.f32 	%f274, %f272, %f273;
	mul.f32 	%f275, %f273, 0f3F000000;
	neg.f32 	%f276, %f274;
	fma.rn.f32 	%f277, %f276, %f274, %f272;
	fma.rn.f32 	%f278, %f277, %f275, %f274;
	setp.eq.f32 	%p87, %f272, 0f00000000;
	selp.f32 	%f279, 0f00000000, %f278, %p87;
	selp.f32 	%f280, 0fBF800001, %f279, %p86;
	add.f32 	%f148, %f271, %f280;
	add.rz.f32 	%f281, %f148, %f270;
	mov.b32 	%r230, %f281;
	add.s32 	%r231, %r230, -1061158912;
	and.b32  	%r232, %r231, -8388608;
	mov.b32 	%r126, %f148;
	sub.s32 	%r233, %r126, %r232;
	mov.b32 	%f282, %r233;
	sub.s32 	%r234, 1082130432, %r232;
	mov.b32 	%f283, %r234;
	fma.rn.f32 	%f284, %f283, 0f3E800000, 0fBF800000;
	add.f32 	%f285, %f284, %f282;
	cvt.rn.f32.s32 	%f286, %r232;
	mul.f32 	%f287, %f286, 0f34000000;
	fma.rn.f32 	%f288, %f285, 0fBD39BF78, 0f3DD80012;
	fma.rn.f32 	%f289, %f288, %f285, 0fBE0778E0;
	fma.rn.f32 	%f290, %f289, %f285, 0f3E146475;
	fma.rn.f32 	%f291, %f290, %f285, 0fBE2A68DD;
	fma.rn.f32 	%f292, %f291, %f285, 0f3E4CAF9E;
	fma.rn.f32 	%f293, %f292, %f285, 0fBE800042;
	fma.rn.f32 	%f294, %f293, %f285, 0f3EAAAAE6;
	fma.rn.f32 	%f295, %f294, %f285, 0fBF000000;
	mul.f32 	%f296, %f285, %f295;
	fma.rn.f32 	%f297, %f296, %f285, %f285;
	fma.rn.f32 	%f1090, %f287, 0f3F317218, %f297;
	setp.lt.u32 	%p88, %r126, 2139095040;
	@%p88 bra 	$L__BB2_217;
	setp.gt.s32 	%p89, %r126, -1082130432;
	fma.rn.f32 	%f298, %f148, 0f7F800000, 0f7F800000;
	selp.f32 	%f299, %f298, %f1090, %p89;
	setp.eq.f32 	%p90, %f148, 0f00000000;
	selp.f32 	%f1090, 0f80000000, %f299, %p90;
$L__BB2_217:
	add.f32 	%f300, %f1090, 0f3F317218;
	selp.f32 	%f1092, %f300, %f1090, %p86;
	sqrt.rn.f32 	%f302, %f272;
	div.rn.f32 	%f1093, %f2, %f302;
	bra.uni 	$L__BB2_225;
$L__BB2_218:
	abs.f32 	%f240, %f1;
	mov.f32 	%f241, 0f3F800000;
	sub.f32 	%f242, %f241, %f240;
	rcp.approx.ftz.f32 	%f243, %f242;
	add.f32 	%f244, %f243, %f243;
	mul.f32 	%f245, %f240, %f244;
	setp.gt.f32 	%p82, %f240, 0f7E800000;
	selp.f32 	%f154, 0fC0000000, %f245, %p82;
	add.rz.f32 	%f246, %f154, %f241;
	mov.b32 	%r225, %f246;
	add.s32 	%r226, %r225, -1061158912;
	and.b32  	%r227, %r226, -8388608;
	mov.b32 	%r127, %f154;
	sub.s32 	%r228, %r127, %r227;
	mov.b32 	%f247, %r228;
	sub.s32 	%r229, 1082130432, %r227;
	mov.b32 	%f248, %r229;
	fma.rn.f32 	%f249, %f248, 0f3E800000, 0fBF800000;
	add.f32 	%f250, %f249, %f247;
	cvt.rn.f32.s32 	%f251, %r227;
	mul.f32 	%f252, %f251, 0f34000000;
	fma.rn.f32 	%f253, %f250, 0fBD39BF78, 0f3DD80012;
	fma.rn.f32 	%f254, %f253, %f250, 0fBE0778E0;
	fma.rn.f32 	%f255, %f254, %f250, 0f3E146475;
	fma.rn.f32 	%f256, %f255, %f250, 0fBE2A68DD;
	fma.rn.f32 	%f257, %f256, %f250, 0f3E4CAF9E;
	fma.rn.f32 	%f258, %f257, %f250, 0fBE800042;
	fma.rn.f32 	%f259, %f258, %f250, 0f3EAAAAE6;
	fma.rn.f32 	%f260, %f259, %f250, 0fBF000000;
	mul.f32 	%f261, %f250, %f260;
	fma.rn.f32 	%f262, %f261, %f250, %f250;
	fma.rn.f32 	%f1091, %f252, 0f3F317218, %f262;
	setp.lt.u32 	%p83, %r127, 2139095040;
	@%p83 bra 	$L__BB2_220;
	setp.gt.s32 	%p84, %r127, -1082130432;
	fma.rn.f32 	%f263, %f154, 0f7F800000, 0f7F800000;
	selp.f32 	%f264, %f263, %f1091, %p84;
	setp.eq.f32 	%p85, %f154, 0f00000000;
	selp.f32 	%f1091, 0f80000000, %f264, %p85;
$L__BB2_220:
	mov.f32 	%f265, 0f3F000000;
	copysign.f32 	%f266, %f1, %f265;
	mul.f32 	%f1092, %f266, %f1091;
	mul.f32 	%f267, %f1, %f1;
	mov.f32 	%f268, 0f3F800000;
	sub.f32 	%f269, %f268, %f267;
	div.rn.f32 	%f1093, %f2, %f269;
	bra.uni 	$L__BB2_225;
$L__BB2_221:
	setp.gt.f32 	%p78, %f1, 0f00000000;
	selp.u32 	%r219, 1, 0, %p78;
	setp.lt.f32 	%p79, %f1, 0f00000000;
	selp.s32 	%r220, -1, 0, %p79;
	add.s32 	%r221, %r220, %r219;
	cvt.rn.f32.s32 	%f1092, %r221;
	bra.uni 	$L__BB2_225;
$L__BB2_222:
	cvt.rmi.f32.f32 	%f1092, %f1;
	bra.uni 	$L__BB2_225;
$L__BB2_223:
	mov.f32 	%f233, 0f3F000000;
	copysign.f32 	%f234, %f1, %f233;
	add.rz.f32 	%f235, %f1, %f234;
	cvt.rzi.f32.f32 	%f1092, %f235;
	bra.uni 	$L__BB2_225;
$L__BB2_224:
	cvt.rzi.f32.f32 	%f1092, %f1;
$L__BB2_225:
	add.s32 	%r472, %r531, %r2;
	mul.wide.u32 	%rd340, %r472, 4;
	add.s64 	%rd341, %rd4, %rd340;
	st.global.f32 	[%rd341], %f1092;
	add.s64 	%rd342, %rd6, %rd340;
	st.global.f32 	[%rd342], %f1093;
$L__BB2_226:
	add.s32 	%r531, %r531, 1;
	setp.ne.s32 	%p275, %r531, %r140;
	@%p275 bra 	$L__BB2_28;
$L__BB2_227:
	mul.lo.s32 	%r129, %r143, %r1;
	setp.eq.s32 	%p276, %r143, 0;
	@%p276 bra 	$L__BB2_239;
	and.b32  	%r130, %r143, 7;
	setp.lt.u32 	%p277, %r143, 8;
	mov.b32 	%r560, 0;
	@%p277 bra 	$L__BB2_231;
	and.b32  	%r560, %r143, -8;
	mov.b32 	%r558, 0;
$L__BB2_230:
	.pragma "nounroll";
	mul.wide.u32 	%rd343, %r558, 4;
	add.s64 	%rd344, %rd7, %rd343;
	ld.global.nc.u32 	%r475, [%rd344];
	add.s32 	%r476, %r475, %r2;
	mul.wide.u32 	%rd345, %r476, 4;
	add.s64 	%rd346, %rd6, %rd345;
	ld.global.f32 	%f1057, [%rd346];
	add.s32 	%r477, %r558, %r129;
	mul.wide.u32 	%rd347, %r477, 4;
	add.s64 	%rd348, %rd5, %rd347;
	st.global.f32 	[%rd348], %f1057;
	ld.global.nc.u32 	%r478, [%rd344+4];
	add.s32 	%r479, %r478, %r2;
	mul.wide.u32 	%rd349, %r479, 4;
	add.s64 	%rd350, %rd6, %rd349;
	ld.global.f32 	%f1058, [%rd350];
	add.s32 	%r480, %r477, 1;
	mul.wide.u32 	%rd351, %r480, 4;
	add.s64 	%rd352, %rd5, %rd351;
	st.global.f32 	[%rd352], %f1058;
	ld.global.nc.u32 	%r481, [%rd344+8];
	add.s32 	%r482, %r481, %r2;
	mul.wide.u32 	%rd353, %r482, 4;
	add.s64 	%rd354, %rd6, %rd353;
	ld.global.f32 	%f1059, [%rd354];
	add.s32 	%r483, %r477, 2;
	mul.wide.u32 	%rd355, %r483, 4;
	add.s64 	%rd356, %rd5, %rd355;
	st.global.f32 	[%rd356], %f1059;
	ld.global.nc.u32 	%r484, [%rd344+12];
	add.s32 	%r485, %r484, %r2;
	mul.wide.u32 	%rd357, %r485, 4;
	add.s64 	%rd358, %rd6, %rd357;
	ld.global.f32 	%f1060, [%rd358];
	add.s32 	%r486, %r477, 3;
	mul.wide.u32 	%rd359, %r486, 4;
	add.s64 	%rd360, %rd5, %rd359;
	st.global.f32 	[%rd360], %f1060;
	ld.global.nc.u32 	%r487, [%rd344+16];
	add.s32 	%r488, %r487, %r2;
	mul.wide.u32 	%rd361, %r488, 4;
	add.s64 	%rd362, %rd6, %rd361;
	ld.global.f32 	%f1061, [%rd362];
	add.s32 	%r489, %r477, 4;
	mul.wide.u32 	%rd363, %r489, 4;
	add.s64 	%rd364, %rd5, %rd363;
	st.global.f32 	[%rd364], %f1061;
	ld.global.nc.u32 	%r490, [%rd344+20];
	add.s32 	%r491, %r490, %r2;
	mul.wide.u32 	%rd365, %r491, 4;
	add.s64 	%rd366, %rd6, %rd365;
	ld.global.f32 	%f1062, [%rd366];
	add.s32 	%r492, %r477, 5;
	mul.wide.u32 	%rd367, %r492, 4;
	add.s64 	%rd368, %rd5, %rd367;
	st.global.f32 	[%rd368], %f1062;
	ld.global.nc.u32 	%r493, [%rd344+24];
	add.s32 	%r494, %r493, %r2;
	mul.wide.u32 	%rd369, %r494, 4;
	add.s64 	%rd370, %rd6, %rd369;
	ld.global.f32 	%f1063, [%rd370];
	add.s32 	%r495, %r477, 6;
	mul.wide.u32 	%rd371, %r495, 4;
	add.s64 	%rd372, %rd5, %rd371;
	st.global.f32 	[%rd372], %f1063;
	ld.global.nc.u32 	%r496, [%rd344+28];
	add.s32 	%r497, %r496, %r2;
	mul.wide.u32 	%rd373, %r497, 4;
	add.s64 	%rd374, %rd6, %rd373;
	ld.global.f32 	%f1064, [%rd374];
	add.s32 	%r498, %r477, 7;
	mul.wide.u32 	%rd375, %r498, 4;
	add.s64 	%rd376, %rd5, %rd375;
	st.global.f32 	[%rd376], %f1064;
	add.s32 	%r558, %r558, 8;
	setp.ne.s32 	%p278, %r558, %r560;
	@%p278 bra 	$L__BB2_230;
$L__BB2_231:
	setp.eq.s32 	%p279, %r130, 0;
	@%p279 bra 	$L__BB2_239;
	and.b32  	%r135, %r143, 3;
	setp.lt.u32 	%p280, %r130, 4;
	@%p280 bra 	$L__BB2_234;
	mul.wide.u32 	%rd377, %r560, 4;
	add.s64 	%rd378, %rd7, %rd377;
	ld.global.nc.u32 	%r499, [%rd378];
	add.s32 	%r500, %r499, %r2;
	mul.wide.u32 	%rd379, %r500, 4;
	add.s64 	%rd380, %rd6, %rd379;
	ld.global.f32 	%f1065, [%rd380];
	add.s32 	%r501, %r560, %r129;
	mul.wide.u32 	%rd381, %r501, 4;
	add.s64 	%rd382, %rd5, %rd381;
	st.global.f32 	[%rd382], %f1065;
	ld.global.nc.u32 	%r502, [%rd378+4];
	add.s32 	%r503, %r502, %r2;
	mul.wide.u32 	%rd383, %r503, 4;
	add.s64 	%rd384, %rd6, %rd383;
	ld.global.f32 	%f1066, [%rd384];
	add.s32 	%r504, %r501, 1;
	mul.wide.u32 	%rd385, %r504, 4;
	add.s64 	%rd386, %rd5, %rd385;
	st.global.f32 	[%rd386], %f1066;
	ld.global.nc.u32 	%r505, [%rd378+8];
	add.s32 	%r506, %r505, %r2;
	mul.wide.u32 	%rd387, %r506, 4;
	add.s64 	%rd388, %rd6, %rd387;
	ld.global.f32 	%f1067, [%rd388];
	add.s32 	%r507, %r501, 2;
	mul.wide.u32 	%rd389, %r507, 4;
	add.s64 	%rd390, %rd5, %rd389;
	st.global.f32 	[%rd390], %f1067;
	ld.global.nc.u32 	%r508, [%rd378+12];
	add.s32 	%r509, %r508, %r2;
	mul.wide.u32 	%rd391, %r509, 4;
	add.s64 	%rd392, %rd6, %rd391;
	ld.global.f32 	%f1068, [%rd392];
	add.s32 	%r510, %r501, 3;
	mul.wide.u32 	%rd393, %r510, 4;
	add.s64 	%rd394, %rd5, %rd393;
	st.global.f32 	[%rd394], %f1068;
	add.s32 	%r560, %r560, 4;
$L__BB2_234:
	setp.eq.s32 	%p281, %r135, 0;
	@%p281 bra 	$L__BB2_239;
	setp.eq.s32 	%p282, %r135, 1;
	@%p282 bra 	$L__BB2_237;
	mul.wide.u32 	%rd395, %r560, 4;
	add.s64 	%rd396, %rd7, %rd395;
	ld.global.nc.u32 	%r511, [%rd396];
	add.s32 	%r512, %r511, %r2;
	mul.wide.u32 	%rd397, %r512, 4;
	add.s64 	%rd398, %rd6, %rd397;
	ld.global.f32 	%f1069, [%rd398];
	add.s32 	%r513, %r560, %r129;
	mul.wide.u32 	%rd399, %r513, 4;
	add.s64 	%rd400, %rd5, %rd399;
	st.global.f32 	[%rd400], %f1069;
	ld.global.nc.u32 	%r514, [%rd396+4];
	add.s32 	%r515, %r514, %r2;
	mul.wide.u32 	%rd401, %r515, 4;
	add.s64 	%rd402, %rd6, %rd401;
	ld.global.f32 	%f1070, [%rd402];
	add.s32 	%r516, %r513, 1;
	mul.wide.u32 	%rd403, %r516, 4;
	add.s64 	%rd404, %rd5, %rd403;
	st.global.f32 	[%rd404], %f1070;
	add.s32 	%r560, %r560, 2;
$L__BB2_237:
	and.b32  	%r517, %r143, 1;
	setp.eq.b32 	%p283, %r517, 1;
	not.pred 	%p284, %p283;
	@%p284 bra 	$L__BB2_239;
	mul.wide.u32 	%rd405, %r560, 4;
	add.s64 	%rd406, %rd7, %rd405;
	ld.global.nc.u32 	%r518, [%rd406];
	add.s32 	%r519, %r518, %r2;
	mul.wide.u32 	%rd407, %r519, 4;
	add.s64 	%rd408, %rd6, %rd407;
	ld.global.f32 	%f1071, [%rd408];
	add.s32 	%r520, %r560, %r129;
	mul.wide.u32 	%rd409, %r520, 4;
	add.s64 	%rd410, %rd5, %rd409;
	st.global.f32 	[%rd410], %f1071;
$L__BB2_239:
	ret;

}
	// .globl	tangent_reverse
.visible .entry tangent_reverse(
	.param .u64 .ptr .align 1 tangent_reverse_param_0,
	.param .u64 .ptr .align 1 tangent_reverse_param_1,
	.param .u64 .ptr .align 1 tangent_reverse_param_2,
	.param .u64 .ptr .align 1 tangent_reverse_param_3,
	.param .u64 .ptr .align 1 tangent_reverse_param_4,
	.param .u64 .ptr .align 1 tangent_reverse_param_5,
	.param .u64 .ptr .align 1 tangent_reverse_param_6,
	.param .u64 .ptr .align 1 tangent_reverse_param_7,
	.param .u64 .ptr .align 1 tangent_reverse_param_8,
	.param .u64 .ptr .align 1 tangent_reverse_param_9,
	.param .u64 .ptr .align 1 tangent_reverse_param_10,
	.param .u64 .ptr .align 1 tangent_reverse_param_11,
	.param .u64 .ptr .align 1 tangent_reverse_param_12,
	.param .u32 tangent_reverse_param_13,
	.param .u32 tangent_reverse_param_14,
	.param .u32 tangent_reverse_param_15,
	.param .u32 tangent_reverse_param_16
)
{
	.local .align 4 .b8 	__local_depot3[28];
	.reg .b64 	%SP;
	.reg .b64 	%SPL;
	.reg .pred 	%p<478>;
	.reg .b32 	%r<923>;
	.reg .b32 	%f<1804>;
	.reg .b64 	%rd<639>;
	.reg .b64 	%fd<25>;

	mov.u64 	%SPL, __local_depot3;
	ld.param.u64 	%rd68, [tangent_reverse_param_0];
	ld.param.u64 	%rd69, [tangent_reverse_param_1];
	ld.param.u64 	%rd70, [tangent_reverse_param_2];
	ld.param.u64 	%rd71, [tangent_reverse_param_3];
	ld.param.u64 	%rd72, [tangent_reverse_param_4];
	ld.param.u64 	%rd73, [tangent_reverse_param_5];
	ld.param.u64 	%rd74, [tangent_reverse_param_6];
	ld.param.u64 	%rd75, [tangent_reverse_param_7];
	ld.param.u64 	%rd76, [tangent_reverse_param_8];
	ld.param.u64 	%rd77, [tangent_reverse_param_9];
	ld.param.u64 	%rd78, [tangent_reverse_param_10];
	ld.param.u64 	%rd79, [tangent_reverse_param_11];
	ld.param.u32 	%r247, [tangent_reverse_param_16];
	cvta.to.global.u64 	%rd1, %rd71;
	cvta.to.global.u64 	%rd2, %rd73;
	cvta.to.global.u64 	%rd3, %rd72;
	cvta.to.global.u64 	%rd4, %rd75;
	cvta.to.global.u64 	%rd5, %rd74;
	cvta.to.global.u64 	%rd6, %rd70;
	cvta.to.global.u64 	%rd7, %rd69;
	cvta.to.global.u64 	%rd8, %rd68;
	cvta.to.global.u64 	%rd9, %rd79;
	cvta.to.global.u64 	%rd10, %rd77;
	cvta.to.global.u64 	%rd11, %rd78;
	cvta.to.global.u64 	%rd12, %rd76;
	add.u64 	%rd13, %SPL, 0;
	add.u64 	%rd14, %SPL, 0;
	add.u64 	%rd15, %SPL, 0;
	add.u64 	%rd16, %SPL, 0;
	add.u64 	%rd17, %SPL, 0;
	add.u64 	%rd18, %SPL, 0;
	add.u64 	%rd19, %SPL, 0;
	add.u64 	%rd20, %SPL, 0;
	add.u64 	%rd21, %SPL, 0;
	add.u64 	%rd22, %SPL, 0;
	add.u64 	%rd23, %SPL, 0;
	add.u64 	%rd24, %SPL, 0;
	mov.u32 	%r248, %ctaid.x;
	mov.u32 	%r249, %ntid.x;
	mov.u32 	%r250, %tid.x;
	mad.lo.s32 	%r1, %r248, %r249, %r250;
	setp.ge.u32 	%p1, %r1, %r247;
	@%p1 bra 	$L__BB3_260;
	ld.param.u32 	%r841, [tangent_reverse_param_15];
	ld.param.u32 	%r828, [tangent_reverse_param_14];
	mul.lo.s32 	%r2, %r841, %r1;
	mul.lo.s32 	%r3, %r828, %r1;
	setp.eq.s32 	%p2, %r841, 0;
	@%p2 bra 	$L__BB3_14;
	ld.param.u32 	%r842, [tangent_reverse_param_15];
	and.b32  	%r4, %r842, 15;
	setp.lt.u32 	%p3, %r842, 16;
	mov.b32 	%r851, 0;
	@%p3 bra 	$L__BB3_5;
	ld.param.u32 	%r843, [tangent_reverse_param_15];
	and.b32  	%r851, %r843, -16;
	mov.b32 	%r856, 0;
$L__BB3_4:
	.pragma "nounroll";
	mul.wide.u32 	%rd92, %r856, 4;
	add.s64 	%rd93, %rd1, %rd92;
	ld.global.nc.f32 	%f304, [%rd93];
	add.s32 	%r253, %r856, %r2;
	mul.wide.u32 	%rd94, %r253, 4;
	add.s64 	%rd95, %rd5, %rd94;
	st.global.f32 	[%rd95], %f304;
	add.s64 	%rd96, %rd4, %rd94;
	mov.b32 	%r254, 0;
	st.global.u32 	[%rd96], %r254;
	ld.global.nc.f32 	%f305, [%rd93+4];
	add.s32 	%r255, %r253, 1;
	mul.wide.u32 	%rd97, %r255, 4;
	add.s64 	%rd98, %rd5, %rd97;
	st.global.f32 	[%rd98], %f305;
	add.s64 	%rd99, %rd4, %rd97;
	st.global.u32 	[%rd99], %r254;
	ld.global.nc.f32 	%f306, [%rd93+8];
	add.s32 	%r256, %r253, 2;
	mul.wide.u32 	%rd100, %r256, 4;
	add.s64 	%rd101, %rd5, %rd100;
	st.global.f32 	[%rd101], %f306;
	add.s64 	%rd102, %rd4, %rd100;
	st.global.u32 	[%rd102], %r254;
	ld.global.nc.f32 	%f307, [%rd93+12];
	add.s32 	%r257, %r253, 3;
	mul.wide.u32 	%rd103, %r257, 4;
	add.s64 	%rd104, %rd5, %rd103;
	st.global.f32 	[%rd104], %f307;
	add.s64 	%rd105, %rd4, %rd103;
	st.global.u32 	[%rd105], %r254;
	ld.global.nc.f32 	%f308, [%rd93+16];
	add.s32 	%r258, %r253, 4;
	mul.wide.u32 	%rd106, %r258, 4;
	add.s64 	%rd107, %rd5, %rd106;
	st.global.f32 	[%rd107], %f308;
	add.s64 	%rd108, %rd4, %rd106;
	st.global.u32 	[%rd108], %r254;
	ld.global.nc.f32 	%f309, [%rd93+20];
	add.s32 	%r259, %r253, 5;
	mul.wide.u32 	%rd109, %r259, 4;
	add.s64 	%rd110, %rd5, %rd109;
	st.global.f32 	[%rd110], %f309;
	add.s64 	%rd111, %rd4, %rd109;
	st.global.u32 	[%rd111], %r254;
	ld.global.nc.f32 	%f310, [%rd93+24];
	add.s32 	%r260, %r253, 6;
	mul.wide.u32 	%rd112, %r260, 4;
	add.s64 	%rd113, %rd5, %rd112;
	st.global.f32 	[%rd113], %f310;
	add.s64 	%rd114, %rd4, %rd112;
	st.global.u32 	[%rd114], %r254;
	ld.global.nc.f32 	%f311, [%rd93+28];
	add.s32 	%r261, %r253, 7;
	mul.wide.u32 	%rd115, %r261, 4;
	add.s64 	%rd116, %rd5, %rd115;
	st.global.f32 	[%rd116], %f311;
	add.s64 	%rd117, %rd4, %rd115;
	st.global.u32 	[%rd117], %r254;
	ld.global.nc.f32 	%f312, [%rd93+32];
	add.s32 	%r262, %r253, 8;
	mul.wide.u32 	%rd118, %r262, 4;
	add.s64 	%rd119, %rd5, %rd118;
	st.global.f32 	[%rd119], %f312;
	add.s64 	%rd120, %rd4, %rd118;
	st.global.u32 	[%rd120], %r254;
	ld.global.nc.f32 	%f313, [%rd93+36];
	add.s32 	%r263, %r253, 9;
	mul.wide.u32 	%rd121, %r263, 4;
	add.s64 	%rd122, %rd5, %rd121;
	st.global.f32 	[%rd122], %f313;
	add.s64 	%rd123, %rd4, %rd121;
	st.global.u32 	[%rd123], %r254;
	ld.global.nc.f32 	%f314, [%rd93+40];
	add.s32 	%r264, %r253, 10;
	mul.wide.u32 	%rd124, %r264, 4;
	add.s64 	%rd125, %rd5, %rd124;
	st.global.f32 	[%rd125], %f314;
	add.s64 	%rd126, %rd4, %rd124;
	st.global.u32 	[%rd126], %r254;
	ld.global.nc.f32 	%f315, [%rd93+44];
	add.s32 	%r265, %r253, 11;
	mul.wide.u32 	%rd127, %r265, 4;
	add.s64 	%rd128, %rd5, %rd127;
	st.global.f32 	[%rd128], %f315;
	add.s64 	%rd129, %rd4, %rd127;
	st.global.u32 	[%rd129], %r254;
	ld.global.nc.f32 	%f316, [%rd93+48];
	add.s32 	%r266, %r253, 12;
	mul.wide.u32 	%rd130, %r266, 4;
	add.s64 	%rd131, %rd5, %rd130;
	st.global.f32 	[%rd131], %f316;
	add.s64 	%rd132, %rd4, %rd130;
	st.global.u32 	[%rd132], %r254;
	ld.global.nc.f32 	%f317, [%rd93+52];
	add.s32 	%r267, %r253, 13;
	mul.wide.u32 	%rd133, %r267, 4;
	add.s64 	%rd134, %rd5, %rd133;
	st.global.f32 	[%rd134], %f317;
	add.s64 	%rd135, %rd4, %rd133;
	st.global.u32 	[%rd135], %r254;
	ld.global.nc.f32 	%f318, [%rd93+56];
	add.s32 	%r268, %r253, 14;
	mul.wide.u32 	%rd136, %r268, 4;
	add.s64 	%rd137, %rd5, %rd136;
	st.global.f32 	[%rd137], %f318;
	add.s64 	%rd138, %rd4, %rd136;
	st.global.u32 	[%rd138], %r254;
	ld.global.nc.f32 	%f319, [%rd93+60];
	add.s32 	%r269, %r253, 15;
	mul.wide.u32 	%rd139, %r269, 4;
	add.s64 	%rd140, %rd5, %rd139;
	st.global.f32 	[%rd140], %f319;
	add.s64 	%rd141, %rd4, %rd139;
	st.global.u32 	[%rd141], %r254;
	add.s32 	%r856, %r856, 16;
	setp.eq.s32 	%p4, %r856, %r851;
	@%p4 bra 	$L__BB3_5;
	bra.uni 	$L__BB3_4;
$L__BB3_5:
	setp.eq.s32 	%p5, %r4, 0;
	@%p5 bra 	$L__BB3_14;
	ld.param.u32 	%r844, [tangent_reverse_param_15];
	and.b32  	%r7, %r844, 7;
	setp.lt.u32 	%p6, %r4, 8;
	@%p6 bra 	$L__BB3_8;
	mul.wide.u32 	%rd142, %r851, 4;
	add.s64 	%rd143, %rd1, %rd142;
	ld.global.nc.f32 	%f320, [%rd143];
	add.s32 	%r270, %r851, %r2;
	mul.wide.u32 	%rd144, %r270, 4;
	add.s64 	%rd145, %rd5, %rd144;
	st.global.f32 	[%rd145], %f320;
	add.s64 	%rd146, %rd4, %rd144;
	mov.b32 	%r271, 0;
	st.global.u32 	[%rd146], %r271;
	ld.global.nc.f32 	%f321, [%rd143+4];
	add.s32 	%r272, %r270, 1;
	mul.wide.u32 	%rd147, %r272, 4;
	add.s64 	%rd148, %rd5, %rd147;
	st.global.f32 	[%rd148], %f321;
	add.s64 	%rd149, %rd4, %rd147;
	st.global.u32 	[%rd149], %r271;
	ld.global.nc.f32 	%f322, [%rd143+8];
	add.s32 	%r273, %r270, 2;
	mul.wide.u32 	%rd150, %r273, 4;
	add.s64 	%rd151, %rd5, %rd150;
	st.global.f32 	[%rd151], %f322;
	add.s64 	%rd152, %rd4, %rd150;
	st.global.u32 	[%rd152], %r271;
	ld.global.nc.f32 	%f323, [%rd143+12];
	add.s32 	%r274, %r270, 3;
	mul.wide.u32 	%rd153, %r274, 4;
	add.s64 	%rd154, %rd5, %rd153;
	st.global.f32 	[%rd154], %f323;
	add.s64 	%rd155, %rd4, %rd153;
	st.global.u32 	[%rd155], %r271;
	ld.global.nc.f32 	%f324, [%rd143+16];
	add.s32 	%r275, %r270, 4;
	mul.wide.u32 	%rd156, %r275, 4;
	add.s64 	%rd157, %rd5, %rd156;
	st.global.f32 	[%rd157], %f324;
	add.s64 	%rd158, %rd4, %rd156;
	st.global.u32 	[%rd158], %r271;
	ld.global.nc.f32 	%f325, [%rd143+20];
	add.s32 	%r276, %r270, 5;
	mul.wide.u32 	%rd159, %r276, 4;
	add.s64 	%rd160, %rd5, %rd159;
	st.global.f32 	[%rd160], %f325;
	add.s64 	%rd161, %rd4, %rd159;
	st.global.u32 	[%rd161], %r271;
	ld.global.nc.f32 	%f326, [%rd143+24];
	add.s32 	%r277, %r270, 6;
	mul.wide.u32 	%rd162, %r277, 4;
	add.s64 	%rd163, %rd5, %rd162;
	st.global.f32 	[%rd163], %f326;
	add.s64 	%rd164, %rd4, %rd162;
	st.global.u32 	[%rd164], %r271;
	ld.global.nc.f32 	%f327, [%rd143+28];
	add.s32 	%r278, %r270, 7;
	mul.wide.u32 	%rd165, %r278, 4;
	add.s64 	%rd166, %rd5, %rd165;
	st.global.f32 	[%rd166], %f327;
	add.s64 	%rd167, %rd4, %rd165;
	st.global.u32 	[%rd167], %r271;
	add.s32 	%r851, %r851, 8;
$L__BB3_8:
	setp.eq.s32 	%p7, %r7, 0;
	@%p7 bra 	$L__BB3_14;
	ld.param.u32 	%r845, [tangent_reverse_param_15];
	and.b32  	%r10, %r845, 3;
	setp.lt.u32 	%p8, %r7, 4;
	@%p8 bra 	$L__BB3_11;
	mul.wide.u32 	%rd168, %r851, 4;
	add.s64 	%rd169, %rd1, %rd168;
	ld.global.nc.f32 	%f328, [%rd169];
	add.s32 	%r279, %r851, %r2;
	mul.wide.u32 	%rd170, %r279, 4;
	add.s64 	%rd171, %rd5, %rd170;
	st.global.f32 	[%rd171], %f328;
	add.s64 	%rd172, %rd4, %rd170;
	mov.b32 	%r280, 0;
	st.global.u32 	[%rd172], %r280;
	ld.global.nc.f32 	%f329, [%rd169+4];
	add.s32 	%r281, %r279, 1;
	mul.wide.u32 	%rd173, %r281, 4;
	add.s64 	%rd174, %rd5, %rd173;
	st.global.f32 	[%rd174], %f329;
	add.s64 	%rd175, %rd4, %rd173;
	st.global.u32 	[%rd175], %r280;
	ld.global.nc.f32 	%f330, [%rd169+8];
	add.s32 	%r282, %r279, 2;
	mul.wide.u32 	%rd176, %r282, 4;
	add.s64 	%rd177, %rd5, %rd176;
	st.global.f32 	[%rd177], %f330;
	add.s64 	%rd178, %rd4, %rd176;
	st.global.u32 	[%rd178], %r280;
	ld.global.nc.f32 	%f331, [%rd169+12];
	add.s32 	%r283, %r279, 3;
	mul.wide.u32 	%rd179, %r283, 4;
	add.s64 	%rd180, %rd5, %rd179;
	st.global.f32 	[%rd180], %f331;
	add.s64 	%rd181, %rd4, %rd179;
	st.global.u32 	[%rd181], %r280;
	add.s32 	%r851, %r851, 4;
$L__BB3_11:
	setp.eq.s32 	%p9, %r10, 0;
	@%p9 bra 	$L__BB3_14;
	mov.b32 	%r855, 0;
$L__BB3_13:
	.pragma "nounroll";
	mul.wide.u32 	%rd182, %r851, 4;
	add.s64 	%rd183, %rd1, %rd182;
	ld.global.nc.f32 	%f332, [%rd183];
	add.s32 	%r285, %r851, %r2;
	mul.wide.u32 	%rd184, %r285, 4;
	add.s64 	%rd185, %rd5, %rd184;
	st.global.f32 	[%rd185], %f332;
	add.s64 	%rd186, %rd4, %rd184;
	mov.b32 	%r286, 0;
	st.global.u32 	[%rd186], %r286;
	add.s32 	%r851, %r851, 1;
	add.s32 	%r855, %r855, 1;
	setp.ne.s32 	%p10, %r855, %r10;
	@%p10 bra 	$L__BB3_13;
$L__BB3_14:
	ld.param.u32 	%r829, [tangent_reverse_param_14];
	setp.eq.s32 	%p11, %r829, 0;
	@%p11 bra 	$L__BB3_26;
	ld.param.u32 	%r830, [tangent_reverse_param_14];
	and.b32  	%r17, %r830, 7;
	setp.lt.u32 	%p12, %r830, 8;
	mov.b32 	%r857, 0;
	@%p12 bra 	$L__BB3_18;
	ld.param.u32 	%r831, [tangent_reverse_param_14];
	and.b32  	%r857, %r831, -8;
	mov.b32 	%r860, 0;
$L__BB3_17:
	.pragma "nounroll";
	add.s32 	%r289, %r860, %r3;
	mul.wide.u32 	%rd187, %r289, 4;
	add.s64 	%rd188, %rd3, %rd187;
	ld.global.nc.f32 	%f333, [%rd188];
	add.s32 	%r290, %r860, %r2;
	mul.wide.u32 	%rd189, %r290, 4;
	add.s64 	%rd190, %rd5, %rd189;
	st.global.f32 	[%rd190], %f333;
	add.s64 	%rd191, %rd2, %rd187;
	ld.global.nc.f32 	%f334, [%rd191];
	add.s64 	%rd192, %rd4, %rd189;
	st.global.f32 	[%rd192], %f334;
	add.s32 	%r291, %r289, 1;
	mul.wide.u32 	%rd193, %r291, 4;
	add.s64 	%rd194, %rd3, %rd193;
	ld.global.nc.f32 	%f335, [%rd194];
	add.s32 	%r292, %r290, 1;
	mul.wide.u32 	%rd195, %r292, 4;
	add.s64 	%rd196, %rd5, %rd195;
	st.global.f32 	[%rd196], %f335;
	add.s64 	%rd197, %rd2, %rd193;
	ld.global.nc.f32 	%f336, [%rd197];
	add.s64 	%rd198, %rd4, %rd195;
	st.global.f32 	[%rd198], %f336;
	add.s32 	%r293, %r289, 2;
	mul.wide.u32 	%rd199, %r293, 4;
	add.s64 	%rd200, %rd3, %rd199;
	ld.global.nc.f32 	%f337, [%rd200];
	add.s32 	%r294, %r290, 2;
	mul.wide.u32 	%rd201, %r294, 4;
	add.s64 	%rd202, %rd5, %rd201;
	st.global.f32 	[%rd202], %f337;
	add.s64 	%rd203, %rd2, %rd199;
	ld.global.nc.f32 	%f338, [%rd203];
	add.s64 	%rd204, %rd4, %rd201;
	st.global.f32 	[%rd204], %f338;
	add.s32 	%r295, %r289, 3;
	mul.wide.u32 	%rd205, %r295, 4;
	add.s64 	%rd206, %rd3, %rd205;
	ld.global.nc.f32 	%f339, [%rd206];
	add.s32 	%r296, %r290, 3;
	mul.wide.u32 	%rd207, %r296, 4;
	add.s64 	%rd208, %rd5, %rd207;
	st.global.f32 	[%rd208], %f339;
	add.s64 	%rd209, %rd2, %rd205;
	ld.global.nc.f32 	%f340, [%rd209];
	add.s64 	%rd210, %rd4, %rd207;
	st.global.f32 	[%rd210], %f340;
	add.s32 	%r297, %r289, 4;
	mul.wide.u32 	%rd211, %r297, 4;
	add.s64 	%rd212, %rd3, %rd211;
	ld.global.nc.f32 	%f341, [%rd212];
	add.s32 	%r298, %r290, 4;
	mul.wide.u32 	%rd213, %r298, 4;
	add.s64 	%rd214, %rd5, %rd213;
	st.global.f32 	[%rd214], %f341;
	add.s64 	%rd215, %rd2, %rd211;
	ld.global.nc.f32 	%f342, [%rd215];
	add.s64 	%rd216, %rd4, %rd213;
	st.global.f32 	[%rd216], %f342;
	add.s32 	%r299, %r289, 5;
	mul.wide.u32 	%rd217, %r299, 4;
	add.s64 	%rd218, %rd3, %rd217;
	ld.global.nc.f32 	%f343, [%rd218];
	add.s32 	%r300, %r290, 5;
	mul.wide.u32 	%rd219, %r300, 4;
	add.s64 	%rd220, %rd5, %rd219;
	st.global.f32 	[%rd220], %f343;
	add.s64 	%rd221, %rd2, %rd217;
	ld.global.nc.f32 	%f344, [%rd221];
	add.s64 	%rd222, %rd4, %rd219;
	st.global.f32 	[%rd222], %f344;
	add.s32 	%r301, %r289, 6;
	mul.wide.u32 	%rd223, %r301, 4;
	add.s64 	%rd224, %rd3, %rd223;
	ld.global.nc.f32 	%f345, [%rd224];
	add.s32 	%r302, %r290, 6;
	mul.wide.u32 	%rd225, %r302, 4;
	add.s64 	%rd226, %rd5, %rd225;
	st.global.f32 	[%rd226], %f345;
	add.s64 	%rd227, %rd2, %rd223;
	ld.global.nc.f32 	%f346, [%rd227];
	add.s64 	%rd228, %rd4, %rd225;
	st.global.f32 	[%rd228], %f346;
	add.s32 	%r303, %r289, 7;
	mul.wide.u32 	%rd229, %r303, 4;
	add.s64 	%rd230, %rd3, %rd229;
	ld.global.nc.f32 	%f347, [%rd230];
	add.s32 	%r304, %r290, 7;
	mul.wide.u32 	%rd231, %r304, 4;
	add.s64 	%rd232, %rd5, %rd231;
	st.global.f32 	[%rd232], %f347;
	add.s64 	%rd233, %rd2, %rd229;
	ld.global.nc.f32 	%f348, [%rd233];
	add.s64 	%rd234, %rd4, %rd231;
	st.global.f32 	[%rd234], %f348;
	add.s32 	%r860, %r860, 8;
	setp.eq.s32 	%p13, %r860, %r857;
	@%p13 bra 	$L__BB3_18;
	bra.uni 	$L__BB3_17;
$L__BB3_18:
	setp.eq.s32 	%p14, %r17, 0;
	@%p14 bra 	$L__BB3_26;
	ld.param.u32 	%r832, [tangent_reverse_param_14];
	and.b32  	%r22, %r832, 3;
	setp.lt.u32 	%p15, %r17, 4;
	@%p15 bra 	$L__BB3_21;
	add.s32 	%r305, %r857, %r3;
	mul.wide.u32 	%rd235, %r305, 4;
	add.s64 	%rd236, %rd3, %rd235;
	ld.global.nc.f32 	%f349, [%rd236];
	add.s32 	%r306, %r857, %r2;
	mul.wide.u32 	%rd237, %r306, 4;
	add.s64 	%rd238, %rd5, %rd237;
	st.global.f32 	[%rd238], %f349;
	add.s64 	%rd239, %rd2, %rd235;
	ld.global.nc.f32 	%f350, [%rd239];
	add.s64 	%rd240, %rd4, %rd237;
	st.global.f32 	[%rd240], %f350;
	add.s32 	%r307, %r305, 1;
	mul.wide.u32 	%rd241, %r307, 4;
	add.s64 	%rd242, %rd3, %rd241;
	ld.global.nc.f32 	%f351, [%rd242];
	add.s32 	%r308, %r306, 1;
	mul.wide.u32 	%rd243, %r308, 4;
	add.s64 	%rd244, %rd5, %rd243;
	st.global.f32 	[%rd244], %f351;
	add.s64 	%rd245, %rd2, %rd241;
	ld.global.nc.f32 	%f352, [%rd245];
	add.s64 	%rd246, %rd4, %rd243;
	st.global.f32 	[%rd246], %f352;
	add.s32 	%r309, %r305, 2;
	mul.wide.u32 	%rd247, %r309, 4;
	add.s64 	%rd248, %rd3, %rd247;
	ld.global.nc.f32 	%f353, [%rd248];
	add.s32 	%r310, %r306, 2;
	mul.wide.u32 	%rd249, %r310, 4;
	add.s64 	%rd250, %rd5, %rd249;
	st.global.f32 	[%rd250], %f353;
	add.s64 	%rd251, %rd2, %rd247;
	ld.global.nc.f32 	%f354, [%rd251];
	add.s64 	%rd252, %rd4, %rd249;
	st.global.f32 	[%rd252], %f354;
	add.s32 	%r311, %r305, 3;
	mul.wide.u32 	%rd253, %r311, 4;
	add.s64 	%rd254, %rd3, %rd253;
	ld.global.nc.f32 	%f355, [%rd254];
	add.s32 	%r312, %r306, 3;
	mul.wide.u32 	%rd255, %r312, 4;
	add.s64 	%rd256, %rd5, %rd255;
	st.global.f32 	[%rd256], %f355;
	add.s64 	%rd257, %rd2, %rd253;
	ld.global.nc.f32 	%f356, [%rd257];
	add.s64 	%rd258, %rd4, %rd255;
	st.global.f32 	[%rd258], %f356;
	add.s32 	%r857, %r857, 4;
$L__BB3_21:
	setp.eq.s32 	%p16, %r22, 0;
	@%p16 bra 	$L__BB3_26;
	setp.eq.s32 	%p17, %r22, 1;
	@%p17 bra 	$L__BB3_24;
	add.s32 	%r313, %r857, %r3;
	mul.wide.u32 	%rd259, %r313, 4;
	add.s64 	%rd260, %rd3, %rd259;
	ld.global.nc.f32 	%f357, [%rd260];
	add.s32 	%r314, %r857, %r2;
	mul.wide.u32 	%rd261, %r314, 4;
	add.s64 	%rd262, %rd5, %rd261;
	st.global.f32 	[%rd262], %f357;
	add.s64 	%rd263, %rd2, %rd259;
	ld.global.nc.f32 	%f358, [%rd263];
	add.s64 	%rd264, %rd4, %rd261;
	st.global.f32 	[%rd264], %f358;
	add.s32 	%r315, %r313, 1;
	mul.wide.u32 	%rd265, %r315, 4;
	add.s64 	%rd266, %rd3, %rd265;
	ld.global.nc.f32 	%f359, [%rd266];
	add.s32 	%r316, %r314, 1;
	mul.wide.u32 	%rd267, %r316, 4;
	add.s64 	%rd268, %rd5, %rd267;
	st.global.f32 	[%rd268], %f359;
	add.s64 	%rd269, %rd2, %rd265;
	ld.global.nc.f32 	%f360, [%rd269];
	add.s64 	%rd270, %rd4, %rd267;
	st.global.f32 	[%rd270], %f360;
	add.s32 	%r857, %r857, 2;
$L__BB3_24:
	ld.param.u32 	%r833, [tangent_reverse_param_14];
	and.b32  	%r317, %r833, 1;
	setp.eq.b32 	%p18, %r317, 1;
	not.pred 	%p19, %p18;
	@%p19 bra 	$L__BB3_26;
	add.s32 	%r318, %r857, %r3;
	mul.wide.u32 	%rd271, %r318, 4;
	add.s64 	%rd272, %rd3, %rd271;
	ld.global.nc.f32 	%f361, [%rd272];
	add.s32 	%r319, %r857, %r2;
	mul.wide.u32 	%rd273, %r319, 4;
	add.s64 	%rd274, %rd5, %rd273;
	st.global.f32 	[%rd274], %f361;
	add.s64 	%rd275, %rd2, %rd271;
	ld.global.nc.f32 	%f362, [%rd275];
	add.s64 	%rd276, %rd4, %rd273;
	st.global.f32 	[%rd276], %f362;
$L__BB3_26:
	ld.param.u32 	%r834, [tangent_reverse_param_14];
	ld.param.u32 	%r823, [tangent_reverse_param_13];
	setp.ge.u32 	%p20, %r834, %r823;
	@%p20 bra 	$L__BB3_35;
	ld.param.u32 	%r861, [tangent_reverse_param_14];
$L__BB3_28:
	mul.wide.u32 	%rd277, %r861, 4;
	add.s64 	%rd278, %rd8, %rd277;
	ld.global.nc.u32 	%r32, [%rd278];
	setp.eq.s32 	%p21, %r32, 1;
	mov.f32 	%f1790, 0f00000000;
	@%p21 bra 	$L__BB3_247;
	mul.wide.u32 	%rd279, %r861, 4;
	add.s64 	%rd280, %rd7, %rd279;
	ld.global.nc.u32 	%r320, [%rd280];
	add.s64 	%rd281, %rd6, %rd279;
	ld.global.nc.u32 	%r33, [%rd281];
	add.s32 	%r321, %r320, %r2;
	mul.wide.u32 	%rd282, %r321, 4;
	add.s64 	%rd283, %rd5, %rd282;
	ld.global.f32 	%f1, [%rd283];
	add.s64 	%rd284, %rd4, %rd282;
	ld.global.f32 	%f2, [%rd284];
	mov.f32 	%f1789, 0f00000000;
	setp.gt.s32 	%p22, %r32, 21;
	@%p22 bra 	$L__BB3_93;
	setp.gt.s32 	%p51, %r32, 11;
	@%p51 bra 	$L__BB3_74;
	setp.gt.s32 	%p65, %r32, 6;
	@%p65 bra 	$L__BB3_66;
	setp.gt.s32 	%p72, %r32, 3;
	@%p72 bra 	$L__BB3_58;
	setp.eq.s32 	%p76, %r32, 2;
	@%p76 bra 	$L__BB3_34;
	bra.uni 	$L__BB3_56;
$L__BB3_34:
	add.s32 	%r574, %r33, %r2;
	mul.wide.u32 	%rd377, %r574, 4;
	add.s64 	%rd378, %rd5, %rd377;
	ld.global.f32 	%f1189, [%rd378];
	add.s64 	%rd379, %rd4, %rd377;
	ld.global.f32 	%f1190, [%rd379];
	add.f32 	%f1789, %f1, %f1189;
	add.f32 	%f1790, %f2, %f1190;
	bra.uni 	$L__BB3_246;
$L__BB3_35:
	ld.param.u32 	%r846, [tangent_reverse_param_15];
	setp.eq.s32 	%p276, %r846, 0;
	@%p276 bra 	$L__BB3_47;
	ld.param.u32 	%r847, [tangent_reverse_param_15];
	and.b32  	%r29, %r847, 7;
	setp.lt.u32 	%p277, %r847, 8;
	mov.b32 	%r889, 0;
	@%p277 bra 	$L__BB3_39;
	ld.param.u32 	%r848, [tangent_reverse_param_15];
	and.b32  	%r889, %r848, -8;
	mov.b32 	%r888, 0;
$L__BB3_38:
	.pragma "nounroll";
	add.s32 	%r578, %r888, %r2;
	mul.wide.u32 	%rd383, %r578, 4;
	add.s64 	%rd384, %rd12, %rd383;
	mov.b32 	%r579, 0;
	st.global.u32 	[%rd384], %r579;
	add.s64 	%rd385, %rd10, %rd383;
	st.global.u32 	[%rd385], %r579;
	add.s32 	%r580, %r578, 1;
	mul.wide.u32 	%rd386, %r580, 4;
	add.s64 	%rd387, %rd12, %rd386;
	st.global.u32 	[%rd387], %r579;
	add.s64 	%rd388, %rd10, %rd386;
	st.global.u32 	[%rd388], %r579;
	add.s32 	%r581, %r578, 2;
	mul.wide.u32 	%rd389, %r581, 4;
	add.s64 	%rd390, %rd12, %rd389;
	st.global.u32 	[%rd390], %r579;
	add.s64 	%rd391, %rd10, %rd389;
	st.global.u32 	[%rd391], %r579;
	add.s32 	%r582, %r578, 3;
	mul.wide.u32 	%rd392, %r582, 4;
	add.s64 	%rd393, %rd12, %rd392;
	st.global.u32 	[%rd393], %r579;
	add.s64 	%rd394, %rd10, %rd392;
	st.global.u32 	[%rd394], %r579;
	add.s32 	%r583, %r578, 4;
	mul.wide.u32 	%rd395, %r583, 4;
	add.s64 	%rd396, %rd12, %rd395;
	st.global.u32 	[%rd396], %r579;
	add.s64 	%rd397, %rd10, %rd395;
	st.global.u32 	[%rd397], %r579;
	add.s32 	%r584, %r578, 5;
	mul.wide.u32 	%rd398, %r584, 4;
	add.s64 	%rd399, %rd12, %rd398;
	st.global.u32 	[%rd399], %r579;
	add.s64 	%rd400, %rd10, %rd398;
	st.global.u32 	[%rd400], %r579;
	add.s32 	%r585, %r578, 6;
	mul.wide.u32 	%rd401, %r585, 4;
	add.s64 	%rd402, %rd12, %rd401;
	st.global.u32 	[%rd402], %r579;
	add.s64 	%rd403, %rd10, %rd401;
	st.global.u32 	[%rd403], %r579;
	add.s32 	%r586, %r578, 7;
	mul.wide.u32 	%rd404, %r586, 4;
	add.s64 	%rd405, %rd12, %rd404;
	st.global.u32 	[%rd405], %r579;
	add.s64 	%rd406, %rd10, %rd404;
	st.global.u32 	[%rd406], %r579;
	add.s32 	%r888, %r888, 8;
	setp.ne.s32 	%p278, %r888, %r889;
	@%p278 bra 	$L__BB3_38;
$L__BB3_39:
	setp.eq.s32 	%p279, %r29, 0;
	@%p279 bra 	$L__BB3_47;
	ld.param.u32 	%r849, [tangent_reverse_param_15];
	and.b32  	%r134, %r849, 3;
	setp.lt.u32 	%p280, %r29, 4;
	@%p280 bra 	$L__BB3_42;
	add.s32 	%r587, %r889, %r2;
	mul.wide.u32 	%rd407, %r587, 4;
	add.s64 	%rd408, %rd12, %rd407;
	mov.b32 	%r588, 0;
	st.global.u32 	[%rd408], %r588;
	add.s64 	%rd409, %rd10, %rd407;
	st.global.u32 	[%rd409], %r588;
	add.s32 	%r589, %r587, 1;
	mul.wide.u32 	%rd410, %r589, 4;
	add.s64 	%rd411, %rd12, %rd410;
	st.global.u32 	[%rd411], %r588;
	add.s64 	%rd412, %rd10, %rd410;
	st.global.u32 	[%rd412], %r588;
	add.s32 	%r590, %r587, 2;
	mul.wide.u32 	%rd413, %r590, 4;
	add.s64 	%rd414, %rd12, %rd413;
	st.global.u32 	[%rd414], %r588;
	add.s64 	%rd415, %rd10, %rd413;
	st.global.u32 	[%rd415], %r588;
	add.s32 	%r591, %r587, 3;
	mul.wide.u32 	%rd416, %r591, 4;
	add.s64 	%rd417, %rd12, %rd416;
	st.global.u32 	[%rd417], %r588;
	add.s64 	%rd418, %rd10, %rd416;
	st.global.u32 	[%rd418], %r588;
	add.s32 	%r889, %r889, 4;
$L__BB3_42:
	setp.eq.s32 	%p281, %r134, 0;
	@%p281 bra 	$L__BB3_47;
	setp.eq.s32 	%p282, %r134, 1;
	@%p282 bra 	$L__BB3_45;
	add.s32 	%r592, %r889, %r2;
	mul.wide.u32 	%rd419, %r592, 4;
	add.s64 	%rd420, %rd12, %rd419;
	mov.b32 	%r593, 0;
	st.global.u32 	[%rd420], %r593;
	add.s64 	%rd421, %rd10, %rd419;
	st.global.u32 	[%rd421], %r593;
	add.s32 	%r594, %r592, 1;
	mul.wide.u32 	%rd422, %r594, 4;
	add.s64 	%rd423, %rd12, %rd422;
	st.global.u32 	[%rd423], %r593;
	add.s64 	%rd424, %rd10, %rd422;
	st.global.u32 	[%rd424], %r593;
	add.s32 	%r889, %r889, 2;
$L__BB3_45:
	ld.param.u32 	%r850, [tangent_reverse_param_15];
	and.b32  	%r595, %r850, 1;
	setp.eq.b32 	%p283, %r595, 1;
	not.pred 	%p284, %p283;
	@%p284 bra 	$L__BB3_47;
	add.s32 	%r596, %r889, %r2;
	mul.wide.u32 	%rd425, %r596, 4;
	add.s64 	%rd426, %rd12, %rd425;
	mov.b32 	%r597, 0;
	st.global.u32 	[%rd426], %r597;
	add.s64 	%rd427, %rd10, %rd425;
	st.global.u32 	[%rd427], %r597;
$L__BB3_47:
	ld.param.u32 	%r825, [tangent_reverse_param_13];
	ld.param.u64 	%rd624, [tangent_reverse_param_12];
	cvta.to.global.u64 	%rd428, %rd624;
	ld.global.nc.u32 	%r598, [%rd428];
	add.s32 	%r599, %r598, %r2;
	mul.wide.u32 	%rd429, %r599, 4;
	add.s64 	%rd430, %rd12, %rd429;
	mov.b32 	%r600, 1065353216;
	st.global.u32 	[%rd430], %r600;
	setp.eq.s32 	%p285, %r825, 0;
	@%p285 bra 	$L__BB3_248;
	mov.b32 	%r892, 0;
$L__BB3_49:
	ld.param.u32 	%r826, [tangent_reverse_param_13];
	not.b32 	%r602, %r892;
	add.s32 	%r145, %r826, %r602;
	add.s32 	%r146, %r145, %r2;
	mul.wide.u32 	%rd431, %r146, 4;
	add.s64 	%rd43, %rd12, %rd431;
	ld.global.f32 	%f170, [%rd43];
	add.s64 	%rd44, %rd10, %rd431;
	ld.global.f32 	%f1191, [%rd44];
	setp.eq.f32 	%p286, %f170, 0f00000000;
	setp.eq.f32 	%p287, %f1191, 0f00000000;
	and.pred  	%p288, %p286, %p287;
	@%p288 bra 	$L__BB3_417;
	mul.wide.u32 	%rd432, %r145, 4;
	add.s64 	%rd433, %rd8, %rd432;
	ld.global.nc.u32 	%r147, [%rd433];
	setp.lt.u32 	%p289, %r147, 2;
	mov.f32 	%f1800, 0f3F800000;
	mov.f32 	%f1801, 0f00000000;
	mov.f32 	%f1803, 0f00000000;
	@%p289 bra 	$L__BB3_417;
	mov.b32 	%r603, 0;
	st.global.u32 	[%rd43], %r603;
	st.global.u32 	[%rd44], %r603;
	mul.wide.u32 	%rd434, %r145, 4;
	add.s64 	%rd435, %rd7, %rd434;
	ld.global.nc.u32 	%r604, [%rd435];
	add.s64 	%rd436, %rd6, %rd434;
	ld.global.nc.u32 	%r148, [%rd436];
	add.s32 	%r149, %r604, %r2;
	mul.wide.u32 	%rd437, %r149, 4;
	add.s64 	%rd438, %rd5, %rd437;
	ld.global.f32 	%f172, [%rd438];
	add.s64 	%rd439, %rd4, %rd437;
	ld.global.f32 	%f173, [%rd439];
	mul.wide.u32 	%rd440, %r146, 4;
	add.s64 	%rd441, %rd5, %rd440;
	ld.global.f32 	%f174, [%rd441];
	mov.f32 	%f1802, 0f3F800000;
	setp.gt.s32 	%p290, %r147, 21;
	@%p290 bra 	$L__BB3_293;
	setp.gt.s32 	%p314, %r147, 11;
	@%p314 bra 	$L__BB3_274;
	setp.gt.s32 	%p328, %r147, 6;
	@%p328 bra 	$L__BB3_266;
	setp.gt.s32 	%p335, %r147, 3;
	@%p335 bra 	$L__BB3_263;
	setp.eq.s32 	%p339, %r147, 2;
	@%p339 bra 	$L__BB3_415;
	bra.uni 	$L__BB3_261;
$L__BB3_56:
	setp.eq.s32 	%p77, %r32, 3;
	@%p77 bra 	$L__BB3_57;
	bra.uni 	$L__BB3_246;
$L__BB3_57:
	add.s32 	%r573, %r33, %r2;
	mul.wide.u32 	%rd374, %r573, 4;
	add.s64 	%rd375, %rd5, %rd374;
	ld.global.f32 	%f1187, [%rd375];
	add.s64 	%rd376, %rd4, %rd374;
	ld.global.f32 	%f1188, [%rd376];
	sub.f32 	%f1789, %f1, %f1187;
	sub.f32 	%f1790, %f2, %f1188;
	bra.uni 	$L__BB3_246;
$L__BB3_58:
	setp.eq.s32 	%p73, %r32, 4;
	@%p73 bra 	$L__BB3_135;
	setp.eq.s32 	%p74, %r32, 5;
	@%p74 bra 	$L__BB3_136;
	setp.eq.s32 	%p75, %r32, 6;
	@%p75 bra 	$L__BB3_61;
	bra.uni 	$L__BB3_246;
$L__BB3_61:
	add.s32 	%r562, %r33, %r2;
	mul.wide.u32 	%rd366, %r562, 4;
	add.s64 	%rd367, %rd5, %rd366;
	ld.global.f32 	%f1154, [%rd367];
	abs.f32 	%f11, %f1154;
	abs.f32 	%f1774, %f1;
	setp.lt.f32 	%p261, %f1774, %f11;
	@%p261 bra 	$L__BB3_144;
	mul.f32 	%f13, %f11, 0f4B000000;
	setp.gtu.f32 	%p262, %f1774, %f13;
	@%p262 bra 	$L__BB3_140;
	div.approx.f32 	%f1155, %f1774, %f11;
	cvt.rzi.f32.f32 	%f1772, %f1155;
	neg.f32 	%f15, %f11;
	fma.rn.f32 	%f16, %f15, %f1772, %f1774;
	mov.b32 	%r34, %f16;
	mov.b32 	%r563, %f11;
	setp.lt.u32 	%p263, %r34, %r563;
	@%p263 bra 	$L__BB3_139;
	setp.lt.u32 	%p264, %r34, -2147483647;
	@%p264 bra 	$L__BB3_137;
	add.f32 	%f1160, %f1772, 0fBF800000;
	setp.lt.f32 	%p267, %f16, %f15;
	add.f32 	%f1161, %f1160, 0fBF800000;
	selp.f32 	%f1772, %f1161, %f1160, %p267;
	bra.uni 	$L__BB3_139;
$L__BB3_66:
	setp.gt.s32 	%p66, %r32, 8;
	@%p66 bra 	$L__BB3_70;
	setp.eq.s32 	%p70, %r32, 7;
	mov.f32 	%f1764, 0f3F800000;
	@%p70 bra 	$L__BB3_145;
	setp.eq.s32 	%p71, %r32, 8;
	@%p71 bra 	$L__BB3_69;
	bra.uni 	$L__BB3_246;
$L__BB3_69:
	add.s32 	%r541, %r33, %r2;
	mul.wide.u32 	%rd360, %r541, 4;
	add.s64 	%rd361, %rd5, %rd360;
	ld.global.f32 	%f1029, [%rd361];
	add.s64 	%rd362, %rd4, %rd360;
	ld.global.f32 	%f1030, [%rd362];
	abs.f32 	%f1031, %f1029;
	abs.f32 	%f1032, %f1;
	setp.gt.f32 	%p232, %f1032, %f1031;
	selp.f32 	%f1033, %f1032, %f1031, %p232;
	selp.f32 	%f1034, %f1031, %f1032, %p232;
	div.rn.f32 	%f1035, %f1034, %f1033;
	mul.f32 	%f1036, %f1035, %f1035;
	fma.rn.f32 	%f1037, %f1036, 0f3B33710B, 0fBC807748;
	fma.rn.f32 	%f1038, %f1037, %f1036, 0f3D2CDAB2;
	fma.rn.f32 	%f1039, %f1038, %f1036, 0fBD992D10;
	fma.rn.f32 	%f1040, %f1039, %f1036, 0f3DD9EA6C;
	fma.rn.f32 	%f1041, %f1040, %f1036, 0fBE117CB1;
	fma.rn.f32 	%f1042, %f1041, %f1036, 0f3E4CBCE0;
	fma.rn.f32 	%f1043, %f1042, %f1036, 0fBEAAAA7D;
	mul.f32 	%f1044, %f1036, %f1043;
	fma.rn.f32 	%f1045, %f1044, %f1035, %f1035;
	neg.f32 	%f1046, %f1045;
	fma.rn.f32 	%f1047, 0f3F6EE581, 0f3FD774EB, %f1046;
	selp.f32 	%f1048, %f1047, %f1045, %p232;
	selp.f32 	%f1049, 0f3F6EE581, 0f3FEEE581, %p232;
	selp.f32 	%f1050, %f1045, %f1046, %p232;
	mov.b32 	%r542, %f1029;
	fma.rn.f32 	%f1051, %f1049, 0f3FD774EB, %f1050;
	setp.lt.s32 	%p233, %r542, 0;
	selp.f32 	%f1052, %f1051, %f1048, %p233;
	add.f32 	%f1053, %f1032, %f1031;
	setp.eq.f32 	%p234, %f1033, 0f00000000;
	selp.f32 	%f1054, 0f40490FDB, 0f00000000, %p233;
	setp.eq.f32 	%p235, %f1031, %f1032;
	selp.f32 	%f1055, 0f4016CBE4, 0f3F490FDB, %p233;
	selp.f32 	%f1056, %f1055, %f1052, %p235;
	selp.f32 	%f1057, %f1054, %f1056, %p234;
	abs.f32 	%f1058, %f1053;
	setp.nan.f32 	%p236, %f1058, %f1058;
	copysign.f32 	%f1059, %f1, %f1057;
	selp.f32 	%f1789, %f1053, %f1059, %p236;
	mul.f32 	%f1060, %f1029, %f1029;
	fma.rn.f32 	%f1061, %f1, %f1, %f1060;
	mul.f32 	%f1062, %f2, %f1029;
	mul.f32 	%f1063, %f1, %f1030;
	sub.f32 	%f1064, %f1062, %f1063;
	div.rn.f32 	%f1790, %f1064, %f1061;
	bra.uni 	$L__BB3_246;
$L__BB3_70:
	setp.eq.s32 	%p67, %r32, 9;
	@%p67 bra 	$L__BB3_154;
	setp.eq.s32 	%p68, %r32, 10;
	@%p68 bra 	$L__BB3_155;
	setp.eq.s32 	%p69, %r32, 11;
	@%p69 bra 	$L__BB3_73;
	bra.uni 	$L__BB3_246;
$L__BB3_73:
	add.s32 	%r531, %r33, %r2;
	mul.wide.u32 	%rd351, %r531, 4;
	add.s64 	%rd352, %rd5, %rd351;
	ld.global.f32 	%f1008, [%rd352];
	add.s64 	%rd353, %rd4, %rd351;
	ld.global.f32 	%f1009, [%rd353];
	setp.le.f32 	%p228, %f1, %f1008;
	selp.f32 	%f1789, %f1, %f1008, %p228;
	selp.f32 	%f1790, %f2, %f1009, %p228;
	bra.uni 	$L__BB3_246;
$L__BB3_74:
	setp.gt.s32 	%p52, %r32, 16;
	@%p52 bra 	$L__BB3_85;
	setp.gt.s32 	%p59, %r32, 13;
	@%p59 bra 	$L__BB3_79;
	setp.eq.s32 	%p63, %r32, 12;
	@%p63 bra 	$L__BB3_156;
	setp.eq.s32 	%p64, %r32, 13;
	@%p64 bra 	$L__BB3_78;
	bra.uni 	$L__BB3_246;
$L__BB3_78:
	rcp.rn.f32 	%f1789, %f1;
	neg.f32 	%f1006, %f2;
	mul.f32 	%f1007, %f1, %f1;
	div.rn.f32 	%f1790, %f1006, %f1007;
	bra.uni 	$L__BB3_246;
$L__BB3_79:
	setp.eq.s32 	%p60, %r32, 14;
	@%p60 bra 	$L__BB3_157;
	setp.eq.s32 	%p61, %r32, 15;
	@%p61 bra 	$L__BB3_158;
	setp.eq.s32 	%p62, %r32, 16;
	mov.f32 	%f1765, 0f3F800000;
	@%p62 bra 	$L__BB3_82;
	bra.uni 	$L__BB3_246;
$L__BB3_82:
	cvt.rn.f32.s32 	%f63, %r33;
	mul.f32 	%f854, %f63, 0f3F000000;
	cvt.rzi.f32.f32 	%f855, %f854;
	add.f32 	%f856, %f855, %f855;
	sub.f32 	%f857, %f63, %f856;
	abs.f32 	%f64, %f857;
	abs.f32 	%f65, %f1;
	setp.lt.f32 	%p178, %f65, 0f00800000;
	mul.f32 	%f858, %f65, 0f4B800000;
	selp.f32 	%f859, %f858, %f65, %p178;
	selp.f32 	%f860, 0fC1C00000, 0f00000000, %p178;
	mov.b32 	%r496, %f859;
	add.s32 	%r497, %r496, -1060439283;
	and.b32  	%r498, %r497, -8388608;
	sub.s32 	%r499, %r496, %r498;
	mov.b32 	%f861, %r499;
	cvt.rn.f32.s32 	%f862, %r498;
	fma.rn.f32 	%f863, %f862, 0f34000000, %f860;
	add.f32 	%f864, %f861, 0fBF800000;
	add.f32 	%f865, %f861, 0f3F800000;
	rcp.approx.ftz.f32 	%f866, %f865;
	add.f32 	%f867, %f864, %f864;
	mul.f32 	%f868, %f867, %f866;
	mul.f32 	%f869, %f868, %f868;
	sub.f32 	%f870, %f864, %f868;
	add.f32 	%f871, %f870, %f870;
	neg.f32 	%f872, %f868;
	fma.rn.f32 	%f873, %f872, %f864, %f871;
	mul.rn.f32 	%f874, %f866, %f873;
	fma.rn.f32 	%f875, %f869, 0f3A2C32E4, 0f3B52E7DB;
	fma.rn.f32 	%f876, %f875, %f869, 0f3C93BB73;
	fma.rn.f32 	%f877, %f876, %f869, 0f3DF6384F;
	mul.rn.f32 	%f878, %f877, %f869;
	fma.rn.f32 	%f879, %f868, 0f3FB8AA3B, %f863;
	sub.f32 	%f880, %f863, %f879;
	fma.rn.f32 	%f881, %f868, 0f3FB8AA3B, %f880;
	fma.rn.f32 	%f882, %f874, 0f3FB8AA3B, %f881;
	fma.rn.f32 	%f883, %f868, 0f32A55E34, %f882;
	mul.f32 	%f884, %f878, 0f40400000;
	fma.rn.f32 	%f885, %f884, %f874, %f883;
	fma.rn.f32 	%f886, %f878, %f868, %f885;
	add.rn.f32 	%f66, %f879, %f886;
	neg.f32 	%f887, %f879;
	add.rn.f32 	%f888, %f66, %f887;
	neg.f32 	%f889, %f888;
	add.rn.f32 	%f67, %f886, %f889;
	mul.rn.f32 	%f890, %f66, %f63;
	neg.f32 	%f891, %f890;
	fma.rn.f32 	%f892, %f66, %f63, %f891;
	fma.rn.f32 	%f893, %f67, %f63, %f892;
	cvt.rni.f32.f32 	%f894, %f890;
	sub.f32 	%f895, %f890, %f894;
	add.f32 	%f896, %f895, %f893;
	fma.rn.f32 	%f897, %f896, 0f391FCB8E, 0f3AAF85ED;
	fma.rn.f32 	%f898, %f897, %f896, 0f3C1D9856;
	fma.rn.f32 	%f899, %f898, %f896, 0f3D6357BB;
	fma.rn.f32 	%f900, %f899, %f896, 0f3E75FDEC;
	fma.rn.f32 	%f901, %f900, %f896, 0f3F317218;
	fma.rn.f32 	%f902, %f901, %f896, 0f3F800000;
	cvt.rzi.s32.f32 	%r500, %f894;
	setp.gt.f32 	%p179, %f894, 0f00000000;
	selp.b32 	%r501, 0, -2097152000, %p179;
	add.s32 	%r502, %r501, 2130706432;
	mov.b32 	%f903, %r502;
	mul.f32 	%f904, %f902, %f903;
	shl.b32 	%r503, %r500, 23;
	sub.s32 	%r504, %r503, %r501;
	mov.b32 	%f905, %r504;
	mul.f32 	%f906, %f904, %f905;
	abs.f32 	%f907, %f890;
	setp.gt.f32 	%p180, %f907, 0f43180000;
	setp.lt.f32 	%p181, %f890, 0f00000000;
	selp.f32 	%f908, 0f00000000, 0f7F800000, %p181;
	selp.f32 	%f68, %f908, %f906, %p180;
	setp.eq.f32 	%p182, %f1, 0f3F800000;
	setp.eq.s32 	%p183, %r33, 0;
	or.pred  	%p184, %p182, %p183;
	mov.f32 	%f1789, %f1765;
	@%p184 bra 	$L__BB3_171;
	setp.num.f32 	%p185, %f65, %f65;
	abs.f32 	%f909, %f63;
	setp.num.f32 	%p186, %f909, %f909;
	and.pred  	%p187, %p185, %p186;
	@%p187 bra 	$L__BB3_166;
	add.rn.f32 	%f1789, %f1, %f63;
	bra.uni 	$L__BB3_171;
$L__BB3_85:
	setp.gt.s32 	%p53, %r32, 18;
	@%p53 bra 	$L__BB3_89;
	setp.eq.s32 	%p57, %r32, 17;
	@%p57 bra 	$L__BB3_180;
	setp.eq.s32 	%p58, %r32, 18;
	@%p58 bra 	$L__BB3_88;
	bra.uni 	$L__BB3_246;
$L__BB3_88:
	ex2.approx.f32 	%f1789, %f1;
	mul.f32 	%f841, %f1789, 0f3F317218;
	mul.f32 	%f1790, %f2, %f841;
	bra.uni 	$L__BB3_246;
$L__BB3_89:
	setp.eq.s32 	%p54, %r32, 19;
	@%p54 bra 	$L__BB3_181;
	setp.eq.s32 	%p55, %r32, 20;
	@%p55 bra 	$L__BB3_182;
	setp.eq.s32 	%p56, %r32, 21;
	@%p56 bra 	$L__BB3_92;
	bra.uni 	$L__BB3_246;
$L__BB3_92:
	setp.lt.f32 	%p167, %f1, 0f00800000;
	mul.f32 	%f776, %f1, 0f4B000000;
	selp.f32 	%f777, %f776, %f1, %p167;
	selp.f32 	%f778, 0fC1B80000, 0f00000000, %p167;
	mov.b32 	%r486, %f777;
	add.s32 	%r487, %r486, -1060439283;
	and.b32  	%r488, %r487, -8388608;
	sub.s32 	%r489, %r486, %r488;
	mov.b32 	%f779, %r489;
	cvt.rn.f32.s32 	%f780, %r488;
	fma.rn.f32 	%f781, %f780, 0f34000000, %f778;
	add.f32 	%f782, %f779, 0fBF800000;
	fma.rn.f32 	%f783, %f782, 0f3DC6B27F, 0fBE2C7F30;
	fma.rn.f32 	%f784, %f783, %f782, 0f3E2FCF2A;
	fma.rn.f32 	%f785, %f784, %f782, 0fBE374E43;
	fma.rn.f32 	%f786, %f785, %f782, 0f3E520BF4;
	fma.rn.f32 	%f787, %f786, %f782, 0fBE763C8B;
	fma.rn.f32 	%f788, %f787, %f782, 0f3E93BF99;
	fma.rn.f32 	%f789, %f788, %f782, 0fBEB8AA49;
	fma.rn.f32 	%f790, %f789, %f782, 0f3EF6384A;
	fma.rn.f32 	%f791, %f790, %f782, 0fBF38AA3B;
	mul.f32 	%f792, %f782, %f791;
	mul.f32 	%f793, %f782, %f792;
	fma.rn.f32 	%f794, %f782, 0f3FB8AA3B, %f793;
	add.f32 	%f795, %f781, %f794;
	setp.gt.u32 	%p168, %r486, 2139095039;
	fma.rn.f32 	%f796, %f777, 0f7F800000, 0f7F800000;
	selp.f32 	%f797, %f796, %f795, %p168;
	setp.eq.f32 	%p169, %f777, 0f00000000;
	selp.f32 	%f1789, 0fFF800000, %f797, %p169;
	mul.f32 	%f798, %f1, 0f3F317218;
	div.rn.f32 	%f1790, %f2, %f798;
	bra.uni 	$L__BB3_246;
$L__BB3_93:
	setp.gt.s32 	%p23, %r32, 31;
	@%p23 bra 	$L__BB3_115;
	setp.gt.s32 	%p38, %r32, 26;
	@%p38 bra 	$L__BB3_107;
	setp.gt.s32 	%p45, %r32, 23;
	@%p45 bra 	$L__BB3_101;
	setp.eq.s32 	%p49, %r32, 22;
	@%p49 bra 	$L__BB3_183;
	setp.eq.s32 	%p50, %r32, 23;
	@%p50 bra 	$L__BB3_98;
	bra.uni 	$L__BB3_246;
$L__BB3_98:
	mov.f32 	%f733, 0f3F800000;
	add.rz.f32 	%f734, %f1, %f733;
	mov.b32 	%r477, %f734;
	add.s32 	%r478, %r477, -1061158912;
	and.b32  	%r479, %r478, -8388608;
	mov.b32 	%r44, %f1;
	sub.s32 	%r480, %r44, %r479;
	mov.b32 	%f735, %r480;
	sub.s32 	%r481, 1082130432, %r479;
	mov.b32 	%f736, %r481;
	fma.rn.f32 	%f737, %f736, 0f3E800000, 0fBF800000;
	add.f32 	%f738, %f737, %f735;
	cvt.rn.f32.s32 	%f739, %r479;
	mul.f32 	%f740, %f739, 0f34000000;
	fma.rn.f32 	%f741, %f738, 0fBD39BF78, 0f3DD80012;
	fma.rn.f32 	%f742, %f741, %f738, 0fBE0778E0;
	fma.rn.f32 	%f743, %f742, %f738, 0f3E146475;
	fma.rn.f32 	%f744, %f743, %f738, 0fBE2A68DD;
	fma.rn.f32 	%f745, %f744, %f738, 0f3E4CAF9E;
	fma.rn.f32 	%f746, %f745, %f738, 0fBE800042;
	fma.rn.f32 	%f747, %f746, %f738, 0f3EAAAAE6;
	fma.rn.f32 	%f748, %f747, %f738, 0fBF000000;
	mul.f32 	%f749, %f738, %f748;
	fma.rn.f32 	%f750, %f749, %f738, %f738;
	fma.rn.f32 	%f1789, %f740, 0f3F317218, %f750;
	setp.lt.u32 	%p161, %r44, 2139095040;
	@%p161 bra 	$L__BB3_100;
	setp.gt.s32 	%p162, %r44, -1082130432;
	fma.rn.f32 	%f751, %f1, 0f7F800000, 0f7F800000;
	selp.f32 	%f752, %f751, %f1789, %p162;
	setp.eq.f32 	%p163, %f1, 0f00000000;
	selp.f32 	%f1789, 0f80000000, %f752, %p163;
$L__BB3_100:
	add.f32 	%f753, %f1, 0f3F800000;
	div.rn.f32 	%f1790, %f2, %f753;
	bra.uni 	$L__BB3_246;
$L__BB3_101:
	setp.eq.s32 	%p46, %r32, 24;
	@%p46 bra 	$L__BB3_184;
	setp.eq.s32 	%p47, %r32, 25;
	@%p47 bra 	$L__BB3_201;
	setp.eq.s32 	%p48, %r32, 26;
	@%p48 bra 	$L__BB3_104;
	bra.uni 	$L__BB3_246;
$L__BB3_104:
	mul.f32 	%f626, %f1, 0f3F22F983;
	cvt.rni.s32.f32 	%r887, %f626;
	cvt.rn.f32.s32 	%f627, %r887;
	fma.rn.f32 	%f628, %f627, 0fBFC90FDA, %f1;
	fma.rn.f32 	%f629, %f627, 0fB3A22168, %f628;
	fma.rn.f32 	%f1785, %f627, 0fA7C234C5, %f629;
	abs.f32 	%f120, %f1;
	setp.ltu.f32 	%p113, %f120, 0f47CE4780;
	mov.u32 	%r883, %r887;
	mov.f32 	%f1784, %f1785;
	@%p113 bra 	$L__BB3_223;
	setp.neu.f32 	%p114, %f120, 0f7F800000;
	@%p114 bra 	$L__BB3_218;
	mov.f32 	%f632, 0f00000000;
	mul.rn.f32 	%f1784, %f1, %f632;
	mov.b32 	%r883, 0;
	bra.uni 	$L__BB3_223;
$L__BB3_107:
	setp.gt.s32 	%p39, %r32, 28;
	@%p39 bra 	$L__BB3_111;
	setp.eq.s32 	%p43, %r32, 27;
	@%p43 bra 	$L__BB3_232;
	setp.eq.s32 	%p44, %r32, 28;
	@%p44 bra 	$L__BB3_110;
	bra.uni 	$L__BB3_246;
$L__BB3_110:
	abs.f32 	%f574, %f1;
	fma.rn.f32 	%f575, %f574, 0fBF000000, 0f3F000000;
	rsqrt.approx.ftz.f32 	%f576, %f575;
	mul.f32 	%f577, %f575, %f576;
	mul.f32 	%f578, %f576, 0fBF000000;
	fma.rn.f32 	%f579, %f577, %f578, 0f3F000000;
	fma.rn.f32 	%f580, %f577, %f579, %f577;
	setp.eq.f32 	%p107, %f574, 0f3F800000;
	selp.f32 	%f581, 0f00000000, %f580, %p107;
	setp.gt.f32 	%p108, %f574, 0f3F0F5C29;
	selp.f32 	%f582, %f581, %f574, %p108;
	copysign.f32 	%f583, %f1, %f582;
	mul.f32 	%f584, %f583, %f583;
	fma.rn.f32 	%f585, %f584, 0f3D10ECEF, 0f3C8B1ABB;
	fma.rn.f32 	%f586, %f585, %f584, 0f3CFC028C;
	fma.rn.f32 	%f587, %f586, %f584, 0f3D372139;
	fma.rn.f32 	%f588, %f587, %f584, 0f3D9993DB;
	fma.rn.f32 	%f589, %f588, %f584, 0f3E2AAAC6;
	mul.f32 	%f590, %f584, %f589;
	fma.rn.f32 	%f591, %f590, %f583, %f583;
	neg.f32 	%f592, %f591;
	selp.f32 	%f593, %f591, %f592, %p108;
	fma.rn.f32 	%f594, 0f3F6EE581, 0f3FD774EB, %f593;
	setp.gt.f32 	%p109, %f1, 0f3F0F5C29;
	selp.f32 	%f595, %f591, %f594, %p109;
	add.f32 	%f596, %f595, %f595;
	selp.f32 	%f1789, %f596, %f595, %p108;
	neg.f32 	%f597, %f2;
	mul.f32 	%f598, %f1, %f1;
	mov.f32 	%f599, 0f3F800000;
	sub.f32 	%f600, %f599, %f598;
	sqrt.rn.f32 	%f601, %f600;
	div.rn.f32 	%f1790, %f597, %f601;
	bra.uni 	$L__BB3_246;
$L__BB3_111:
	setp.eq.s32 	%p40, %r32, 29;
	@%p40 bra 	$L__BB3_233;
	setp.eq.s32 	%p41, %r32, 30;
	@%p41 bra 	$L__BB3_234;
	setp.eq.s32 	%p42, %r32, 31;
	@%p42 bra 	$L__BB3_114;
	bra.uni 	$L__BB3_246;
$L__BB3_114:
	abs.f32 	%f500, %f1;
	mov.f32 	%f501, 0f3FB8AA3B;
	mul.rn.f32 	%f502, %f500, %f501;
	cvt.rzi.f32.f32 	%f503, %f502;
	abs.f32 	%f504, %f503;
	setp.gt.f32 	%p101, %f504, 0f42FC0000;
	mov.f32 	%f505, 0f42FC0000;
	copysign.f32 	%f506, %f503, %f505;
	selp.f32 	%f507, %f506, %f503, %p101;
	fma.rn.f32 	%f508, %f507, 0fBF317218, %f500;
	fma.rn.f32 	%f509, %f507, 0f3102E308, %f508;
	mul.f32 	%f510, %f509, 0f3FB8AA3B;
	add.f32 	%f511, %f507, 0f4B40007D;
	mov.b32 	%r345, %f511;
	shl.b32 	%r346, %r345, 23;
	mov.b32 	%f512, %r346;
	ex2.approx.ftz.f32 	%f513, %f510;
	mul.f32 	%f514, %f513, %f512;
	mov.f32 	%f515, 0f3E000000;
	div.approx.ftz.f32 	%f516, %f515, %f514;
	fma.rn.f32 	%f1789, %f514, 0f40000000, %f516;
	mov.f32 	%f517, 0fBE000000;
	div.approx.ftz.f32 	%f518, %f517, %f514;
	fma.rn.f32 	%f519, %f514, 0f40000000, %f518;
	mul.f32 	%f520, %f1, %f1;
	fma.rn.f32 	%f521, %f520, 0f363D0ADA, 0f394FFF49;
	fma.rn.f32 	%f522, %f521, %f520, 0f3C08889A;
	fma.rn.f32 	%f523, %f522, %f520, 0f3E2AAAAB;
	mul.f32 	%f524, %f520, %f523;
	fma.rn.f32 	%f525, %f524, %f1, %f1;
	setp.ge.f32 	%p102, %f500, 0f3F800000;
	copysign.f32 	%f526, %f1, %f519;
	selp.f32 	%f527, %f526, %f525, %p102;
	mul.f32 	%f1790, %f2, %f527;
	bra.uni 	$L__BB3_246;
$L__BB3_115:
	setp.gt.s32 	%p24, %r32, 36;
	@%p24 bra 	$L__BB3_126;
	setp.gt.s32 	%p32, %r32, 33;
	@%p32 bra 	$L__BB3_122;
	setp.eq.s32 	%p36, %r32, 32;
	@%p36 bra 	$L__BB3_235;
	setp.eq.s32 	%p37, %r32, 33;
	@%p37 bra 	$L__BB3_119;
	bra.uni 	$L__BB3_246;
$L__BB3_119:
	abs.f32 	%f141, %f1;
	fma.rn.f32 	%f437, %f1, %f1, 0f3F800000;
	rsqrt.approx.ftz.f32 	%f438, %f437;
	fma.rn.f32 	%f439, %f437, %f438, 0f3F800000;
	rcp.approx.ftz.f32 	%f440, %f439;
	mul.f32 	%f441, %f141, %f440;
	fma.rn.f32 	%f442, %f141, %f441, %f141;
	setp.gt.f32 	%p92, %f141, 0f4B000000;
	selp.f32 	%f142, %f141, %f442, %p92;
	mov.f32 	%f443, 0f3F800000;
	add.rz.f32 	%f444, %f142, %f443;
	mov.b32 	%r338, %f444;
	add.s32 	%r339, %r338, -1061158912;
	and.b32  	%r340, %r339, -8388608;
	mov.b32 	%r126, %f142;
	sub.s32 	%r341, %r126, %r340;
	mov.b32 	%f445, %r341;
	sub.s32 	%r342, 1082130432, %r340;
	mov.b32 	%f446, %r342;
	fma.rn.f32 	%f447, %f446, 0f3E800000, 0fBF800000;
	add.f32 	%f448, %f447, %f445;
	cvt.rn.f32.s32 	%f449, %r340;
	mul.f32 	%f450, %f449, 0f34000000;
	fma.rn.f32 	%f451, %f448, 0fBD39BF78, 0f3DD80012;
	fma.rn.f32 	%f452, %f451, %f448, 0fBE0778E0;
	fma.rn.f32 	%f453, %f452, %f448, 0f3E146475;
	fma.rn.f32 	%f454, %f453, %f448, 0fBE2A68DD;
	fma.rn.f32 	%f455, %f454, %f448, 0f3E4CAF9E;
	fma.rn.f32 	%f456, %f455, %f448, 0fBE800042;
	fma.rn.f32 	%f457, %f456, %f448, 0f3EAAAAE6;
	fma.rn.f32 	%f458, %f457, %f448, 0fBF000000;
	mul.f32 	%f459, %f448, %f458;
	fma.rn.f32 	%f460, %f459, %f448, %f448;
	fma.rn.f32 	%f1786, %f450, 0f3F317218, %f460;
	setp.lt.u32 	%p93, %r126, 2139095040;
	@%p93 bra 	$L__BB3_121;
	setp.gt.s32 	%p94, %r126, -1082130432;
	fma.rn.f32 	%f461, %f142, 0f7F800000, 0f7F800000;
	selp.f32 	%f462, %f461, %f1786, %p94;
	setp.eq.f32 	%p95, %f142, 0f00000000;
	selp.f32 	%f1786, 0f80000000, %f462, %p95;
$L__BB3_121:
	add.f32 	%f463, %f1786, 0f3F317218;
	selp.f32 	%f464, %f463, %f1786, %p92;
	setp.num.f32 	%p97, %f141, %f141;
	copysign.f32 	%f465, %f1, %f464;
	selp.f32 	%f1789, %f465, %f464, %p97;
	fma.rn.f32 	%f466, %f1, %f1, 0f3F800000;
	sqrt.rn.f32 	%f467, %f466;
	div.rn.f32 	%f1790, %f2, %f467;
	bra.uni 	$L__BB3_246;
$L__BB3_122:
	setp.eq.s32 	%p33, %r32, 34;
	@%p33 bra 	$L__BB3_236;
	setp.eq.s32 	%p34, %r32, 35;
	@%p34 bra 	$L__BB3_239;
	setp.eq.s32 	%p35, %r32, 36;
	@%p35 bra 	$L__BB3_125;
	bra.uni 	$L__BB3_246;
$L__BB3_125:
	abs.f32 	%f1789, %f1;
	setp.gt.f32 	%p80, %f1, 0f00000000;
	selp.u32 	%r325, 1, 0, %p80;
	setp.lt.f32 	%p81, %f1, 0f00000000;
	selp.s32 	%r326, -1, 0, %p81;
	add.s32 	%r327, %r326, %r325;
	cvt.rn.f32.s32 	%f373, %r327;
	mul.f32 	%f1790, %f2, %f373;
	bra.uni 	$L__BB3_246;
$L__BB3_126:
	setp.gt.s32 	%p25, %r32, 39;
	@%p25 bra 	$L__BB3_131;
	setp.eq.s32 	%p29, %r32, 37;
	@%p29 bra 	$L__BB3_242;
	setp.eq.s32 	%p30, %r32, 38;
	@%p30 bra 	$L__BB3_243;
	setp.eq.s32 	%p31, %r32, 39;
	@%p31 bra 	$L__BB3_130;
	bra.uni 	$L__BB3_246;
$L__BB3_130:
	cvt.rpi.f32.f32 	%f1789, %f1;
	bra.uni 	$L__BB3_246;
$L__BB3_131:
	setp.eq.s32 	%p26, %r32, 40;
	@%p26 bra 	$L__BB3_244;
	setp.eq.s32 	%p27, %r32, 41;
	@%p27 bra 	$L__BB3_245;
	setp.eq.s32 	%p28, %r32, 42;
	@%p28 bra 	$L__BB3_134;
	bra.uni 	$L__BB3_246;
$L__BB3_134:
	cvt.rmi.f32.f32 	%f364, %f1;
	sub.f32 	%f1789, %f1, %f364;
	mov.f32 	%f1790, %f2;
	bra.uni 	$L__BB3_246;
$L__BB3_135:
	add.s32 	%r572, %r33, %r2;
	mul.wide.u32 	%rd371, %r572, 4;
	add.s64 	%rd372, %rd5, %rd371;
	ld.global.f32 	%f1184, [%rd372];
	add.s64 	%rd373, %rd4, %rd371;
	ld.global.f32 	%f1185, [%rd373];
	mul.f32 	%f1789, %f1, %f1184;
	mul.f32 	%f1186, %f1, %f1185;
	fma.rn.f32 	%f1790, %f2, %f1184, %f1186;
	bra.uni 	$L__BB3_246;
$L__BB3_136:
	add.s32 	%r571, %r33, %r2;
	mul.wide.u32 	%rd368, %r571, 4;
	add.s64 	%rd369, %rd5, %rd368;
	ld.global.f32 	%f1177, [%rd369];
	add.s64 	%rd370, %rd4, %rd368;
	ld.global.f32 	%f1178, [%rd370];
	div.rn.f32 	%f1789, %f1, %f1177;
	rcp.rn.f32 	%f1179, %f1177;
	mul.f32 	%f1180, %f2, %f1179;
	mul.f32 	%f1181, %f1, %f1179;
	mul.f32 	%f1182, %f1179, %f1181;
	mul.f32 	%f1183, %f1178, %f1182;
	sub.f32 	%f1790, %f1180, %f1183;
	bra.uni 	$L__BB3_246;
$L__BB3_137:
	add.f32 	%f1772, %f1772, 0f3F800000;
	add.f32 	%f1156, %f11, %f11;
	setp.ltu.f32 	%p265, %f16, %f1156;
	@%p265 bra 	$L__BB3_139;
	add.f32 	%f1157, %f1772, 0f3F800000;
	fma.rn.f32 	%f1158, %f11, 0fC0400000, %f16;
	setp.ge.f32 	%p266, %f1158, 0f00000000;
	add.f32 	%f1159, %f1157, 0f3F800000;
	selp.f32 	%f1772, %f1159, %f1157, %p266;
$L__BB3_139:
	fma.rn.f32 	%f1774, %f15, %f1772, %f1774;
	bra.uni 	$L__BB3_144;
$L__BB3_140:
	mov.b32 	%r35, %f1774;
	mov.b32 	%r564, %f13;
	and.b32  	%r36, %r564, -8388608;
	and.b32  	%r565, %r35, 8388607;
	or.b32  	%r862, %r565, 1065353216;
	and.b32  	%r566, %r564, 8388607;
	or.b32  	%r38, %r566, 1065353216;
	mov.b32 	%f1773, %r862;
	sub.s32 	%r567, %r35, %r36;
	add.s32 	%r568, %r567, 192937984;
	and.b32  	%r863, %r568, -8388608;
	setp.eq.s32 	%p268, %r863, 0;
	@%p268 bra 	$L__BB3_143;
	mov.b32 	%f1162, %r38;
	rcp.approx.ftz.f32 	%f23, %f1162;
	neg.f32 	%f24, %f1162;
$L__BB3_142:
	min.u32 	%r569, %r863, 192937984;
	add.s32 	%r570, %r862, %r569;
	mov.b32 	%f1163, %r570;
	mul.f32 	%f1164, %f23, %f1163;
	fma.rn.f32 	%f1165, %f24, %f1164, %f1163;
	fma.rn.f32 	%f1166, %f1165, %f23, %f1164;
	fma.rn.f32 	%f1167, %f24, %f1166, %f1163;
	fma.rz.f32 	%f1168, %f1167, %f23, %f1166;
	cvt.rzi.f32.f32 	%f1169, %f1168;
	fma.rn.f32 	%f1773, %f24, %f1169, %f1163;
	sub.s32 	%r863, %r863, %r569;
	mov.b32 	%r862, %f1773;
	setp.ne.s32 	%p269, %r863, 0;
	setp.ne.s32 	%p270, %r862, 0;
	and.pred  	%p271, %p269, %p270;
	@%p271 bra 	$L__BB3_142;
$L__BB3_143:
	mov.b32 	%f1171, %r36;
	setp.leu.f32 	%p272, %f11, 0f00000000;
	setp.gt.u32 	%p273, %r35, 2139095039;
	selp.f32 	%f1172, 0f7FFFFFFF, %f1171, %p272;
	selp.f32 	%f1173, 0f7FFFFFFF, %f1172, %p273;
	mul.f32 	%f1174, %f1773, 0f34000000;
	mul.f32 	%f1774, %f1173, %f1174;
$L__BB3_144:
	abs.f32 	%f1175, %f1774;
	setp.nan.f32 	%p274, %f1175, %f1175;
	copysign.f32 	%f1176, %f1, %f1774;
	selp.f32 	%f1789, %f1774, %f1176, %p274;
	mov.f32 	%f1790, %f2;
	bra.uni 	$L__BB3_246;
$L__BB3_145:
	add.s32 	%r543, %r33, %r2;
	mul.wide.u32 	%rd363, %r543, 4;
	add.s64 	%rd364, %rd5, %rd363;
	ld.global.f32 	%f1066, [%rd364];
	add.s64 	%rd365, %rd4, %rd363;
	ld.global.f32 	%f31, [%rd365];
	mul.f32 	%f1067, %f1066, 0f3F000000;
	cvt.rzi.f32.f32 	%f1068, %f1067;
	add.f32 	%f1069, %f1068, %f1068;
	sub.f32 	%f1070, %f1066, %f1069;
	abs.f32 	%f32, %f1070;
	abs.f32 	%f33, %f1;
	setp.lt.f32 	%p237, %f33, 0f00800000;
	mul.f32 	%f1071, %f33, 0f4B800000;
	selp.f32 	%f1072, %f1071, %f33, %p237;
	selp.f32 	%f1073, 0fC1C00000, 0f00000000, %p237;
	mov.b32 	%r544, %f1072;
	add.s32 	%r545, %r544, -1060439283;
	and.b32  	%r546, %r545, -8388608;
	sub.s32 	%r547, %r544, %r546;
	mov.b32 	%f1074, %r547;
	cvt.rn.f32.s32 	%f1075, %r546;
	fma.rn.f32 	%f1076, %f1075, 0f34000000, %f1073;
	add.f32 	%f1077, %f1074, 0fBF800000;
	add.f32 	%f1078, %f1074, 0f3F800000;
	rcp.approx.ftz.f32 	%f1079, %f1078;
	add.f32 	%f1080, %f1077, %f1077;
	mul.f32 	%f1081, %f1080, %f1079;
	mul.f32 	%f1082, %f1081, %f1081;
	sub.f32 	%f1083, %f1077, %f1081;
	add.f32 	%f1084, %f1083, %f1083;
	neg.f32 	%f1085, %f1081;
	fma.rn.f32 	%f1086, %f1085, %f1077, %f1084;
	mul.rn.f32 	%f1087, %f1079, %f1086;
	fma.rn.f32 	%f1088, %f1082, 0f3A2C32E4, 0f3B52E7DB;
	fma.rn.f32 	%f1089, %f1088, %f1082, 0f3C93BB73;
	fma.rn.f32 	%f1090, %f1089, %f1082, 0f3DF6384F;
	mul.rn.f32 	%f1091, %f1090, %f1082;
	fma.rn.f32 	%f1092, %f1081, 0f3FB8AA3B, %f1076;
	sub.f32 	%f1093, %f1076, %f1092;
	fma.rn.f32 	%f1094, %f1081, 0f3FB8AA3B, %f1093;
	fma.rn.f32 	%f1095, %f1087, 0f3FB8AA3B, %f1094;
	fma.rn.f32 	%f1096, %f1081, 0f32A55E34, %f1095;
	mul.f32 	%f1097, %f1091, 0f40400000;
	fma.rn.f32 	%f1098, %f1097, %f1087, %f1096;
	fma.rn.f32 	%f1099, %f1091, %f1081, %f1098;
	add.rn.f32 	%f1100, %f1092, %f1099;
	neg.f32 	%f1101, %f1092;
	add.rn.f32 	%f1102, %f1100, %f1101;
	neg.f32 	%f1103, %f1102;
	add.rn.f32 	%f1104, %f1099, %f1103;
	mul.rn.f32 	%f1105, %f1100, %f1066;
	neg.f32 	%f1106, %f1105;
	fma.rn.f32 	%f1107, %f1100, %f1066, %f1106;
	fma.rn.f32 	%f1108, %f1104, %f1066, %f1107;
	cvt.rni.f32.f32 	%f1109, %f1105;
	sub.f32 	%f1110, %f1105, %f1109;
	add.f32 	%f1111, %f1110, %f1108;
	fma.rn.f32 	%f1112, %f1111, 0f391FCB8E, 0f3AAF85ED;
	fma.rn.f32 	%f1113, %f1112, %f1111, 0f3C1D9856;
	fma.rn.f32 	%f1114, %f1113, %f1111, 0f3D6357BB;
	fma.rn.f32 	%f1115, %f1114, %f1111, 0f3E75FDEC;
	fma.rn.f32 	%f1116, %f1115, %f1111, 0f3F317218;
	fma.rn.f32 	%f1117, %f1116, %f1111, 0f3F800000;
	cvt.rzi.s32.f32 	%r548, %f1109;
	setp.gt.f32 	%p238, %f1109, 0f00000000;
	selp.b32 	%r549, 0, -2097152000, %p238;
	add.s32 	%r550, %r549, 2130706432;
	mov.b32 	%f1118, %r550;
	mul.f32 	%f1119, %f1117, %f1118;
	shl.b32 	%r551, %r548, 23;
	sub.s32 	%r552, %r551, %r549;
	mov.b32 	%f1120, %r552;
	mul.f32 	%f1121, %f1119, %f1120;
	abs.f32 	%f1122, %f1105;
	setp.gt.f32 	%p239, %f1122, 0f43180000;
	setp.lt.f32 	%p240, %f1105, 0f00000000;
	selp.f32 	%f1123, 0f00000000, 0f7F800000, %p240;
	selp.f32 	%f34, %f1123, %f1121, %p239;
	setp.eq.f32 	%p241, %f1, 0f3F800000;
	setp.eq.f32 	%p242, %f1066, 0f00000000;
	or.pred  	%p243, %p241, %p242;
	mov.f32 	%f1789, %f1764;
	@%p243 bra 	$L__BB3_153;
	setp.num.f32 	%p244, %f33, %f33;
	abs.f32 	%f1124, %f1066;
	setp.num.f32 	%p245, %f1124, %f1124;
	and.pred  	%p246, %p244, %p245;
	@%p246 bra 	$L__BB3_148;
	add.rn.f32 	%f1789, %f1, %f1066;
	bra.uni 	$L__BB3_153;
$L__BB3_148:
	setp.neu.f32 	%p247, %f1, 0f00000000;
	setp.neu.f32 	%p248, %f33, 0f7F800000;
	and.pred  	%p249, %p247, %p248;
	@%p249 bra 	$L__BB3_150;
	setp.neu.f32 	%p256, %f32, 0f3F800000;
	add.f32 	%f1129, %f1, %f1;
	mov.b32 	%r553, %f1129;
	setp.lt.f32 	%p257, %f1066, 0f00000000;
	xor.b32  	%r554, %r553, 2139095040;
	selp.b32 	%r555, %r554, %r553, %p257;
	and.b32  	%r556, %r555, 2147483647;
	selp.b32 	%r557, %r556, %r555, %p256;
	mov.b32 	%f1789, %r557;
	bra.uni 	$L__BB3_153;
$L__BB3_150:
	setp.eq.f32 	%p250, %f1, 0fBF800000;
	setp.eq.f32 	%p251, %f1124, 0f7F800000;
	and.pred  	%p252, %p250, %p251;
	mov.f32 	%f1789, %f1764;
	@%p252 bra 	$L__BB3_153;
	setp.geu.f32 	%p253, %f1, 0f00000000;
	mov.f32 	%f1789, %f34;
	@%p253 bra 	$L__BB3_153;
	setp.neu.f32 	%p254, %f32, 0f3F800000;
	neg.f32 	%f1126, %f34;
	selp.f32 	%f1127, %f34, %f1126, %p254;
	cvt.rmi.f32.f32 	%f1128, %f1066;
	setp.neu.f32 	%p255, %f1066, %f1128;
	selp.f32 	%f1789, 0f7FFFFFFF, %f1127, %p255;
$L__BB3_153:
	div.rn.f32 	%f1130, %f1066, %f1;
	setp.lt.f32 	%p258, %f1, 0f00800000;
	mul.f32 	%f1131, %f1, 0f4B000000;
	selp.f32 	%f1132, %f1131, %f1, %p258;
	selp.f32 	%f1133, 0fC1B80000, 0f00000000, %p258;
	mov.b32 	%r558, %f1132;
	add.s32 	%r559, %r558, -1059760811;
	and.b32  	%r560, %r559, -8388608;
	sub.s32 	%r561, %r558, %r560;
	mov.b32 	%f1134, %r561;
	cvt.rn.f32.s32 	%f1135, %r560;
	fma.rn.f32 	%f1136, %f1135, 0f34000000, %f1133;
	add.f32 	%f1137, %f1134, 0fBF800000;
	fma.rn.f32 	%f1138, %f1137, 0fBE055027, 0f3E1039F6;
	fma.rn.f32 	%f1139, %f1138, %f1137, 0fBDF8CDCC;
	fma.rn.f32 	%f1140, %f1139, %f1137, 0f3E0F2955;
	fma.rn.f32 	%f1141, %f1140, %f1137, 0fBE2AD8B9;
	fma.rn.f32 	%f1142, %f1141, %f1137, 0f3E4CED0B;
	fma.rn.f32 	%f1143, %f1142, %f1137, 0fBE7FFF22;
	fma.rn.f32 	%f1144, %f1143, %f1137, 0f3EAAAA78;
	fma.rn.f32 	%f1145, %f1144, %f1137, 0fBF000000;
	mul.f32 	%f1146, %f1137, %f1145;
	fma.rn.f32 	%f1147, %f1146, %f1137, %f1137;
	fma.rn.f32 	%f1148, %f1136, 0f3F317218, %f1147;
	setp.gt.u32 	%p259, %r558, 2139095039;
	fma.rn.f32 	%f1149, %f1132, 0f7F800000, 0f7F800000;
	selp.f32 	%f1150, %f1149, %f1148, %p259;
	setp.eq.f32 	%p260, %f1132, 0f00000000;
	selp.f32 	%f1151, 0fFF800000, %f1150, %p260;
	mul.f32 	%f1152, %f1151, %f31;
	fma.rn.f32 	%f1153, %f2, %f1130, %f1152;
	mul.f32 	%f1790, %f1153, %f1789;
	bra.uni 	$L__BB3_246;
$L__BB3_154:
	add.s32 	%r533, %r33, %r2;
	mul.wide.u32 	%rd357, %r533, 4;
	add.s64 	%rd358, %rd5, %rd357;
	ld.global.f32 	%f1012, [%rd358];
	add.s64 	%rd359, %rd4, %rd357;
	ld.global.f32 	%f1013, [%rd359];
	abs.f32 	%f1014, %f1;
	abs.f32 	%f1015, %f1012;
	mov.b32 	%r534, %f1015;
	mov.b32 	%r535, %f1014;
	min.s32 	%r536, %r534, %r535;
	mov.b32 	%f1016, %r536;
	max.s32 	%r537, %r535, %r534;
	mov.b32 	%f1017, %r537;
	and.b32  	%r538, %r537, -33554432;
	xor.b32  	%r539, %r538, 2122317824;
	mov.b32 	%f1018, %r539;
	mul.f32 	%f1019, %f1016, %f1018;
	mul.f32 	%f1020, %f1017, %f1018;
	mul.f32 	%f1021, %f1019, %f1019;
	fma.rn.f32 	%f1022, %f1020, %f1020, %f1021;
	sqrt.rn.f32 	%f1023, %f1022;
	or.b32  	%r540, %r538, 8388608;
	mov.b32 	%f1024, %r540;
	mul.f32 	%f1025, %f1023, %f1024;
	setp.eq.f32 	%p230, %f1016, 0f00000000;
	selp.f32 	%f1026, %f1017, %f1025, %p230;
	setp.eq.f32 	%p231, %f1016, 0f7F800000;
	selp.f32 	%f1789, 0f7F800000, %f1026, %p231;
	mul.f32 	%f1027, %f1012, %f1013;
	fma.rn.f32 	%f1028, %f1, %f2, %f1027;
	div.rn.f32 	%f1790, %f1028, %f1789;
	bra.uni 	$L__BB3_246;
$L__BB3_155:
	add.s32 	%r532, %r33, %r2;
	mul.wide.u32 	%rd354, %r532, 4;
	add.s64 	%rd355, %rd5, %rd354;
	ld.global.f32 	%f1010, [%rd355];
	add.s64 	%rd356, %rd4, %rd354;
	ld.global.f32 	%f1011, [%rd356];
	setp.ge.f32 	%p229, %f1, %f1010;
	selp.f32 	%f1789, %f1, %f1010, %p229;
	selp.f32 	%f1790, %f2, %f1011, %p229;
	bra.uni 	$L__BB3_246;
$L__BB3_156:
	neg.f32 	%f1789, %f1;
	neg.f32 	%f1790, %f2;
	bra.uni 	$L__BB3_246;
$L__BB3_157:
	sqrt.rn.f32 	%f1789, %f1;
	add.f32 	%f1005, %f1789, %f1789;
	div.rn.f32 	%f1790, %f2, %f1005;
	bra.uni 	$L__BB3_246;
$L__BB3_158:
	abs.f32 	%f55, %f1;
	abs.f32 	%f56, %f55;
	setp.eq.f32 	%p218, %f55, 0f3F800000;
	mov.f32 	%f1776, 0f3F800000;
	@%p218 bra 	$L__BB3_165;
	setp.num.f32 	%p219, %f56, %f56;
	@%p219 bra 	$L__BB3_161;
	mov.f32 	%f1002, 0f3EAAAAAB;
	add.rn.f32 	%f1776, %f55, %f1002;
	bra.uni 	$L__BB3_165;
$L__BB3_161:
	setp.neu.f32 	%p220, %f55, 0f00000000;
	setp.neu.f32 	%p221, %f56, 0f7F800000;
	and.pred  	%p222, %p220, %p221;
	@%p222 bra 	$L__BB3_163;
	add.f32 	%f1001, %f55, %f55;
	mov.b32 	%r529, %f1001;
	and.b32  	%r530, %r529, 2147483647;
	mov.b32 	%f1776, %r530;
	bra.uni 	$L__BB3_165;
$L__BB3_163:
	setp.lt.f32 	%p223, %f56, 0f00800000;
	mul.f32 	%f946, %f56, 0f4B800000;
	selp.f32 	%f947, %f946, %f56, %p223;
	mov.b32 	%r520, %f947;
	add.s32 	%r521, %r520, -1060439283;
	and.b32  	%r522, %r521, -8388608;
	sub.s32 	%r523, %r520, %r522;
	mov.b32 	%f948, %r523;
	cvt.rn.f32.s32 	%f949, %r522;
	selp.f32 	%f950, 0fC1C00000, 0f00000000, %p223;
	fma.rn.f32 	%f951, %f949, 0f34000000, %f950;
	add.f32 	%f952, %f948, 0fBF800000;
	add.f32 	%f953, %f948, 0f3F800000;
	rcp.approx.ftz.f32 	%f954, %f953;
	add.f32 	%f955, %f952, %f952;
	mul.f32 	%f956, %f955, %f954;
	mul.f32 	%f957, %f956, %f956;
	neg.f32 	%f958, %f956;
	sub.f32 	%f959, %f952, %f956;
	add.f32 	%f960, %f959, %f959;
	fma.rn.f32 	%f961, %f958, %f952, %f960;
	mul.rn.f32 	%f962, %f954, %f961;
	fma.rn.f32 	%f963, %f957, 0f3A2C32E4, 0f3B52E7DB;
	fma.rn.f32 	%f964, %f963, %f957, 0f3C93BB73;
	fma.rn.f32 	%f965, %f964, %f957, 0f3DF6384F;
	mul.rn.f32 	%f966, %f965, %f957;
	fma.rn.f32 	%f967, %f956, 0f3FB8AA3B, %f951;
	mul.f32 	%f968, %f966, 0f40400000;
	sub.f32 	%f969, %f951, %f967;
	fma.rn.f32 	%f970, %f956, 0f3FB8AA3B, %f969;
	fma.rn.f32 	%f971, %f962, 0f3FB8AA3B, %f970;
	fma.rn.f32 	%f972, %f956, 0f32A55E34, %f971;
	fma.rn.f32 	%f973, %f968, %f962, %f972;
	fma.rn.f32 	%f974, %f966, %f956, %f973;
	add.rn.f32 	%f975, %f967, %f974;
	mov.f32 	%f976, 0f3EAAAAAB;
	mul.rn.f32 	%f977, %f975, %f976;
	cvt.rni.f32.f32 	%f978, %f977;
	sub.f32 	%f979, %f977, %f978;
	neg.f32 	%f980, %f977;
	fma.rn.f32 	%f981, %f975, 0f3EAAAAAB, %f980;
	neg.f32 	%f982, %f967;
	add.rn.f32 	%f983, %f975, %f982;
	neg.f32 	%f984, %f983;
	add.rn.f32 	%f985, %f974, %f984;
	fma.rn.f32 	%f986, %f985, 0f3EAAAAAB, %f981;
	add.f32 	%f987, %f979, %f986;
	setp.gt.f32 	%p224, %f978, 0f00000000;
	selp.b32 	%r524, 0, -2097152000, %p224;
	setp.geu.f32 	%p225, %f55, 0f00000000;
	setp.lt.f32 	%p226, %f977, 0f00000000;
	selp.f32 	%f988, 0f00000000, 0f7F800000, %p226;
	abs.f32 	%f989, %f977;
	setp.gt.f32 	%p227, %f989, 0f43180000;
	cvt.rzi.s32.f32 	%r525, %f978;
	shl.b32 	%r526, %r525, 23;
	sub.s32 	%r527, %r526, %r524;
	mov.b32 	%f990, %r527;
	add.s32 	%r528, %r524, 2130706432;
	mov.b32 	%f991, %r528;
	fma.rn.f32 	%f992, %f987, 0f391FCB8E, 0f3AAF85ED;
	fma.rn.f32 	%f993, %f992, %f987, 0f3C1D9856;
	fma.rn.f32 	%f994, %f993, %f987, 0f3D6357BB;
	fma.rn.f32 	%f995, %f994, %f987, 0f3E75FDEC;
	fma.rn.f32 	%f996, %f995, %f987, 0f3F317218;
	fma.rn.f32 	%f997, %f996, %f987, 0f3F800000;
	mul.f32 	%f998, %f997, %f991;
	mul.f32 	%f999, %f998, %f990;
	selp.f32 	%f1776, %f988, %f999, %p227;
	@%p225 bra 	$L__BB3_165;
	mov.f32 	%f1776, 0f7FFFFFFF;
$L__BB3_165:
	copysign.f32 	%f1789, %f1, %f1776;
	mul.f32 	%f1003, %f1789, 0f40400000;
	mul.f32 	%f1004, %f1789, %f1003;
	div.rn.f32 	%f1790, %f2, %f1004;
	bra.uni 	$L__BB3_246;
$L__BB3_166:
	setp.neu.f32 	%p188, %f1, 0f00000000;
	setp.neu.f32 	%p189, %f65, 0f7F800000;
	and.pred  	%p190, %p188, %p189;
	@%p190 bra 	$L__BB3_168;
	setp.neu.f32 	%p196, %f64, 0f3F800000;
	add.f32 	%f912, %f1, %f1;
	mov.b32 	%r505, %f912;
	setp.lt.s32 	%p197, %r33, 0;
	xor.b32  	%r506, %r505, 2139095040;
	selp.b32 	%r507, %r506, %r505, %p197;
	and.b32  	%r508, %r507, 2147483647;
	selp.b32 	%r509, %r508, %r507, %p196;
	mov.b32 	%f1789, %r509;
	bra.uni 	$L__BB3_171;
$L__BB3_168:
	setp.eq.f32 	%p191, %f1, 0fBF800000;
	setp.eq.f32 	%p192, %f909, 0f7F800000;
	and.pred  	%p193, %p191, %p192;
	mov.f32 	%f1789, %f1765;
	@%p193 bra 	$L__BB3_171;
	setp.geu.f32 	%p194, %f1, 0f00000000;
	mov.f32 	%f1789, %f68;
	@%p194 bra 	$L__BB3_171;
	setp.neu.f32 	%p195, %f64, 0f3F800000;
	neg.f32 	%f911, %f68;
	selp.f32 	%f1789, %f68, %f911, %p195;
$L__BB3_171:
	add.f32 	%f914, %f63, 0fBF800000;
	mul.f32 	%f915, %f914, 0f3F000000;
	cvt.rzi.f32.f32 	%f916, %f915;
	add.f32 	%f917, %f916, %f916;
	sub.f32 	%f918, %f914, %f917;
	abs.f32 	%f75, %f918;
	mul.rn.f32 	%f919, %f66, %f914;
	neg.f32 	%f920, %f919;
	fma.rn.f32 	%f921, %f66, %f914, %f920;
	fma.rn.f32 	%f922, %f67, %f914, %f921;
	cvt.rni.f32.f32 	%f923, %f919;
	sub.f32 	%f924, %f919, %f923;
	add.f32 	%f925, %f924, %f922;
	fma.rn.f32 	%f926, %f925, 0f391FCB8E, 0f3AAF85ED;
	fma.rn.f32 	%f927, %f926, %f925, 0f3C1D9856;
	fma.rn.f32 	%f928, %f927, %f925, 0f3D6357BB;
	fma.rn.f32 	%f929, %f928, %f925, 0f3E75FDEC;
	fma.rn.f32 	%f930, %f929, %f925, 0f3F317218;
	fma.rn.f32 	%f931, %f930, %f925, 0f3F800000;
	cvt.rzi.s32.f32 	%r510, %f923;
	setp.gt.f32 	%p199, %f923, 0f00000000;
	selp.b32 	%r511, 0, -2097152000, %p199;
	add.s32 	%r512, %r511, 2130706432;
	mov.b32 	%f932, %r512;
	mul.f32 	%f933, %f931, %f932;
	shl.b32 	%r513, %r510, 23;
	sub.s32 	%r514, %r513, %r511;
	mov.b32 	%f934, %r514;
	mul.f32 	%f935, %f933, %f934;
	abs.f32 	%f936, %f919;
	setp.gt.f32 	%p200, %f936, 0f43180000;
	setp.lt.f32 	%p201, %f919, 0f00000000;
	selp.f32 	%f937, 0f00000000, 0f7F800000, %p201;
	selp.f32 	%f76, %f937, %f935, %p200;
	setp.eq.f32 	%p202, %f914, 0f00000000;
	or.pred  	%p203, %p182, %p202;
	mov.f32 	%f1778, 0f3F800000;
	@%p203 bra 	$L__BB3_179;
	setp.num.f32 	%p204, %f65, %f65;
	abs.f32 	%f938, %f914;
	setp.num.f32 	%p205, %f938, %f938;
	and.pred  	%p206, %p204, %p205;
	@%p206 bra 	$L__BB3_174;
	add.rn.f32 	%f1778, %f1, %f914;
	bra.uni 	$L__BB3_179;
$L__BB3_174:
	setp.neu.f32 	%p207, %f1, 0f00000000;
	setp.neu.f32 	%p208, %f65, 0f7F800000;
	and.pred  	%p209, %p207, %p208;
	@%p209 bra 	$L__BB3_176;
	setp.neu.f32 	%p216, %f75, 0f3F800000;
	add.f32 	%f943, %f1, %f1;
	mov.b32 	%r515, %f943;
	setp.lt.f32 	%p217, %f914, 0f00000000;
	xor.b32  	%r516, %r515, 2139095040;
	selp.b32 	%r517, %r516, %r515, %p217;
	and.b32  	%r518, %r517, 2147483647;
	selp.b32 	%r519, %r518, %r517, %p216;
	mov.b32 	%f1778, %r519;
	bra.uni 	$L__BB3_179;
$L__BB3_176:
	setp.eq.f32 	%p210, %f1, 0fBF800000;
	setp.eq.f32 	%p211, %f938, 0f7F800000;
	and.pred  	%p212, %p210, %p211;
	@%p212 bra 	$L__BB3_179;
	setp.geu.f32 	%p213, %f1, 0f00000000;
	mov.f32 	%f1778, %f76;
	@%p213 bra 	$L__BB3_179;
	setp.neu.f32 	%p214, %f75, 0f3F800000;
	neg.f32 	%f940, %f76;
	selp.f32 	%f941, %f76, %f940, %p214;
	cvt.rmi.f32.f32 	%f942, %f914;
	setp.neu.f32 	%p215, %f914, %f942;
	selp.f32 	%f1778, 0f7FFFFFFF, %f941, %p215;
$L__BB3_179:
	mul.f32 	%f944, %f1778, %f63;
	mul.f32 	%f1790, %f2, %f944;
	bra.uni 	$L__BB3_246;
$L__BB3_180:
	fma.rn.f32 	%f842, %f1, 0f3BBB989D, 0f3F000000;
	cvt.sat.f32.f32 	%f843, %f842;
	mov.f32 	%f844, 0f4B400001;
	mov.f32 	%f845, 0f437C0000;
	fma.rm.f32 	%f846, %f843, %f845, %f844;
	add.f32 	%f847, %f846, 0fCB40007F;
	neg.f32 	%f848, %f847;
	fma.rn.f32 	%f849, %f1, 0f3FB8AA3B, %f848;
	fma.rn.f32 	%f850, %f1, 0f32A57060, %f849;
	mov.b32 	%r494, %f846;
	shl.b32 	%r495, %r494, 23;
	mov.b32 	%f851, %r495;
	ex2.approx.ftz.f32 	%f852, %f850;
	mul.f32 	%f1789, %f852, %f851;
	mul.f32 	%f1790, %f2, %f1789;
	bra.uni 	$L__BB3_246;
$L__BB3_181:
	mul.f32 	%f819, %f1, 0f3FB8AA3B;
	cvt.rni.f32.f32 	%f820, %f819;
	abs.f32 	%f821, %f1;
	setp.lt.f32 	%p173, %f821, 0f3ED1EB85;
	selp.f32 	%f822, 0f00000000, %f820, %p173;
	fma.rn.f32 	%f823, %f822, 0fBF317200, %f1;
	fma.rn.f32 	%f824, %f822, 0fB5BFBE8E, %f823;
	setp.eq.f32 	%p174, %f822, 0f43000000;
	selp.f32 	%f825, 0f42FE0000, %f822, %p174;
	fma.rn.f32 	%f826, %f824, 0f3AB5EBE6, 0f3C095663;
	fma.rn.f32 	%f827, %f826, %f824, 0f3D2AABE3;
	fma.rn.f32 	%f828, %f827, %f824, 0f3E2AA9F6;
	fma.rn.f32 	%f829, %f828, %f824, 0f3EFFFFFE;
	mul.f32 	%f830, %f824, %f829;
	fma.rn.f32 	%f831, %f830, %f824, %f824;
	ex2.approx.f32 	%f832, %f825;
	add.f32 	%f833, %f832, 0fBF800000;
	fma.rn.f32 	%f834, %f831, %f832, %f833;
	add.f32 	%f835, %f834, %f834;
	selp.f32 	%f836, %f835, %f834, %p174;
	setp.gt.f32 	%p175, %f825, 0f43000000;
	selp.f32 	%f837, 0f7F800000, %f836, %p175;
	setp.lt.f32 	%p176, %f825, 0fC1C80000;
	selp.f32 	%f838, 0fBF800000, %f837, %p176;
	setp.eq.f32 	%p177, %f1, 0f00000000;
	add.f32 	%f839, %f1, %f1;
	selp.f32 	%f1789, %f839, %f838, %p177;
	add.f32 	%f840, %f1789, 0f3F800000;
	mul.f32 	%f1790, %f2, %f840;
	bra.uni 	$L__BB3_246;
$L__BB3_182:
	setp.lt.f32 	%p170, %f1, 0f00800000;
	mul.f32 	%f799, %f1, 0f4B000000;
	selp.f32 	%f800, %f799, %f1, %p170;
	selp.f32 	%f801, 0fC1B80000, 0f00000000, %p170;
	mov.b32 	%r490, %f800;
	add.s32 	%r491, %r490, -1059760811;
	and.b32  	%r492, %r491, -8388608;
	sub.s32 	%r493, %r490, %r492;
	mov.b32 	%f802, %r493;
	cvt.rn.f32.s32 	%f803, %r492;
	fma.rn.f32 	%f804, %f803, 0f34000000, %f801;
	add.f32 	%f805, %f802, 0fBF800000;
	fma.rn.f32 	%f806, %f805, 0fBE055027, 0f3E1039F6;
	fma.rn.f32 	%f807, %f806, %f805, 0fBDF8CDCC;
	fma.rn.f32 	%f808, %f807, %f805, 0f3E0F2955;
	fma.rn.f32 	%f809, %f808, %f805, 0fBE2AD8B9;
	fma.rn.f32 	%f810, %f809, %f805, 0f3E4CED0B;
	fma.rn.f32 	%f811, %f810, %f805, 0fBE7FFF22;
	fma.rn.f32 	%f812, %f811, %f805, 0f3EAAAA78;
	fma.rn.f32 	%f813, %f812, %f805, 0fBF000000;
	mul.f32 	%f814, %f805, %f813;
	fma.rn.f32 	%f815, %f814, %f805, %f805;
	fma.rn.f32 	%f816, %f804, 0f3F317218, %f815;
	setp.gt.u32 	%p171, %r490, 2139095039;
	fma.rn.f32 	%f817, %f800, 0f7F800000, 0f7F800000;
	selp.f32 	%f818, %f817, %f816, %p171;
	setp.eq.f32 	%p172, %f800, 0f00000000;
	selp.f32 	%f1789, 0fFF800000, %f818, %p172;
	div.rn.f32 	%f1790, %f2, %f1;
	bra.uni 	$L__BB3_246;
$L__BB3_183:
	setp.lt.f32 	%p164, %f1, 0f00800000;
	mul.f32 	%f754, %f1, 0f4B000000;
	selp.f32 	%f755, %f754, %f1, %p164;
	selp.f32 	%f756, 0fC1B80000, 0f00000000, %p164;
	mov.b32 	%r482, %f755;
	add.s32 	%r483, %r482, -1059760811;
	and.b32  	%r484, %r483, -8388608;
	sub.s32 	%r485, %r482, %r484;
	mov.b32 	%f757, %r485;
	cvt.rn.f32.s32 	%f758, %r484;
	fma.rn.f32 	%f759, %f758, 0f34000000, %f756;
	add.f32 	%f760, %f757, 0fBF800000;
	fma.rn.f32 	%f761, %f760, 0fBE055027, 0f3E1039F6;
	fma.rn.f32 	%f762, %f761, %f760, 0fBDF8CDCC;
	fma.rn.f32 	%f763, %f762, %f760, 0f3E0F2955;
	fma.rn.f32 	%f764, %f763, %f760, 0fBE2AD8B9;
	fma.rn.f32 	%f765, %f764, %f760, 0f3E4CED0B;
	fma.rn.f32 	%f766, %f765, %f760, 0fBE7FFF22;
	fma.rn.f32 	%f767, %f766, %f760, 0f3EAAAA78;
	fma.rn.f32 	%f768, %f767, %f760, 0fBF000000;
	mul.f32 	%f769, %f760, %f768;
	fma.rn.f32 	%f770, %f769, %f760, %f760;
	fma.rn.f32 	%f771, %f759, 0f3F317218, %f770;
	setp.gt.u32 	%p165, %r482, 2139095039;
	fma.rn.f32 	%f772, %f755, 0f7F800000, 0f7F800000;
	selp.f32 	%f773, %f772, %f771, %p165;
	setp.eq.f32 	%p166, %f755, 0f00000000;
	mul.f32 	%f774, %f773, 0f3EDE5BD9;
	selp.f32 	%f1789, 0fFF800000, %f774, %p166;
	mul.f32 	%f775, %f1, 0f40135D8E;
	div.rn.f32 	%f1790, %f2, %f775;
	bra.uni 	$L__BB3_246;
$L__BB3_184:
	mul.f32 	%f698, %f1, 0f3F22F983;
	cvt.rni.s32.f32 	%r871, %f698;
	cvt.rn.f32.s32 	%f699, %r871;
	fma.rn.f32 	%f700, %f699, 0fBFC90FDA, %f1;
	fma.rn.f32 	%f701, %f699, 0fB3A22168, %f700;
	fma.rn.f32 	%f1781, %f699, 0fA7C234C5, %f701;
	abs.f32 	%f100, %f1;
	setp.ltu.f32 	%p145, %f100, 0f47CE4780;
	mov.u32 	%r867, %r871;
	mov.f32 	%f1780, %f1781;
	@%p145 bra 	$L__BB3_192;
	setp.neu.f32 	%p146, %f100, 0f7F800000;
	@%p146 bra 	$L__BB3_187;
	mov.f32 	%f704, 0f00000000;
	mul.rn.f32 	%f1780, %f1, %f704;
	mov.b32 	%r867, 0;
	bra.uni 	$L__BB3_192;
$L__BB3_187:
	mov.b32 	%r46, %f1;
	shl.b32 	%r435, %r46, 8;
	or.b32  	%r47, %r435, -2147483648;
	mov.b64 	%rd625, 0;
	mov.b32 	%r864, 0;
$L__BB3_188:
	.pragma "nounroll";
	mul.wide.u32 	%rd330, %r864, 4;
	mov.u64 	%rd331, __cudart_i2opi_f;
	add.s64 	%rd332, %rd331, %rd330;
	ld.global.nc.u32 	%r436, [%rd332];
	mad.wide.u32 	%rd333, %r436, %r47, %rd625;
	shr.u64 	%rd625, %rd333, 32;
	add.s64 	%rd334, %rd24, %rd330;
	st.local.u32 	[%rd334], %rd333;
	add.s32 	%r864, %r864, 1;
	setp.ne.s32 	%p147, %r864, 6;
	@%p147 bra 	$L__BB3_188;
	shr.u32 	%r437, %r46, 23;
	st.local.u32 	[%rd24+24], %rd625;
	and.b32  	%r50, %r437, 31;
	and.b32  	%r438, %r437, 224;
	add.s32 	%r439, %r438, -128;
	shr.u32 	%r440, %r439, 5;
	mul.wide.u32 	%rd335, %r440, 4;
	sub.s64 	%rd27, %rd24, %rd335;
	ld.local.u32 	%r865, [%rd27+24];
	ld.local.u32 	%r866, [%rd27+20];
	setp.eq.s32 	%p148, %r50, 0;
	@%p148 bra 	$L__BB3_191;
	shf.l.wrap.b32 	%r865, %r866, %r865, %r50;
	ld.local.u32 	%r441, [%rd27+16];
	shf.l.wrap.b32 	%r866, %r441, %r866, %r50;
$L__BB3_191:
	shr.u32 	%r442, %r865, 30;
	shf.l.wrap.b32 	%r443, %r866, %r865, 2;
	shl.b32 	%r444, %r866, 2;
	shr.u32 	%r445, %r443, 31;
	add.s32 	%r446, %r445, %r442;
	neg.s32 	%r447, %r446;
	setp.lt.s32 	%p149, %r46, 0;
	selp.b32 	%r867, %r447, %r446, %p149;
	xor.b32  	%r448, %r443, %r46;
	shr.s32 	%r449, %r443, 31;
	xor.b32  	%r450, %r449, %r443;
	xor.b32  	%r451, %r449, %r444;
	cvt.u64.u32 	%rd336, %r450;
	shl.b64 	%rd337, %rd336, 32;
	cvt.u64.u32 	%rd338, %r451;
	or.b64  	%rd339, %rd337, %rd338;
	cvt.rn.f64.s64 	%fd9, %rd339;
	mul.f64 	%fd10, %fd9, 0d3BF921FB54442D19;
	cvt.rn.f32.f64 	%f702, %fd10;
	neg.f32 	%f703, %f702;
	setp.lt.s32 	%p150, %r448, 0;
	selp.f32 	%f1780, %f703, %f702, %p150;
$L__BB3_192:
	mul.rn.f32 	%f705, %f1780, %f1780;
	and.b32  	%r453, %r867, 1;
	setp.eq.b32 	%p152, %r453, 1;
	selp.f32 	%f706, 0f3F800000, %f1780, %p152;
	fma.rn.f32 	%f707, %f705, %f706, 0f00000000;
	fma.rn.f32 	%f708, %f705, 0f37CBAC00, 0fBAB607ED;
	selp.f32 	%f709, %f708, 0fB94D4153, %p152;
	selp.f32 	%f710, 0f3D2AAABB, 0f3C0885E4, %p152;
	fma.rn.f32 	%f711, %f709, %f705, %f710;
	selp.f32 	%f712, 0fBEFFFFFF, 0fBE2AAAA8, %p152;
	fma.rn.f32 	%f713, %f711, %f705, %f712;
	fma.rn.f32 	%f714, %f713, %f707, %f706;
	and.b32  	%r454, %r867, 2;
	setp.eq.s32 	%p153, %r454, 0;
	mov.f32 	%f715, 0f00000000;
	sub.f32 	%f716, %f715, %f714;
	selp.f32 	%f1789, %f714, %f716, %p153;
	@%p145 bra 	$L__BB3_200;
	setp.neu.f32 	%p154, %f100, 0f7F800000;
	@%p154 bra 	$L__BB3_195;
	mov.f32 	%f719, 0f00000000;
	mul.rn.f32 	%f1781, %f1, %f719;
	mov.b32 	%r871, 0;
	bra.uni 	$L__BB3_200;
$L__BB3_195:
	mov.b32 	%r59, %f1;
	shl.b32 	%r456, %r59, 8;
	or.b32  	%r60, %r456, -2147483648;
	mov.b64 	%rd626, 0;
	mov.b32 	%r868, 0;
$L__BB3_196:
	.pragma "nounroll";
	mul.wide.u32 	%rd341, %r868, 4;
	mov.u64 	%rd342, __cudart_i2opi_f;
	add.s64 	%rd343, %rd342, %rd341;
	ld.global.nc.u32 	%r457, [%rd343];
	mad.wide.u32 	%rd344, %r457, %r60, %rd626;
	shr.u64 	%rd626, %rd344, 32;
	add.s64 	%rd345, %rd23, %rd341;
	st.local.u32 	[%rd345], %rd344;
	add.s32 	%r868, %r868, 1;
	setp.ne.s32 	%p155, %r868, 6;
	@%p155 bra 	$L__BB3_196;
	shr.u32 	%r458, %r59, 23;
	st.local.u32 	[%rd23+24], %rd626;
	and.b32  	%r63, %r458, 31;
	and.b32  	%r459, %r458, 224;
	add.s32 	%r460, %r459, -128;
	shr.u32 	%r461, %r460, 5;
	mul.wide.u32 	%rd346, %r461, 4;
	sub.s64 	%rd30, %rd23, %rd346;
	ld.local.u32 	%r869, [%rd30+24];
	ld.local.u32 	%r870, [%rd30+20];
	setp.eq.s32 	%p156, %r63, 0;
	@%p156 bra 	$L__BB3_199;
	shf.l.wrap.b32 	%r869, %r870, %r869, %r63;
	ld.local.u32 	%r462, [%rd30+16];
	shf.l.wrap.b32 	%r870, %r462, %r870, %r63;
$L__BB3_199:
	shr.u32 	%r463, %r869, 30;
	shf.l.wrap.b32 	%r464, %r870, %r869, 2;
	shl.b32 	%r465, %r870, 2;
	shr.u32 	%r466, %r464, 31;
	add.s32 	%r467, %r466, %r463;
	neg.s32 	%r468, %r467;
	setp.lt.s32 	%p157, %r59, 0;
	selp.b32 	%r871, %r468, %r467, %p157;
	xor.b32  	%r469, %r464, %r59;
	shr.s32 	%r470, %r464, 31;
	xor.b32  	%r471, %r470, %r464;
	xor.b32  	%r472, %r470, %r465;
	cvt.u64.u32 	%rd347, %r471;
	shl.b64 	%rd348, %rd347, 32;
	cvt.u64.u32 	%rd349, %r472;
	or.b64  	%rd350, %rd348, %rd349;
	cvt.rn.f64.s64 	%fd11, %rd350;
	mul.f64 	%fd12, %fd11, 0d3BF921FB54442D19;
	cvt.rn.f32.f64 	%f717, %fd12;
	neg.f32 	%f718, %f717;
	setp.lt.s32 	%p158, %r469, 0;
	selp.f32 	%f1781, %f718, %f717, %p158;
$L__BB3_200:
	add.s32 	%r474, %r871, 1;
	mul.rn.f32 	%f720, %f1781, %f1781;
	and.b32  	%r475, %r871, 1;
	setp.eq.b32 	%p159, %r475, 1;
	selp.f32 	%f721, %f1781, 0f3F800000, %p159;
	fma.rn.f32 	%f722, %f720, %f721, 0f00000000;
	fma.rn.f32 	%f723, %f720, 0f37CBAC00, 0fBAB607ED;
	selp.f32 	%f724, 0fB94D4153, %f723, %p159;
	selp.f32 	%f725, 0f3C0885E4, 0f3D2AAABB, %p159;
	fma.rn.f32 	%f726, %f724, %f720, %f725;
	selp.f32 	%f727, 0fBE2AAAA8, 0fBEFFFFFF, %p159;
	fma.rn.f32 	%f728, %f726, %f720, %f727;
	fma.rn.f32 	%f729, %f728, %f722, %f721;
	and.b32  	%r476, %r474, 2;
	setp.eq.s32 	%p160, %r476, 0;
	mov.f32 	%f730, 0f00000000;
	sub.f32 	%f731, %f730, %f729;
	selp.f32 	%f732, %f729, %f731, %p160;
	mul.f32 	%f1790, %f2, %f732;
	bra.uni 	$L__BB3_246;
$L__BB3_201:
	mul.f32 	%f662, %f1, 0f3F22F983;
	cvt.rni.s32.f32 	%r879, %f662;
	cvt.rn.f32.s32 	%f663, %r879;
	fma.rn.f32 	%f664, %f663, 0fBFC90FDA, %f1;
	fma.rn.f32 	%f665, %f663, 0fB3A22168, %f664;
	fma.rn.f32 	%f1783, %f663, 0fA7C234C5, %f665;
	abs.f32 	%f110, %f1;
	setp.ltu.f32 	%p129, %f110, 0f47CE4780;
	mov.u32 	%r875, %r879;
	mov.f32 	%f1782, %f1783;
	@%p129 bra 	$L__BB3_209;
	setp.neu.f32 	%p130, %f110, 0f7F800000;
	@%p130 bra 	$L__BB3_204;
	mov.f32 	%f668, 0f00000000;
	mul.rn.f32 	%f1782, %f1, %f668;
	mov.b32 	%r875, 0;
	bra.uni 	$L__BB3_209;
$L__BB3_204:
	mov.b32 	%r73, %f1;
	shl.b32 	%r392, %r73, 8;
	or.b32  	%r74, %r392, -2147483648;
	mov.b64 	%rd627, 0;
	mov.b32 	%r872, 0;
$L__BB3_205:
	.pragma "nounroll";
	mul.wide.u32 	%rd308, %r872, 4;
	mov.u64 	%rd309, __cudart_i2opi_f;
	add.s64 	%rd310, %rd309, %rd308;
	ld.global.nc.u32 	%r393, [%rd310];
	mad.wide.u32 	%rd311, %r393, %r74, %rd627;
	shr.u64 	%rd627, %rd311, 32;
	add.s64 	%rd312, %rd22, %rd308;
	st.local.u32 	[%rd312], %rd311;
	add.s32 	%r872, %r872, 1;
	setp.ne.s32 	%p131, %r872, 6;
	@%p131 bra 	$L__BB3_205;
	shr.u32 	%r394, %r73, 23;
	st.local.u32 	[%rd22+24], %rd627;
	and.b32  	%r77, %r394, 31;
	and.b32  	%r395, %r394, 224;
	add.s32 	%r396, %r395, -128;
	shr.u32 	%r397, %r396, 5;
	mul.wide.u32 	%rd313, %r397, 4;
	sub.s64 	%rd33, %rd22, %rd313;
	ld.local.u32 	%r873, [%rd33+24];
	ld.local.u32 	%r874, [%rd33+20];
	setp.eq.s32 	%p132, %r77, 0;
	@%p132 bra 	$L__BB3_208;
	shf.l.wrap.b32 	%r873, %r874, %r873, %r77;
	ld.local.u32 	%r398, [%rd33+16];
	shf.l.wrap.b32 	%r874, %r398, %r874, %r77;
$L__BB3_208:
	shr.u32 	%r399, %r873, 30;
	shf.l.wrap.b32 	%r400, %r874, %r873, 2;
	shl.b32 	%r401, %r874, 2;
	shr.u32 	%r402, %r400, 31;
	add.s32 	%r403, %r402, %r399;
	neg.s32 	%r404, %r403;
	setp.lt.s32 	%p133, %r73, 0;
	selp.b32 	%r875, %r404, %r403, %p133;
	xor.b32  	%r405, %r400, %r73;
	shr.s32 	%r406, %r400, 31;
	xor.b32  	%r407, %r406, %r400;
	xor.b32  	%r408, %r406, %r401;
	cvt.u64.u32 	%rd314, %r407;
	shl.b64 	%rd315, %rd314, 32;
	cvt.u64.u32 	%rd316, %r408;
	or.b64  	%rd317, %rd315, %rd316;
	cvt.rn.f64.s64 	%fd5, %rd317;
	mul.f64 	%fd6, %fd5, 0d3BF921FB54442D19;
	cvt.rn.f32.f64 	%f666, %fd6;
	neg.f32 	%f667, %f666;
	setp.lt.s32 	%p134, %r405, 0;
	selp.f32 	%f1782, %f667, %f666, %p134;
$L__BB3_209:
	add.s32 	%r410, %r875, 1;
	mul.rn.f32 	%f669, %f1782, %f1782;
	and.b32  	%r411, %r875, 1;
	setp.eq.b32 	%p136, %r411, 1;
	selp.f32 	%f670, %f1782, 0f3F800000, %p136;
	fma.rn.f32 	%f671, %f669, %f670, 0f00000000;
	fma.rn.f32 	%f672, %f669, 0f37CBAC00, 0fBAB607ED;
	selp.f32 	%f673, 0fB94D4153, %f672, %p136;
	selp.f32 	%f674, 0f3C0885E4, 0f3D2AAABB, %p136;
	fma.rn.f32 	%f675, %f673, %f669, %f674;
	selp.f32 	%f676, 0fBE2AAAA8, 0fBEFFFFFF, %p136;
	fma.rn.f32 	%f677, %f675, %f669, %f676;
	fma.rn.f32 	%f678, %f677, %f671, %f670;
	and.b32  	%r412, %r410, 2;
	setp.eq.s32 	%p137, %r412, 0;
	mov.f32 	%f679, 0f00000000;
	sub.f32 	%f680, %f679, %f678;
	selp.f32 	%f1789, %f678, %f680, %p137;
	@%p129 bra 	$L__BB3_217;
	setp.neu.f32 	%p138, %f110, 0f7F800000;
	@%p138 bra 	$L__BB3_212;
	mov.f32 	%f683, 0f00000000;
	mul.rn.f32 	%f1783, %f1, %f683;
	mov.b32 	%r879, 0;
	bra.uni 	$L__BB3_217;
$L__BB3_212:
	mov.b32 	%r86, %f1;
	shl.b32 	%r414, %r86, 8;
	or.b32  	%r87, %r414, -2147483648;
	mov.b64 	%rd628, 0;
	mov.b32 	%r876, 0;
$L__BB3_213:
	.pragma "nounroll";
	mul.wide.u32 	%rd319, %r876, 4;
	mov.u64 	%rd320, __cudart_i2opi_f;
	add.s64 	%rd321, %rd320, %rd319;
	ld.global.nc.u32 	%r415, [%rd321];
	mad.wide.u32 	%rd322, %r415, %r87, %rd628;
	shr.u64 	%rd628, %rd322, 32;
	add.s64 	%rd323, %rd21, %rd319;
	st.local.u32 	[%rd323], %rd322;
	add.s32 	%r876, %r876, 1;
	setp.ne.s32 	%p139, %r876, 6;
	@%p139 bra 	$L__BB3_213;
	shr.u32 	%r416, %r86, 23;
	st.local.u32 	[%rd21+24], %rd628;
	and.b32  	%r90, %r416, 31;
	and.b32  	%r417, %r416, 224;
	add.s32 	%r418, %r417, -128;
	shr.u32 	%r419, %r418, 5;
	mul.wide.u32 	%rd324, %r419, 4;
	sub.s64 	%rd36, %rd21, %rd324;
	ld.local.u32 	%r877, [%rd36+24];
	ld.local.u32 	%r878, [%rd36+20];
	setp.eq.s32 	%p140, %r90, 0;
	@%p140 bra 	$L__BB3_216;
	shf.l.wrap.b32 	%r877, %r878, %r877, %r90;
	ld.local.u32 	%r420, [%rd36+16];
	shf.l.wrap.b32 	%r878, %r420, %r878, %r90;
$L__BB3_216:
	shr.u32 	%r421, %r877, 30;
	shf.l.wrap.b32 	%r422, %r878, %r877, 2;
	shl.b32 	%r423, %r878, 2;
	shr.u32 	%r424, %r422, 31;
	add.s32 	%r425, %r424, %r421;
	neg.s32 	%r426, %r425;
	setp.lt.s32 	%p141, %r86, 0;
	selp.b32 	%r879, %r426, %r425, %p141;
	xor.b32  	%r427, %r422, %r86;
	shr.s32 	%r428, %r422, 31;
	xor.b32  	%r429, %r428, %r422;
	xor.b32  	%r430, %r428, %r423;
	cvt.u64.u32 	%rd325, %r429;
	shl.b64 	%rd326, %rd325, 32;
	cvt.u64.u32 	%rd327, %r430;
	or.b64  	%rd328, %rd326, %rd327;
	cvt.rn.f64.s64 	%fd7, %rd328;
	mul.f64 	%fd8, %fd7, 0d3BF921FB54442D19;
	cvt.rn.f32.f64 	%f681, %fd8;
	neg.f32 	%f682, %f681;
	setp.lt.s32 	%p142, %r427, 0;
	selp.f32 	%f1783, %f682, %f681, %p142;
$L__BB3_217:
	mul.rn.f32 	%f684, %f1783, %f1783;
	and.b32  	%r432, %r879, 1;
	setp.eq.b32 	%p143, %r432, 1;
	selp.f32 	%f685, 0f3F800000, %f1783, %p143;
	fma.rn.f32 	%f686, %f684, %f685, 0f00000000;
	fma.rn.f32 	%f687, %f684, 0f37CBAC00, 0fBAB607ED;
	selp.f32 	%f688, %f687, 0fB94D4153, %p143;
	selp.f32 	%f689, 0f3D2AAABB, 0f3C0885E4, %p143;
	fma.rn.f32 	%f690, %f688, %f684, %f689;
	selp.f32 	%f691, 0fBEFFFFFF, 0fBE2AAAA8, %p143;
	fma.rn.f32 	%f692, %f690, %f684, %f691;
	fma.rn.f32 	%f693, %f692, %f686, %f685;
	and.b32  	%r433, %r879, 2;
	setp.eq.s32 	%p144, %r433, 0;
	mov.f32 	%f694, 0f00000000;
	sub.f32 	%f695, %f694, %f693;
	selp.f32 	%f696, %f693, %f695, %p144;
	neg.f32 	%f697, %f696;
	mul.f32 	%f1790, %f2, %f697;
	bra.uni 	$L__BB3_246;
$L__BB3_218:
	mov.b32 	%r100, %f1;
	shl.b32 	%r350, %r100, 8;
	or.b32  	%r101, %r350, -2147483648;
	mov.b64 	%rd629, 0;
	mov.b32 	%r880, 0;
$L__BB3_219:
	.pragma "nounroll";
	mul.wide.u32 	%rd286, %r880, 4;
	mov.u64 	%rd287, __cudart_i2opi_f;
	add.s64 	%rd288, %rd287, %rd286;
	ld.global.nc.u32 	%r351, [%rd288];
	mad.wide.u32 	%rd289, %r351, %r101, %rd629;
	shr.u64 	%rd629, %rd289, 32;
	add.s64 	%rd290, %rd20, %rd286;
	st.local.u32 	[%rd290], %rd289;
	add.s32 	%r880, %r880, 1;
	setp.ne.s32 	%p115, %r880, 6;
	@%p115 bra 	$L__BB3_219;
	shr.u32 	%r352, %r100, 23;
	st.local.u32 	[%rd20+24], %rd629;
	and.b32  	%r104, %r352, 31;
	and.b32  	%r353, %r352, 224;
	add.s32 	%r354, %r353, -128;
	shr.u32 	%r355, %r354, 5;
	mul.wide.u32 	%rd291, %r355, 4;
	sub.s64 	%rd39, %rd20, %rd291;
	ld.local.u32 	%r881, [%rd39+24];
	ld.local.u32 	%r882, [%rd39+20];
	setp.eq.s32 	%p116, %r104, 0;
	@%p116 bra 	$L__BB3_222;
	shf.l.wrap.b32 	%r881, %r882, %r881, %r104;
	ld.local.u32 	%r356, [%rd39+16];
	shf.l.wrap.b32 	%r882, %r356, %r882, %r104;
$L__BB3_222:
	shr.u32 	%r357, %r881, 30;
	shf.l.wrap.b32 	%r358, %r882, %r881, 2;
	shl.b32 	%r359, %r882, 2;
	shr.u32 	%r360, %r358, 31;
	add.s32 	%r361, %r360, %r357;
	neg.s32 	%r362, %r361;
	setp.lt.s32 	%p117, %r100, 0;
	selp.b32 	%r883, %r362, %r361, %p117;
	xor.b32  	%r363, %r358, %r100;
	shr.s32 	%r364, %r358, 31;
	xor.b32  	%r365, %r364, %r358;
	xor.b32  	%r366, %r364, %r359;
	cvt.u64.u32 	%rd292, %r365;
	shl.b64 	%rd293, %rd292, 32;
	cvt.u64.u32 	%rd294, %r366;
	or.b64  	%rd295, %rd293, %rd294;
	cvt.rn.f64.s64 	%fd1, %rd295;
	mul.f64 	%fd2, %fd1, 0d3BF921FB54442D19;
	cvt.rn.f32.f64 	%f630, %fd2;
	neg.f32 	%f631, %f630;
	setp.lt.s32 	%p118, %r363, 0;
	selp.f32 	%f1784, %f631, %f630, %p118;
$L__BB3_223:
	mul.f32 	%f633, %f1784, %f1784;
	fma.rn.f32 	%f634, %f633, 0f3C190000, 0f3B560000;
	fma.rn.f32 	%f635, %f634, %f633, 0f3CC70000;
	fma.rn.f32 	%f636, %f635, %f633, 0f3D5B0000;
	fma.rn.f32 	%f637, %f636, %f633, 0f3E089438;
	fma.rn.f32 	%f638, %f637, %f633, 0f3EAAAA88;
	mul.rn.f32 	%f639, %f633, %f1784;
	fma.rn.f32 	%f640, %f638, %f639, %f1784;
	abs.f32 	%f641, %f1784;
	setp.eq.f32 	%p120, %f641, 0f3A00B43C;
	selp.f32 	%f642, %f1784, %f640, %p120;
	and.b32  	%r368, %r883, 1;
	setp.eq.b32 	%p121, %r368, 1;
	neg.f32 	%f643, %f642;
	rcp.approx.ftz.f32 	%f644, %f643;
	selp.f32 	%f1789, %f644, %f642, %p121;
	@%p113 bra 	$L__BB3_231;
	setp.neu.f32 	%p122, %f120, 0f7F800000;
	@%p122 bra 	$L__BB3_226;
	mov.f32 	%f647, 0f00000000;
	mul.rn.f32 	%f1785, %f1, %f647;
	mov.b32 	%r887, 0;
	bra.uni 	$L__BB3_231;
$L__BB3_226:
	mov.b32 	%r113, %f1;
	shl.b32 	%r370, %r113, 8;
	or.b32  	%r114, %r370, -2147483648;
	mov.b64 	%rd630, 0;
	mov.b32 	%r884, 0;
$L__BB3_227:
	.pragma "nounroll";
	mul.wide.u32 	%rd297, %r884, 4;
	mov.u64 	%rd298, __cudart_i2opi_f;
	add.s64 	%rd299, %rd298, %rd297;
	ld.global.nc.u32 	%r371, [%rd299];
	mad.wide.u32 	%rd300, %r371, %r114, %rd630;
	shr.u64 	%rd630, %rd300, 32;
	add.s64 	%rd301, %rd19, %rd297;
	st.local.u32 	[%rd301], %rd300;
	add.s32 	%r884, %r884, 1;
	setp.ne.s32 	%p123, %r884, 6;
	@%p123 bra 	$L__BB3_227;
	shr.u32 	%r372, %r113, 23;
	st.local.u32 	[%rd19+24], %rd630;
	and.b32  	%r117, %r372, 31;
	and.b32  	%r373, %r372, 224;
	add.s32 	%r374, %r373, -128;
	shr.u32 	%r375, %r374, 5;
	mul.wide.u32 	%rd302, %r375, 4;
	sub.s64 	%rd42, %rd19, %rd302;
	ld.local.u32 	%r885, [%rd42+24];
	ld.local.u32 	%r886, [%rd42+20];
	setp.eq.s32 	%p124, %r117, 0;
	@%p124 bra 	$L__BB3_230;
	shf.l.wrap.b32 	%r885, %r886, %r885, %r117;
	ld.local.u32 	%r376, [%rd42+16];
	shf.l.wrap.b32 	%r886, %r376, %r886, %r117;
$L__BB3_230:
	shr.u32 	%r377, %r885, 30;
	shf.l.wrap.b32 	%r378, %r886, %r885, 2;
	shl.b32 	%r379, %r886, 2;
	shr.u32 	%r380, %r378, 31;
	add.s32 	%r381, %r380, %r377;
	neg.s32 	%r382, %r381;
	setp.lt.s32 	%p125, %r113, 0;
	selp.b32 	%r887, %r382, %r381, %p125;
	xor.b32  	%r383, %r378, %r113;
	shr.s32 	%r384, %r378, 31;
	xor.b32  	%r385, %r384, %r378;
	xor.b32  	%r386, %r384, %r379;
	cvt.u64.u32 	%rd303, %r385;
	shl.b64 	%rd304, %rd303, 32;
	cvt.u64.u32 	%rd305, %r386;
	or.b64  	%rd306, %rd304, %rd305;
	cvt.rn.f64.s64 	%fd3, %rd306;
	mul.f64 	%fd4, %fd3, 0d3BF921FB54442D19;
	cvt.rn.f32.f64 	%f645, %fd4;
	neg.f32 	%f646, %f645;
	setp.lt.s32 	%p126, %r383, 0;
	selp.f32 	%f1785, %f646, %f645, %p126;
$L__BB3_231:
	add.s32 	%r388, %r887, 1;
	mul.rn.f32 	%f648, %f1785, %f1785;
	and.b32  	%r389, %r887, 1;
	setp.eq.b32 	%p127, %r389, 1;
	selp.f32 	%f649, %f1785, 0f3F800000, %p127;
	fma.rn.f32 	%f650, %f648, %f649, 0f00000000;
	fma.rn.f32 	%f651, %f648, 0f37CBAC00, 0fBAB607ED;
	selp.f32 	%f652, 0fB94D4153, %f651, %p127;
	selp.f32 	%f653, 0f3C0885E4, 0f3D2AAABB, %p127;
	fma.rn.f32 	%f654, %f652, %f648, %f653;
	selp.f32 	%f655, 0fBE2AAAA8, 0fBEFFFFFF, %p127;
	fma.rn.f32 	%f656, %f654, %f648, %f655;
	fma.rn.f32 	%f657, %f656, %f650, %f649;
	and.b32  	%r390, %r388, 2;
	setp.eq.s32 	%p128, %r390, 0;
	mov.f32 	%f658, 0f00000000;
	sub.f32 	%f659, %f658, %f657;
	selp.f32 	%f660, %f657, %f659, %p128;
	mul.f32 	%f661, %f660, %f660;
	div.rn.f32 	%f1790, %f2, %f661;
	bra.uni 	$L__BB3_246;
$L__BB3_232:
	abs.f32 	%f602, %f1;
	fma.rn.f32 	%f603, %f602, 0fBF000000, 0f3F000000;
	rsqrt.approx.ftz.f32 	%f604, %f603;
	mul.f32 	%f605, %f603, %f604;
	mul.f32 	%f606, %f604, 0fBF000000;
	fma.rn.f32 	%f607, %f605, %f606, 0f3F000000;
	fma.rn.f32 	%f608, %f605, %f607, %f605;
	setp.eq.f32 	%p110, %f602, 0f3F800000;
	selp.f32 	%f609, 0f00000000, %f608, %p110;
	setp.gt.f32 	%p111, %f602, 0f3F0F5C29;
	selp.f32 	%f610, %f609, %f602, %p111;
	mul.f32 	%f611, %f610, %f610;
	fma.rn.f32 	%f612, %f611, 0f3D4DD2F7, 0f3C99CA97;
	fma.rn.f32 	%f613, %f612, %f611, 0f3D3F90E8;
	fma.rn.f32 	%f614, %f613, %f611, 0f3D993CCF;
	fma.rn.f32 	%f615, %f614, %f611, 0f3E2AAC04;
	mul.f32 	%f616, %f611, %f615;
	fma.rn.f32 	%f617, %f616, %f610, %f610;
	mul.f32 	%f618, %f617, 0fC0000000;
	fma.rn.f32 	%f619, 0f3F6EE581, 0f3FD774EB, %f618;
	selp.f32 	%f620, %f619, %f617, %p111;
	setp.num.f32 	%p112, %f620, %f620;
	copysign.f32 	%f621, %f1, %f620;
	selp.f32 	%f1789, %f621, %f620, %p112;
	mul.f32 	%f622, %f1, %f1;
	mov.f32 	%f623, 0f3F800000;
	sub.f32 	%f624, %f623, %f622;
	sqrt.rn.f32 	%f625, %f624;
	div.rn.f32 	%f1790, %f2, %f625;
	bra.uni 	$L__BB3_246;
$L__BB3_233:
	abs.f32 	%f556, %f1;
	setp.gt.f32 	%p105, %f556, 0f3F800000;
	rcp.approx.ftz.f32 	%f557, %f556;
	selp.f32 	%f558, %f557, %f556, %p105;
	mul.f32 	%f559, %f558, %f558;
	fma.rn.f32 	%f560, %f559, 0f3B2090AA, 0fBC6BE14F;
	fma.rn.f32 	%f561, %f560, %f559, 0f3D23397E;
	fma.rn.f32 	%f562, %f561, %f559, 0fBD948A7A;
	fma.rn.f32 	%f563, %f562, %f559, 0f3DD76B21;
	fma.rn.f32 	%f564, %f563, %f559, 0fBE111E88;
	fma.rn.f32 	%f565, %f564, %f559, 0f3E4CAF60;
	fma.rn.f32 	%f566, %f565, %f559, 0fBEAAAA27;
	mul.f32 	%f567, %f559, %f566;
	fma.rn.f32 	%f568, %f567, %f558, %f558;
	neg.f32 	%f569, %f568;
	fma.rn.f32 	%f570, 0f3F6EE581, 0f3FD774EB, %f569;
	selp.f32 	%f571, %f570, %f568, %p105;
	setp.num.f32 	%p106, %f556, %f556;
	copysign.f32 	%f572, %f1, %f571;
	selp.f32 	%f1789, %f572, %f571, %p106;
	fma.rn.f32 	%f573, %f1, %f1, 0f3F800000;
	div.rn.f32 	%f1790, %f2, %f573;
	bra.uni 	$L__BB3_246;
$L__BB3_234:
	abs.f32 	%f528, %f1;
	mov.f32 	%f529, 0f3FB8AA3B;
	mul.rn.f32 	%f530, %f528, %f529;
	cvt.rzi.f32.f32 	%f531, %f530;
	abs.f32 	%f532, %f531;
	setp.gt.f32 	%p103, %f532, 0f42FC0000;
	mov.f32 	%f533, 0f42FC0000;
	copysign.f32 	%f534, %f531, %f533;
	selp.f32 	%f535, %f534, %f531, %p103;
	fma.rn.f32 	%f536, %f535, 0fBF317218, %f528;
	fma.rn.f32 	%f537, %f535, 0f3102E308, %f536;
	mul.f32 	%f538, %f537, 0f3FB8AA3B;
	add.f32 	%f539, %f535, 0f4B40007D;
	mov.b32 	%r347, %f539;
	shl.b32 	%r348, %r347, 23;
	mov.b32 	%f540, %r348;
	ex2.approx.ftz.f32 	%f541, %f538;
	mul.f32 	%f542, %f541, %f540;
	mov.f32 	%f543, 0fBE000000;
	div.approx.ftz.f32 	%f544, %f543, %f542;
	fma.rn.f32 	%f545, %f542, 0f40000000, %f544;
	mul.f32 	%f546, %f1, %f1;
	fma.rn.f32 	%f547, %f546, 0f363D0ADA, 0f394FFF49;
	fma.rn.f32 	%f548, %f547, %f546, 0f3C08889A;
	fma.rn.f32 	%f549, %f548, %f546, 0f3E2AAAAB;
	mul.f32 	%f550, %f546, %f549;
	fma.rn.f32 	%f551, %f550, %f1, %f1;
	setp.ge.f32 	%p104, %f528, 0f3F800000;
	copysign.f32 	%f552, %f1, %f545;
	selp.f32 	%f1789, %f552, %f551, %p104;
	mov.f32 	%f553, 0f3E000000;
	div.approx.ftz.f32 	%f554, %f553, %f542;
	fma.rn.f32 	%f555, %f542, 0f40000000, %f554;
	mul.f32 	%f1790, %f2, %f555;
	bra.uni 	$L__BB3_246;
$L__BB3_235:
	abs.f32 	%f468, %f1;
	mul.f32 	%f469, %f468, 0f4038AA3B;
	ex2.approx.ftz.f32 	%f470, %f469;
	add.f32 	%f471, %f470, 0f3F800000;
	rcp.approx.ftz.f32 	%f472, %f471;
	fma.rn.f32 	%f473, %f472, 0fC0000000, 0f3F800000;
	setp.ge.f32 	%p98, %f468, 0f41102CB4;
	selp.f32 	%f474, 0f3F800000, %f473, %p98;
	copysign.f32 	%f475, %f1, %f474;
	mul.f32 	%f476, %f1, %f1;
	fma.rn.f32 	%f477, %f476, 0f3C80F082, 0fBD563CAE;
	fma.rn.f32 	%f478, %f477, %f476, 0f3E085941;
	fma.rn.f32 	%f479, %f478, %f476, 0fBEAAA9ED;
	fma.rn.f32 	%f480, %f479, %f476, 0f00000000;
	fma.rn.f32 	%f481, %f480, %f1, %f1;
	setp.ge.f32 	%p99, %f468, 0f3F19999A;
	selp.f32 	%f1789, %f475, %f481, %p99;
	mov.f32 	%f482, 0f3FB8AA3B;
	mul.rn.f32 	%f483, %f468, %f482;
	cvt.rzi.f32.f32 	%f484, %f483;
	abs.f32 	%f485, %f484;
	setp.gt.f32 	%p100, %f485, 0f42FC0000;
	mov.f32 	%f486, 0f42FC0000;
	copysign.f32 	%f487, %f484, %f486;
	selp.f32 	%f488, %f487, %f484, %p100;
	fma.rn.f32 	%f489, %f488, 0fBF317218, %f468;
	fma.rn.f32 	%f490, %f488, 0f3102E308, %f489;
	mul.f32 	%f491, %f490, 0f3FB8AA3B;
	add.f32 	%f492, %f488, 0f4B40007D;
	mov.b32 	%r343, %f492;
	shl.b32 	%r344, %r343, 23;
	mov.b32 	%f493, %r344;
	ex2.approx.ftz.f32 	%f494, %f491;
	mul.f32 	%f495, %f494, %f493;
	mov.f32 	%f496, 0f3E000000;
	div.approx.ftz.f32 	%f497, %f496, %f495;
	fma.rn.f32 	%f498, %f495, 0f40000000, %f497;
	mul.f32 	%f499, %f498, %f498;
	div.rn.f32 	%f1790, %f2, %f499;
	bra.uni 	$L__BB3_246;
$L__BB3_236:
	mov.f32 	%f404, 0f3F800000;
	sub.rn.f32 	%f405, %f1, %f404;
	mov.b32 	%r127, %f405;
	setp.gt.u32 	%p86, %r127, 1258291200;
	fma.rn.f32 	%f406, %f1, %f1, 0fBF800000;
	rsqrt.approx.ftz.f32 	%f407, %f406;
	mul.f32 	%f408, %f406, %f407;
	mul.f32 	%f409, %f407, 0f3F000000;
	neg.f32 	%f410, %f408;
	fma.rn.f32 	%f411, %f410, %f408, %f406;
	fma.rn.f32 	%f412, %f411, %f409, %f408;
	setp.eq.f32 	%p87, %f406, 0f00000000;
	selp.f32 	%f413, 0f00000000, %f412, %p87;
	selp.f32 	%f414, 0fBF800001, %f413, %p86;
	add.f32 	%f148, %f405, %f414;
	add.rz.f32 	%f415, %f148, %f404;
	mov.b32 	%r333, %f415;
	add.s32 	%r334, %r333, -1061158912;
	and.b32  	%r335, %r334, -8388608;
	mov.b32 	%r128, %f148;
	sub.s32 	%r336, %r128, %r335;
	mov.b32 	%f416, %r336;
	sub.s32 	%r337, 1082130432, %r335;
	mov.b32 	%f417, %r337;
	fma.rn.f32 	%f418, %f417, 0f3E800000, 0fBF800000;
	add.f32 	%f419, %f418, %f416;
	cvt.rn.f32.s32 	%f420, %r335;
	mul.f32 	%f421, %f420, 0f34000000;
	fma.rn.f32 	%f422, %f419, 0fBD39BF78, 0f3DD80012;
	fma.rn.f32 	%f423, %f422, %f419, 0fBE0778E0;
	fma.rn.f32 	%f424, %f423, %f419, 0f3E146475;
	fma.rn.f32 	%f425, %f424, %f419, 0fBE2A68DD;
	fma.rn.f32 	%f426, %f425, %f419, 0f3E4CAF9E;
	fma.rn.f32 	%f427, %f426, %f419, 0fBE800042;
	fma.rn.f32 	%f428, %f427, %f419, 0f3EAAAAE6;
	fma.rn.f32 	%f429, %f428, %f419, 0fBF000000;
	mul.f32 	%f430, %f419, %f429;
	fma.rn.f32 	%f431, %f430, %f419, %f419;
	fma.rn.f32 	%f1787, %f421, 0f3F317218, %f431;
	setp.lt.u32 	%p88, %r128, 2139095040;
	@%p88 bra 	$L__BB3_238;
	setp.gt.s32 	%p89, %r128, -1082130432;
	fma.rn.f32 	%f432, %f148, 0f7F800000, 0f7F800000;
	selp.f32 	%f433, %f432, %f1787, %p89;
	setp.eq.f32 	%p90, %f148, 0f00000000;
	selp.f32 	%f1787, 0f80000000, %f433, %p90;
$L__BB3_238:
	add.f32 	%f434, %f1787, 0f3F317218;
	selp.f32 	%f1789, %f434, %f1787, %p86;
	fma.rn.f32 	%f435, %f1, %f1, 0fBF800000;
	sqrt.rn.f32 	%f436, %f435;
	div.rn.f32 	%f1790, %f2, %f436;
	bra.uni 	$L__BB3_246;
$L__BB3_239:
	abs.f32 	%f374, %f1;
	mov.f32 	%f375, 0f3F800000;
	sub.f32 	%f376, %f375, %f374;
	rcp.approx.ftz.f32 	%f377, %f376;
	add.f32 	%f378, %f377, %f377;
	mul.f32 	%f379, %f374, %f378;
	setp.gt.f32 	%p82, %f374, 0f7E800000;
	selp.f32 	%f154, 0fC0000000, %f379, %p82;
	add.rz.f32 	%f380, %f154, %f375;
	mov.b32 	%r328, %f380;
	add.s32 	%r329, %r328, -1061158912;
	and.b32  	%r330, %r329, -8388608;
	mov.b32 	%r129, %f154;
	sub.s32 	%r331, %r129, %r330;
	mov.b32 	%f381, %r331;
	sub.s32 	%r332, 1082130432, %r330;
	mov.b32 	%f382, %r332;
	fma.rn.f32 	%f383, %f382, 0f3E800000, 0fBF800000;
	add.f32 	%f384, %f383, %f381;
	cvt.rn.f32.s32 	%f385, %r330;
	mul.f32 	%f386, %f385, 0f34000000;
	fma.rn.f32 	%f387, %f384, 0fBD39BF78, 0f3DD80012;
	fma.rn.f32 	%f388, %f387, %f384, 0fBE0778E0;
	fma.rn.f32 	%f389, %f388, %f384, 0f3E146475;
	fma.rn.f32 	%f390, %f389, %f384, 0fBE2A68DD;
	fma.rn.f32 	%f391, %f390, %f384, 0f3E4CAF9E;
	fma.rn.f32 	%f392, %f391, %f384, 0fBE800042;
	fma.rn.f32 	%f393, %f392, %f384, 0f3EAAAAE6;
	fma.rn.f32 	%f394, %f393, %f384, 0fBF000000;
	mul.f32 	%f395, %f384, %f394;
	fma.rn.f32 	%f396, %f395, %f384, %f384;
	fma.rn.f32 	%f1788, %f386, 0f3F317218, %f396;
	setp.lt.u32 	%p83, %r129, 2139095040;
	@%p83 bra 	$L__BB3_241;
	setp.gt.s32 	%p84, %r129, -1082130432;
	fma.rn.f32 	%f397, %f154, 0f7F800000, 0f7F800000;
	selp.f32 	%f398, %f397, %f1788, %p84;
	setp.eq.f32 	%p85, %f154, 0f00000000;
	selp.f32 	%f1788, 0f80000000, %f398, %p85;
$L__BB3_241:
	mov.f32 	%f399, 0f3F000000;
	copysign.f32 	%f400, %f1, %f399;
	mul.f32 	%f1789, %f400, %f1788;
	mul.f32 	%f401, %f1, %f1;
	mov.f32 	%f402, 0f3F800000;
	sub.f32 	%f403, %f402, %f401;
	div.rn.f32 	%f1790, %f2, %f403;
	bra.uni 	$L__BB3_246;
$L__BB3_242:
	setp.gt.f32 	%p78, %f1, 0f00000000;
	selp.u32 	%r322, 1, 0, %p78;
	setp.lt.f32 	%p79, %f1, 0f00000000;
	selp.s32 	%r323, -1, 0, %p79;
	add.s32 	%r324, %r323, %r322;
	cvt.rn.f32.s32 	%f1789, %r324;
	bra.uni 	$L__BB3_246;
$L__BB3_243:
	cvt.rmi.f32.f32 	%f1789, %f1;
	bra.uni 	$L__BB3_246;
$L__BB3_244:
	mov.f32 	%f367, 0f3F000000;
	copysign.f32 	%f368, %f1, %f367;
	add.rz.f32 	%f369, %f1, %f368;
	cvt.rzi.f32.f32 	%f1789, %f369;
	bra.uni 	$L__BB3_246;
$L__BB3_245:
	cvt.rzi.f32.f32 	%f1789, %f1;
$L__BB3_246:
	add.s32 	%r575, %r861, %r2;
	mul.wide.u32 	%rd380, %r575, 4;
	add.s64 	%rd381, %rd5, %rd380;
	st.global.f32 	[%rd381], %f1789;
	add.s64 	%rd382, %rd4, %rd380;
	st.global.f32 	[%rd382], %f1790;
$L__BB3_247:
	ld.param.u32 	%r824, [tangent_reverse_param_13];
	add.s32 	%r861, %r861, 1;
	setp.eq.s32 	%p275, %r861, %r824;
	@%p275 bra 	$L__BB3_35;
	bra.uni 	$L__BB3_28;
$L__BB3_248:
	ld.param.u32 	%r836, [tangent_reverse_param_14];
	setp.eq.s32 	%p469, %r836, 0;
	@%p469 bra 	$L__BB3_260;
	ld.param.u32 	%r837, [tangent_reverse_param_14];
	and.b32  	%r139, %r837, 7;
	setp.lt.u32 	%p470, %r837, 8;
	mov.b32 	%r920, 0;
	@%p470 bra 	$L__BB3_252;
	ld.param.u32 	%r838, [tangent_reverse_param_14];
	and.b32  	%r920, %r838, -8;
	neg.s32 	%r919, %r920;
	add.s32 	%r918, %r3, 3;
	add.s32 	%r917, %r2, 3;
$L__BB3_251:
	.pragma "nounroll";
	add.s32 	%r794, %r917, -3;
	mul.wide.u32 	%rd534, %r794, 4;
	add.s64 	%rd535, %rd12, %rd534;
	ld.global.f32 	%f1734, [%rd535];
	add.s32 	%r795, %r918, -3;
	mul.wide.u32 	%rd536, %r795, 4;
	add.s64 	%rd537, %rd11, %rd536;
	st.global.f32 	[%rd537], %f1734;
	add.s64 	%rd538, %rd10, %rd534;
	ld.global.f32 	%f1735, [%rd538];
	add.s64 	%rd539, %rd9, %rd536;
	st.global.f32 	[%rd539], %f1735;
	add.s32 	%r796, %r917, -2;
	mul.wide.u32 	%rd540, %r796, 4;
	add.s64 	%rd541, %rd12, %rd540;
	ld.global.f32 	%f1736, [%rd541];
	add.s32 	%r797, %r918, -2;
	mul.wide.u32 	%rd542, %r797, 4;
	add.s64 	%rd543, %rd11, %rd542;
	st.global.f32 	[%rd543], %f1736;
	add.s64 	%rd544, %rd10, %rd540;
	ld.global.f32 	%f1737, [%rd544];
	add.s64 	%rd545, %rd9, %rd542;
	st.global.f32 	[%rd545], %f1737;
	add.s32 	%r798, %r917, -1;
	mul.wide.u32 	%rd546, %r798, 4;
	add.s64 	%rd547, %rd12, %rd546;
	ld.global.f32 	%f1738, [%rd547];
	add.s32 	%r799, %r918, -1;
	mul.wide.u32 	%rd548, %r799, 4;
	add.s64 	%rd549, %rd11, %rd548;
	st.global.f32 	[%rd549], %f1738;
	add.s64 	%rd550, %rd10, %rd546;
	ld.global.f32 	%f1739, [%rd550];
	add.s64 	%rd551, %rd9, %rd548;
	st.global.f32 	[%rd551], %f1739;
	add.s32 	%r800, %r917, 4;
	mul.wide.u32 	%rd552, %r917, 4;
	add.s64 	%rd553, %rd12, %rd552;
	ld.global.f32 	%f1740, [%rd553];
	add.s32 	%r801, %r918, 4;
	mul.wide.u32 	%rd554, %r918, 4;
	add.s64 	%rd555, %rd11, %rd554;
	st.global.f32 	[%rd555], %f1740;
	add.s64 	%rd556, %rd10, %rd552;
	ld.global.f32 	%f1741, [%rd556];
	add.s64 	%rd557, %rd9, %rd554;
	st.global.f32 	[%rd557], %f1741;
	add.s32 	%r802, %r917, 1;
	mul.wide.u32 	%rd558, %r802, 4;
	add.s64 	%rd559, %rd12, %rd558;
	ld.global.f32 	%f1742, [%rd559];
	add.s32 	%r803, %r918, 1;
	mul.wide.u32 	%rd560, %r803, 4;
	add.s64 	%rd561, %rd11, %rd560;
	st.global.f32 	[%rd561], %f1742;
	add.s64 	%rd562, %rd10, %rd558;
	ld.global.f32 	%f1743, [%rd562];
	add.s64 	%rd563, %rd9, %rd560;
	st.global.f32 	[%rd563], %f1743;
	add.s32 	%r804, %r917, 2;
	mul.wide.u32 	%rd564, %r804, 4;
	add.s64 	%rd565, %rd12, %rd564;
	ld.global.f32 	%f1744, [%rd565];
	add.s32 	%r805, %r918, 2;
	mul.wide.u32 	%rd566, %r805, 4;
	add.s64 	%rd567, %rd11, %rd566;
	st.global.f32 	[%rd567], %f1744;
	add.s64 	%rd568, %rd10, %rd564;
	ld.global.f32 	%f1745, [%rd568];
	add.s64 	%rd569, %rd9, %rd566;
	st.global.f32 	[%rd569], %f1745;
	add.s32 	%r806, %r917, 3;
	mul.wide.u32 	%rd570, %r806, 4;
	add.s64 	%rd571, %rd12, %rd570;
	ld.global.f32 	%f1746, [%rd571];
	add.s32 	%r807, %r918, 3;
	mul.wide.u32 	%rd572, %r807, 4;
	add.s64 	%rd573, %rd11, %rd572;
	st.global.f32 	[%rd573], %f1746;
	add.s64 	%rd574, %rd10, %rd570;
	ld.global.f32 	%f1747, [%rd574];
	add.s64 	%rd575, %rd9, %rd572;
	st.global.f32 	[%rd575], %f1747;
	mul.wide.u32 	%rd576, %r800, 4;
	add.s64 	%rd577, %rd12, %rd576;
	ld.global.f32 	%f1748, [%rd577];
	mul.wide.u32 	%rd578, %r801, 4;
	add.s64 	%rd579, %rd11, %rd578;
	st.global.f32 	[%rd579], %f1748;
	add.s64 	%rd580, %rd10, %rd576;
	ld.global.f32 	%f1749, [%rd580];
	add.s64 	%rd581, %rd9, %rd578;
	st.global.f32 	[%rd581], %f1749;
	add.s32 	%r919, %r919, 8;
	add.s32 	%r918, %r918, 8;
	add.s32 	%r917, %r917, 8;
	setp.ne.s32 	%p471, %r919, 0;
	@%p471 bra 	$L__BB3_251;
$L__BB3_252:
	setp.eq.s32 	%p472, %r139, 0;
	@%p472 bra 	$L__BB3_260;
	ld.param.u32 	%r839, [tangent_reverse_param_14];
	and.b32  	%r239, %r839, 3;
	setp.lt.u32 	%p473, %r139, 4;
	@%p473 bra 	$L__BB3_255;
	add.s32 	%r808, %r920, %r2;
	mul.wide.u32 	%rd582, %r808, 4;
	add.s64 	%rd583, %rd12, %rd582;
	ld.global.f32 	%f1750, [%rd583];
	add.s32 	%r809, %r920, %r3;
	mul.wide.u32 	%rd584, %r809, 4;
	add.s64 	%rd585, %rd11, %rd584;
	st.global.f32 	[%rd585], %f1750;
	add.s64 	%rd586, %rd10, %rd582;
	ld.global.f32 	%f1751, [%rd586];
	add.s64 	%rd587, %rd9, %rd584;
	st.global.f32 	[%rd587], %f1751;
	add.s32 	%r810, %r808, 1;
	mul.wide.u32 	%rd588, %r810, 4;
	add.s64 	%rd589, %rd12, %rd588;
	ld.global.f32 	%f1752, [%rd589];
	add.s32 	%r811, %r809, 1;
	mul.wide.u32 	%rd590, %r811, 4;
	add.s64 	%rd591, %rd11, %rd590;
	st.global.f32 	[%rd591], %f1752;
	add.s64 	%rd592, %rd10, %rd588;
	ld.global.f32 	%f1753, [%rd592];
	add.s64 	%rd593, %rd9, %rd590;
	st.global.f32 	[%rd593], %f1753;
	add.s32 	%r812, %r808, 2;
	mul.wide.u32 	%rd594, %r812, 4;
	add.s64 	%rd595, %rd12, %rd594;
	ld.global.f32 	%f1754, [%rd595];
	add.s32 	%r813, %r809, 2;
	mul.wide.u32 	%rd596, %r813, 4;
	add.s64 	%rd597, %rd11, %rd596;
	st.global.f32 	[%rd597], %f1754;
	add.s64 	%rd598, %rd10, %rd594;
	ld.global.f32 	%f1755, [%rd598];
	add.s64 	%rd599, %rd9, %rd596;
	st.global.f32 	[%rd599], %f1755;
	add.s32 	%r814, %r808, 3;
	mul.wide.u32 	%rd600, %r814, 4;
	add.s64 	%rd601, %rd12, %rd600;
	ld.global.f32 	%f1756, [%rd601];
	add.s32 	%r815, %r809, 3;
	mul.wide.u32 	%rd602, %r815, 4;
	add.s64 	%rd603, %rd11, %rd602;
	st.global.f32 	[%rd603], %f1756;
	add.s64 	%rd604, %rd10, %rd600;
	ld.global.f32 	%f1757, [%rd604];
	add.s64 	%rd605, %rd9, %rd602;
	st.global.f32 	[%rd605], %f1757;
	add.s32 	%r920, %r920, 4;
$L__BB3_255:
	setp.eq.s32 	%p474, %r239, 0;
	@%p474 bra 	$L__BB3_260;
	setp.eq.s32 	%p475, %r239, 1;
	@%p475 bra 	$L__BB3_258;
	add.s32 	%r816, %r920, %r2;
	mul.wide.u32 	%rd606, %r816, 4;
	add.s64 	%rd607, %rd12, %rd606;
	ld.global.f32 	%f1758, [%rd607];
	add.s32 	%r817, %r920, %r3;
	mul.wide.u32 	%rd608, %r817, 4;
	add.s64 	%rd609, %rd11, %rd608;
	st.global.f32 	[%rd609], %f1758;
	add.s64 	%rd610, %rd10, %rd606;
	ld.global.f32 	%f1759, [%rd610];
	add.s64 	%rd611, %rd9, %rd608;
	st.global.f32 	[%rd611], %f1759;
	add.s32 	%r818, %r816, 1;
	mul.wide.u32 	%rd612, %r818, 4;
	add.s64 	%rd613, %rd12, %rd612;
	ld.global.f32 	%f1760, [%rd613];
	add.s32 	%r819, %r817, 1;
	mul.wide.u32 	%rd614, %r819, 4;
	add.s64 	%rd615, %rd11, %rd614;
	st.global.f32 	[%rd615], %f1760;
	add.s64 	%rd616, %rd10, %rd612;
	ld.global.f32 	%f1761, [%rd616];
	add.s64 	%rd617, %rd9, %rd614;
	st.global.f32 	[%rd617], %f1761;
	add.s32 	%r920, %r920, 2;
$L__BB3_258:
	ld.param.u32 	%r840, [tangent_reverse_param_14];
	and.b32  	%r820, %r840, 1;
	setp.eq.b32 	%p476, %r820, 1;
	not.pred 	%p477, %p476;
	@%p477 bra 	$L__BB3_260;
	add.s32 	%r821, %r920, %r2;
	mul.wide.u32 	%rd618, %r821, 4;
	add.s64 	%rd619, %rd12, %rd618;
	ld.global.f32 	%f1762, [%rd619];
	add.s32 	%r822, %r920, %r3;
	mul.wide.u32 	%rd620, %r822, 4;
	add.s64 	%rd621, %rd11, %rd620;
	st.global.f32 	[%rd621], %f1762;
	add.s64 	%rd622, %rd10, %rd618;
	ld.global.f32 	%f1763, [%rd622];
	add.s64 	%rd623, %rd9, %rd620;
	st.global.f32 	[%rd623], %f1763;
$L__BB3_260:
	ret;
$L__BB3_261:
	setp.eq.s32 	%p340, %r147, 3;
	@%p340 bra 	$L__BB3_262;
	bra.uni 	$L__BB3_302;
$L__BB3_262:
	mov.f32 	%f1802, 0fBF800000;
	bra.uni 	$L__BB3_415;
$L__BB3_263:
	setp.eq.s32 	%p336, %r147, 4;
	@%p336 bra 	$L__BB3_323;
	setp.eq.s32 	%p337, %r147, 5;
	@%p337 bra 	$L__BB3_324;
	setp.eq.s32 	%p338, %r147, 6;
	@%p338 bra 	$L__BB3_322;
	bra.uni 	$L__BB3_302;
$L__BB3_266:
	setp.gt.s32 	%p329, %r147, 8;
	@%p329 bra 	$L__BB3_270;
	setp.eq.s32 	%p333, %r147, 7;
	mov.f32 	%f1791, 0f3F800000;
	@%p333 bra 	$L__BB3_325;
	setp.eq.s32 	%p334, %r147, 8;
	@%p334 bra 	$L__BB3_269;
	bra.uni 	$L__BB3_302;
$L__BB3_269:
	add.s32 	%r770, %r148, %r2;
	mul.wide.u32 	%rd514, %r770, 4;
	add.s64 	%rd515, %rd5, %rd514;
	ld.global.f32 	%f1595, [%rd515];
	add.s64 	%rd516, %rd4, %rd514;
	ld.global.f32 	%f1596, [%rd516];
	mul.f32 	%f1597, %f1595, %f1595;
	fma.rn.f32 	%f1598, %f172, %f172, %f1597;
	mul.f32 	%f1599, %f1598, %f1598;
	mul.f32 	%f1600, %f1595, %f1596;
	fma.rn.f32 	%f1601, %f172, %f173, %f1600;
	add.f32 	%f1602, %f1601, %f1601;
	div.rn.f32 	%f1800, %f1595, %f1598;
	mul.f32 	%f1603, %f1596, %f1598;
	mul.f32 	%f1604, %f1595, %f1602;
	sub.f32 	%f1605, %f1603, %f1604;
	div.rn.f32 	%f1801, %f1605, %f1599;
	neg.f32 	%f1606, %f172;
	div.rn.f32 	%f1802, %f1606, %f1598;
	mul.f32 	%f1607, %f172, %f1602;
	mul.f32 	%f1608, %f173, %f1598;
	sub.f32 	%f1609, %f1607, %f1608;
	div.rn.f32 	%f1803, %f1609, %f1599;
	bra.uni 	$L__BB3_415;
$L__BB3_270:
	setp.eq.s32 	%p330, %r147, 9;
	@%p330 bra 	$L__BB3_334;
	setp.eq.s32 	%p331, %r147, 10;
	@%p331 bra 	$L__BB3_335;
	setp.eq.s32 	%p332, %r147, 11;
	@%p332 bra 	$L__BB3_273;
	bra.uni 	$L__BB3_302;
$L__BB3_273:
	add.s32 	%r767, %r148, %r2;
	mul.wide.u32 	%rd505, %r767, 4;
	add.s64 	%rd506, %rd5, %rd505;
	ld.global.f32 	%f1582, [%rd506];
	setp.le.f32 	%p439, %f172, %f1582;
	selp.f32 	%f1800, 0f3F800000, 0f00000000, %p439;
	selp.f32 	%f1802, 0f00000000, 0f3F800000, %p439;
	bra.uni 	$L__BB3_415;
$L__BB3_274:
	setp.gt.s32 	%p315, %r147, 16;
	@%p315 bra 	$L__BB3_285;
	setp.gt.s32 	%p322, %r147, 13;
	@%p322 bra 	$L__BB3_279;
	setp.eq.s32 	%p326, %r147, 12;
	@%p326 bra 	$L__BB3_336;
	setp.eq.s32 	%p327, %r147, 13;
	@%p327 bra 	$L__BB3_278;
	bra.uni 	$L__BB3_302;
$L__BB3_278:
	rcp.rn.f32 	%f1574, %f172;
	neg.f32 	%f1575, %f1574;
	mul.f32 	%f1800, %f1574, %f1575;
	add.f32 	%f1576, %f173, %f173;
	mul.f32 	%f1577, %f1574, %f1576;
	mul.f32 	%f1578, %f1574, %f1577;
	mul.f32 	%f1801, %f1574, %f1578;
	mov.f32 	%f1802, 0f00000000;
	bra.uni 	$L__BB3_415;
$L__BB3_279:
	setp.eq.s32 	%p323, %r147, 14;
	@%p323 bra 	$L__BB3_337;
	setp.eq.s32 	%p324, %r147, 15;
	@%p324 bra 	$L__BB3_338;
	setp.eq.s32 	%p325, %r147, 16;
	mov.f32 	%f1792, 0f3F800000;
	@%p325 bra 	$L__BB3_282;
	bra.uni 	$L__BB3_302;
$L__BB3_282:
	cvt.rn.f32.s32 	%f214, %r148;
	add.f32 	%f1468, %f214, 0fBF800000;
	mul.f32 	%f1469, %f1468, 0f3F000000;
	cvt.rzi.f32.f32 	%f1470, %f1469;
	add.f32 	%f1471, %f1470, %f1470;
	sub.f32 	%f1472, %f1468, %f1471;
	abs.f32 	%f216, %f1472;
	abs.f32 	%f217, %f172;
	setp.lt.f32 	%p398, %f217, 0f00800000;
	mul.f32 	%f1473, %f217, 0f4B800000;
	selp.f32 	%f1474, %f1473, %f217, %p398;
	selp.f32 	%f1475, 0fC1C00000, 0f00000000, %p398;
	mov.b32 	%r743, %f1474;
	add.s32 	%r744, %r743, -1060439283;
	and.b32  	%r745, %r744, -8388608;
	sub.s32 	%r746, %r743, %r745;
	mov.b32 	%f1476, %r746;
	cvt.rn.f32.s32 	%f1477, %r745;
	fma.rn.f32 	%f1478, %f1477, 0f34000000, %f1475;
	add.f32 	%f1479, %f1476, 0fBF800000;
	add.f32 	%f1480, %f1476, 0f3F800000;
	rcp.approx.ftz.f32 	%f1481, %f1480;
	add.f32 	%f1482, %f1479, %f1479;
	mul.f32 	%f1483, %f1482, %f1481;
	mul.f32 	%f1484, %f1483, %f1483;
	sub.f32 	%f1485, %f1479, %f1483;
	add.f32 	%f1486, %f1485, %f1485;
	neg.f32 	%f1487, %f1483;
	fma.rn.f32 	%f1488, %f1487, %f1479, %f1486;
	mul.rn.f32 	%f1489, %f1481, %f1488;
	fma.rn.f32 	%f1490, %f1484, 0f3A2C32E4, 0f3B52E7DB;
	fma.rn.f32 	%f1491, %f1490, %f1484, 0f3C93BB73;
	fma.rn.f32 	%f1492, %f1491, %f1484, 0f3DF6384F;
	mul.rn.f32 	%f1493, %f1492, %f1484;
	fma.rn.f32 	%f1494, %f1483, 0f3FB8AA3B, %f1478;
	sub.f32 	%f1495, %f1478, %f1494;
	fma.rn.f32 	%f1496, %f1483, 0f3FB8AA3B, %f1495;
	fma.rn.f32 	%f1497, %f1489, 0f3FB8AA3B, %f1496;
	fma.rn.f32 	%f1498, %f1483, 0f32A55E34, %f1497;
	mul.f32 	%f1499, %f1493, 0f40400000;
	fma.rn.f32 	%f1500, %f1499, %f1489, %f1498;
	fma.rn.f32 	%f1501, %f1493, %f1483, %f1500;
	add.rn.f32 	%f218, %f1494, %f1501;
	neg.f32 	%f1502, %f1494;
	add.rn.f32 	%f1503, %f218, %f1502;
	neg.f32 	%f1504, %f1503;
	add.rn.f32 	%f219, %f1501, %f1504;
	mul.rn.f32 	%f1505, %f218, %f1468;
	neg.f32 	%f1506, %f1505;
	fma.rn.f32 	%f1507, %f218, %f1468, %f1506;
	fma.rn.f32 	%f1508, %f219, %f1468, %f1507;
	cvt.rni.f32.f32 	%f1509, %f1505;
	sub.f32 	%f1510, %f1505, %f1509;
	add.f32 	%f1511, %f1510, %f1508;
	fma.rn.f32 	%f1512, %f1511, 0f391FCB8E, 0f3AAF85ED;
	fma.rn.f32 	%f1513, %f1512, %f1511, 0f3C1D9856;
	fma.rn.f32 	%f1514, %f1513, %f1511, 0f3D6357BB;
	fma.rn.f32 	%f1515, %f1514, %f1511, 0f3E75FDEC;
	fma.rn.f32 	%f1516, %f1515, %f1511, 0f3F317218;
	fma.rn.f32 	%f1517, %f1516, %f1511, 0f3F800000;
	cvt.rzi.s32.f32 	%r747, %f1509;
	setp.gt.f32 	%p399, %f1509, 0f00000000;
	selp.b32 	%r748, 0, -2097152000, %p399;
	add.s32 	%r749, %r748, 2130706432;
	mov.b32 	%f1518, %r749;
	mul.f32 	%f1519, %f1517, %f1518;
	shl.b32 	%r750, %r747, 23;
	sub.s32 	%r751, %r750, %r748;
	mov.b32 	%f1520, %r751;
	mul.f32 	%f1521, %f1519, %f1520;
	abs.f32 	%f1522, %f1505;
	setp.gt.f32 	%p400, %f1522, 0f43180000;
	setp.lt.f32 	%p401, %f1505, 0f00000000;
	selp.f32 	%f1523, 0f00000000, 0f7F800000, %p401;
	selp.f32 	%f220, %f1523, %f1521, %p400;
	setp.eq.f32 	%p402, %f172, 0f3F800000;
	setp.eq.f32 	%p403, %f1468, 0f00000000;
	or.pred  	%p404, %p402, %p403;
	@%p404 bra 	$L__BB3_344;
	setp.num.f32 	%p405, %f217, %f217;
	abs.f32 	%f1524, %f1468;
	setp.num.f32 	%p406, %f1524, %f1524;
	and.pred  	%p407, %p405, %p406;
	@%p407 bra 	$L__BB3_339;
	add.rn.f32 	%f1792, %f172, %f1468;
	bra.uni 	$L__BB3_344;
$L__BB3_285:
	setp.gt.s32 	%p316, %r147, 18;
	@%p316 bra 	$L__BB3_289;
	setp.eq.s32 	%p320, %r147, 17;
	@%p320 bra 	$L__BB3_353;
	setp.eq.s32 	%p321, %r147, 18;
	@%p321 bra 	$L__BB3_288;
	bra.uni 	$L__BB3_302;
$L__BB3_288:
	mul.f32 	%f1800, %f174, 0f3F317218;
	mul.f32 	%f1465, %f1800, 0f3F317218;
	mul.f32 	%f1801, %f173, %f1465;
	mov.f32 	%f1802, 0f00000000;
	bra.uni 	$L__BB3_415;
$L__BB3_289:
	setp.eq.s32 	%p317, %r147, 19;
	@%p317 bra 	$L__BB3_354;
	setp.eq.s32 	%p318, %r147, 20;
	@%p318 bra 	$L__BB3_355;
	setp.eq.s32 	%p319, %r147, 21;
	@%p319 bra 	$L__BB3_292;
	bra.uni 	$L__BB3_302;
$L__BB3_292:
	mul.f32 	%f1456, %f172, 0f3F317218;
	rcp.rn.f32 	%f1800, %f1456;
	neg.f32 	%f1457, %f173;
	mul.f32 	%f1458, %f172, %f172;
	mul.f32 	%f1459, %f1458, 0f3F317218;
	div.rn.f32 	%f1801, %f1457, %f1459;
	mov.f32 	%f1802, 0f00000000;
	bra.uni 	$L__BB3_415;
$L__BB3_293:
	setp.gt.s32 	%p291, %r147, 31;
	@%p291 bra 	$L__BB3_311;
	setp.gt.s32 	%p301, %r147, 26;
	@%p301 bra 	$L__BB3_303;
	setp.gt.s32 	%p308, %r147, 23;
	@%p308 bra 	$L__BB3_299;
	setp.eq.s32 	%p312, %r147, 22;
	@%p312 bra 	$L__BB3_356;
	setp.eq.s32 	%p313, %r147, 23;
	@%p313 bra 	$L__BB3_298;
	bra.uni 	$L__BB3_302;
$L__BB3_298:
	add.f32 	%f1447, %f172, 0f3F800000;
	rcp.rn.f32 	%f1800, %f1447;
	neg.f32 	%f1448, %f173;
	mul.f32 	%f1449, %f1447, %f1447;
	div.rn.f32 	%f1801, %f1448, %f1449;
	mov.f32 	%f1802, 0f00000000;
	bra.uni 	$L__BB3_415;
$L__BB3_299:
	setp.eq.s32 	%p309, %r147, 24;
	@%p309 bra 	$L__BB3_357;
	setp.eq.s32 	%p310, %r147, 25;
	@%p310 bra 	$L__BB3_374;
	setp.eq.s32 	%p311, %r147, 26;
	@%p311 bra 	$L__BB3_391;
$L__BB3_302:
	mov.f32 	%f1800, 0f00000000;
	mov.f32 	%f1802, %f1800;
	bra.uni 	$L__BB3_415;
$L__BB3_303:
	setp.gt.s32 	%p302, %r147, 28;
	@%p302 bra 	$L__BB3_307;
	setp.eq.s32 	%p306, %r147, 27;
	@%p306 bra 	$L__BB3_408;
	setp.eq.s32 	%p307, %r147, 28;
	@%p307 bra 	$L__BB3_306;
	bra.uni 	$L__BB3_302;
$L__BB3_306:
	mul.f32 	%f1317, %f172, %f172;
	mov.f32 	%f1318, 0f3F800000;
	sub.f32 	%f1319, %f1318, %f1317;
	sqrt.rn.f32 	%f1320, %f1319;
	mov.f32 	%f1321, 0fBF800000;
	div.rn.f32 	%f1800, %f1321, %f1320;
	neg.f32 	%f1322, %f172;
	mul.f32 	%f1323, %f173, %f1322;
	mul.f32 	%f1324, %f1320, %f1320;
	mul.f32 	%f1325, %f1320, %f1324;
	div.rn.f32 	%f1801, %f1323, %f1325;
	mov.f32 	%f1802, 0f00000000;
	bra.uni 	$L__BB3_415;
$L__BB3_307:
	setp.eq.s32 	%p303, %r147, 29;
	@%p303 bra 	$L__BB3_409;
	setp.eq.s32 	%p304, %r147, 30;
	@%p304 bra 	$L__BB3_410;
	setp.eq.s32 	%p305, %r147, 31;
	@%p305 bra 	$L__BB3_310;
	bra.uni 	$L__BB3_302;
$L__BB3_310:
	abs.f32 	%f1254, %f172;
	mov.f32 	%f1255, 0f3FB8AA3B;
	mul.rn.f32 	%f1256, %f1254, %f1255;
	cvt.rzi.f32.f32 	%f1257, %f1256;
	abs.f32 	%f1258, %f1257;
	setp.gt.f32 	%p346, %f1258, 0f42FC0000;
	mov.f32 	%f1259, 0f42FC0000;
	copysign.f32 	%f1260, %f1257, %f1259;
	selp.f32 	%f1261, %f1260, %f1257, %p346;
	fma.rn.f32 	%f1262, %f1261, 0fBF317218, %f1254;
	fma.rn.f32 	%f1263, %f1261, 0f3102E308, %f1262;
	mul.f32 	%f1264, %f1263, 0f3FB8AA3B;
	add.f32 	%f1265, %f1261, 0f4B40007D;
	mov.b32 	%r611, %f1265;
	shl.b32 	%r612, %r611, 23;
	mov.b32 	%f1266, %r612;
	ex2.approx.ftz.f32 	%f1267, %f1264;
	mul.f32 	%f1268, %f1267, %f1266;
	mov.f32 	%f1269, 0fBE000000;
	div.approx.ftz.f32 	%f1270, %f1269, %f1268;
	fma.rn.f32 	%f1271, %f1268, 0f40000000, %f1270;
	mul.f32 	%f1272, %f172, %f172;
	fma.rn.f32 	%f1273, %f1272, 0f363D0ADA, 0f394FFF49;
	fma.rn.f32 	%f1274, %f1273, %f1272, 0f3C08889A;
	fma.rn.f32 	%f1275, %f1274, %f1272, 0f3E2AAAAB;
	mul.f32 	%f1276, %f1272, %f1275;
	fma.rn.f32 	%f1277, %f1276, %f172, %f172;
	setp.ge.f32 	%p347, %f1254, 0f3F800000;
	copysign.f32 	%f1278, %f172, %f1271;
	selp.f32 	%f1800, %f1278, %f1277, %p347;
	mov.f32 	%f1279, 0f3E000000;
	div.approx.ftz.f32 	%f1280, %f1279, %f1268;
	fma.rn.f32 	%f1281, %f1268, 0f40000000, %f1280;
	mul.f32 	%f1801, %f173, %f1281;
	mov.f32 	%f1802, 0f00000000;
	bra.uni 	$L__BB3_415;
$L__BB3_311:
	setp.gt.s32 	%p292, %r147, 35;
	@%p292 bra 	$L__BB3_319;
	setp.gt.s32 	%p296, %r147, 33;
	@%p296 bra 	$L__BB3_316;
	setp.eq.s32 	%p299, %r147, 32;
	@%p299 bra 	$L__BB3_411;
	setp.eq.s32 	%p300, %r147, 33;
	@%p300 bra 	$L__BB3_315;
	bra.uni 	$L__BB3_302;
$L__BB3_315:
	fma.rn.f32 	%f1211, %f172, %f172, 0f3F800000;
	sqrt.rn.f32 	%f1212, %f1211;
	rcp.rn.f32 	%f1800, %f1212;
	neg.f32 	%f1213, %f172;
	mul.f32 	%f1214, %f173, %f1213;
	mul.f32 	%f1215, %f1212, %f1212;
	mul.f32 	%f1216, %f1212, %f1215;
	div.rn.f32 	%f1801, %f1214, %f1216;
	mov.f32 	%f1802, 0f00000000;
	bra.uni 	$L__BB3_415;
$L__BB3_316:
	setp.eq.s32 	%p297, %r147, 34;
	@%p297 bra 	$L__BB3_412;
	setp.eq.s32 	%p298, %r147, 35;
	@%p298 bra 	$L__BB3_318;
	bra.uni 	$L__BB3_302;
$L__BB3_318:
	mul.f32 	%f1197, %f172, %f172;
	mov.f32 	%f1198, 0f3F800000;
	sub.f32 	%f1199, %f1198, %f1197;
	rcp.rn.f32 	%f1800, %f1199;
	add.f32 	%f1200, %f172, %f172;
	mul.f32 	%f1201, %f1200, %f173;
	mul.f32 	%f1202, %f1199, %f1199;
	div.rn.f32 	%f1801, %f1201, %f1202;
	mov.f32 	%f1802, 0f00000000;
	bra.uni 	$L__BB3_415;
$L__BB3_319:
	add.s32 	%r605, %r147, -37;
	setp.lt.u32 	%p293, %r605, 5;
	@%p293 bra 	$L__BB3_414;
	setp.eq.s32 	%p294, %r147, 36;
	@%p294 bra 	$L__BB3_413;
	setp.eq.s32 	%p295, %r147, 42;
	@%p295 bra 	$L__BB3_322;
	bra.uni 	$L__BB3_302;
$L__BB3_322:
	mov.f32 	%f1802, 0f00000000;
	bra.uni 	$L__BB3_415;
$L__BB3_323:
	add.s32 	%r791, %r148, %r2;
	mul.wide.u32 	%rd525, %r791, 4;
	add.s64 	%rd526, %rd5, %rd525;
	ld.global.f32 	%f1800, [%rd526];
	add.s64 	%rd527, %rd4, %rd525;
	ld.global.f32 	%f1801, [%rd527];
	mov.f32 	%f1802, %f172;
	mov.f32 	%f1803, %f173;
	bra.uni 	$L__BB3_415;
$L__BB3_324:
	add.s32 	%r790, %r148, %r2;
	mul.wide.u32 	%rd522, %r790, 4;
	add.s64 	%rd523, %rd5, %rd522;
	ld.global.f32 	%f1705, [%rd523];
	add.s64 	%rd524, %rd4, %rd522;
	ld.global.f32 	%f1706, [%rd524];
	rcp.rn.f32 	%f1800, %f1705;
	neg.f32 	%f1707, %f1706;
	mul.f32 	%f1708, %f1800, %f1707;
	mul.f32 	%f1801, %f1800, %f1708;
	neg.f32 	%f1709, %f172;
	mul.f32 	%f1710, %f1800, %f1709;
	mul.f32 	%f1802, %f1800, %f1710;
	mul.f32 	%f1711, %f1800, %f173;
	mul.f32 	%f1712, %f1800, %f1711;
	add.f32 	%f1713, %f172, %f172;
	mul.f32 	%f1714, %f1713, %f1706;
	mul.f32 	%f1715, %f1800, %f1714;
	mul.f32 	%f1716, %f1800, %f1715;
	mul.f32 	%f1717, %f1800, %f1716;
	sub.f32 	%f1803, %f1717, %f1712;
	bra.uni 	$L__BB3_415;
$L__BB3_325:
	add.s32 	%r771, %r148, %r2;
	mul.wide.u32 	%rd517, %r771, 4;
	add.s64 	%rd518, %rd5, %rd517;
	ld.global.f32 	%f181, [%rd518];
	add.s64 	%rd519, %rd4, %rd517;
	ld.global.f32 	%f182, [%rd519];
	add.f32 	%f1611, %f181, 0fBF800000;
	mul.f32 	%f1612, %f1611, 0f3F000000;
	cvt.rzi.f32.f32 	%f1613, %f1612;
	add.f32 	%f1614, %f1613, %f1613;
	sub.f32 	%f1615, %f1611, %f1614;
	abs.f32 	%f184, %f1615;
	abs.f32 	%f185, %f172;
	setp.lt.f32 	%p441, %f185, 0f00800000;
	mul.f32 	%f1616, %f185, 0f4B800000;
	selp.f32 	%f1617, %f1616, %f185, %p441;
	selp.f32 	%f1618, 0fC1C00000, 0f00000000, %p441;
	mov.b32 	%r772, %f1617;
	add.s32 	%r773, %r772, -1060439283;
	and.b32  	%r774, %r773, -8388608;
	sub.s32 	%r775, %r772, %r774;
	mov.b32 	%f1619, %r775;
	cvt.rn.f32.s32 	%f1620, %r774;
	fma.rn.f32 	%f1621, %f1620, 0f34000000, %f1618;
	add.f32 	%f1622, %f1619, 0fBF800000;
	add.f32 	%f1623, %f1619, 0f3F800000;
	rcp.approx.ftz.f32 	%f1624, %f1623;
	add.f32 	%f1625, %f1622, %f1622;
	mul.f32 	%f1626, %f1625, %f1624;
	mul.f32 	%f1627, %f1626, %f1626;
	sub.f32 	%f1628, %f1622, %f1626;
	add.f32 	%f1629, %f1628, %f1628;
	neg.f32 	%f1630, %f1626;
	fma.rn.f32 	%f1631, %f1630, %f1622, %f1629;
	mul.rn.f32 	%f1632, %f1624, %f1631;
	fma.rn.f32 	%f1633, %f1627, 0f3A2C32E4, 0f3B52E7DB;
	fma.rn.f32 	%f1634, %f1633, %f1627, 0f3C93BB73;
	fma.rn.f32 	%f1635, %f1634, %f1627, 0f3DF6384F;
	mul.rn.f32 	%f1636, %f1635, %f1627;
	fma.rn.f32 	%f1637, %f1626, 0f3FB8AA3B, %f1621;
	sub.f32 	%f1638, %f1621, %f1637;
	fma.rn.f32 	%f1639, %f1626, 0f3FB8AA3B, %f1638;
	fma.rn.f32 	%f1640, %f1632, 0f3FB8AA3B, %f1639;
	fma.rn.f32 	%f1641, %f1626, 0f32A55E34, %f1640;
	mul.f32 	%f1642, %f1636, 0f40400000;
	fma.rn.f32 	%f1643, %f1642, %f1632, %f1641;
	fma.rn.f32 	%f1644, %f1636, %f1626, %f1643;
	add.rn.f32 	%f1645, %f1637, %f1644;
	neg.f32 	%f1646, %f1637;
	add.rn.f32 	%f1647, %f1645, %f1646;
	neg.f32 	%f1648, %f1647;
	add.rn.f32 	%f1649, %f1644, %f1648;
	mul.rn.f32 	%f1650, %f1645, %f1611;
	neg.f32 	%f1651, %f1650;
	fma.rn.f32 	%f1652, %f1645, %f1611, %f1651;
	fma.rn.f32 	%f1653, %f1649, %f1611, %f1652;
	cvt.rni.f32.f32 	%f1654, %f1650;
	sub.f32 	%f1655, %f1650, %f1654;
	add.f32 	%f1656, %f1655, %f1653;
	fma.rn.f32 	%f1657, %f1656, 0f391FCB8E, 0f3AAF85ED;
	fma.rn.f32 	%f1658, %f1657, %f1656, 0f3C1D9856;
	fma.rn.f32 	%f1659, %f1658, %f1656, 0f3D6357BB;
	fma.rn.f32 	%f1660, %f1659, %f1656, 0f3E75FDEC;
	fma.rn.f32 	%f1661, %f1660, %f1656, 0f3F317218;
	fma.rn.f32 	%f1662, %f1661, %f1656, 0f3F800000;
	cvt.rzi.s32.f32 	%r776, %f1654;
	setp.gt.f32 	%p442, %f1654, 0f00000000;
	selp.b32 	%r777, 0, -2097152000, %p442;
	add.s32 	%r778, %r777, 2130706432;
	mov.b32 	%f1663, %r778;
	mul.f32 	%f1664, %f1662, %f1663;
	shl.b32 	%r779, %r776, 23;
	sub.s32 	%r780, %r779, %r777;
	mov.b32 	%f1665, %r780;
	mul.f32 	%f1666, %f1664, %f1665;
	abs.f32 	%f1667, %f1650;
	setp.gt.f32 	%p443, %f1667, 0f43180000;
	setp.lt.f32 	%p444, %f1650, 0f00000000;
	selp.f32 	%f1668, 0f00000000, 0f7F800000, %p444;
	selp.f32 	%f186, %f1668, %f1666, %p443;
	setp.eq.f32 	%p445, %f172, 0f3F800000;
	setp.eq.f32 	%p446, %f1611, 0f00000000;
	or.pred  	%p447, %p445, %p446;
	@%p447 bra 	$L__BB3_333;
	setp.num.f32 	%p448, %f185, %f185;
	abs.f32 	%f1669, %f1611;
	setp.num.f32 	%p449, %f1669, %f1669;
	and.pred  	%p450, %p448, %p449;
	@%p450 bra 	$L__BB3_328;
	add.rn.f32 	%f1791, %f172, %f1611;
	bra.uni 	$L__BB3_333;
$L__BB3_328:
	setp.neu.f32 	%p451, %f172, 0f00000000;
	setp.neu.f32 	%p452, %f185, 0f7F800000;
	and.pred  	%p453, %p451, %p452;
	@%p453 bra 	$L__BB3_330;
	setp.neu.f32 	%p460, %f184, 0f3F800000;
	add.f32 	%f1674, %f172, %f172;
	mov.b32 	%r781, %f1674;
	setp.lt.f32 	%p461, %f1611, 0f00000000;
	xor.b32  	%r782, %r781, 2139095040;
	selp.b32 	%r783, %r782, %r781, %p461;
	and.b32  	%r784, %r783, 2147483647;
	selp.b32 	%r785, %r784, %r783, %p460;
	mov.b32 	%f1791, %r785;
	bra.uni 	$L__BB3_333;
$L__BB3_330:
	setp.eq.f32 	%p454, %f172, 0fBF800000;
	setp.eq.f32 	%p455, %f1669, 0f7F800000;
	and.pred  	%p456, %p454, %p455;
	@%p456 bra 	$L__BB3_333;
	setp.geu.f32 	%p457, %f172, 0f00000000;
	mov.f32 	%f1791, %f186;
	@%p457 bra 	$L__BB3_333;
	setp.neu.f32 	%p458, %f184, 0f3F800000;
	neg.f32 	%f1671, %f186;
	selp.f32 	%f1672, %f186, %f1671, %p458;
	cvt.rmi.f32.f32 	%f1673, %f1611;
	setp.neu.f32 	%p459, %f1611, %f1673;
	selp.f32 	%f1791, 0f7FFFFFFF, %f1672, %p459;
$L__BB3_333:
	mul.f32 	%f1800, %f181, %f1791;
	div.rn.f32 	%f1675, %f1611, %f172;
	mul.f32 	%f1676, %f173, %f1675;
	setp.lt.f32 	%p462, %f172, 0f00800000;
	mul.f32 	%f1677, %f172, 0f4B000000;
	selp.f32 	%f1678, %f1677, %f172, %p462;
	selp.f32 	%f1679, 0fC1B80000, 0f00000000, %p462;
	mov.b32 	%r786, %f1678;
	add.s32 	%r787, %r786, -1059760811;
	and.b32  	%r788, %r787, -8388608;
	sub.s32 	%r789, %r786, %r788;
	mov.b32 	%f1680, %r789;
	cvt.rn.f32.s32 	%f1681, %r788;
	fma.rn.f32 	%f1682, %f1681, 0f34000000, %f1679;
	add.f32 	%f1683, %f1680, 0fBF800000;
	fma.rn.f32 	%f1684, %f1683, 0fBE055027, 0f3E1039F6;
	fma.rn.f32 	%f1685, %f1684, %f1683, 0fBDF8CDCC;
	fma.rn.f32 	%f1686, %f1685, %f1683, 0f3E0F2955;
	fma.rn.f32 	%f1687, %f1686, %f1683, 0fBE2AD8B9;
	fma.rn.f32 	%f1688, %f1687, %f1683, 0f3E4CED0B;
	fma.rn.f32 	%f1689, %f1688, %f1683, 0fBE7FFF22;
	fma.rn.f32 	%f1690, %f1689, %f1683, 0f3EAAAA78;
	fma.rn.f32 	%f1691, %f1690, %f1683, 0fBF000000;
	mul.f32 	%f1692, %f1683, %f1691;
	fma.rn.f32 	%f1693, %f1692, %f1683, %f1683;
	fma.rn.f32 	%f1694, %f1682, 0f3F317218, %f1693;
	setp.gt.u32 	%p463, %r786, 2139095039;
	fma.rn.f32 	%f1695, %f1678, 0f7F800000, 0f7F800000;
	selp.f32 	%f1696, %f1695, %f1694, %p463;
	setp.eq.f32 	%p464, %f1678, 0f00000000;
	selp.f32 	%f1697, 0fFF800000, %f1696, %p464;
	fma.rn.f32 	%f1698, %f1697, %f182, %f1676;
	mul.f32 	%f1699, %f1698, %f1800;
	fma.rn.f32 	%f1801, %f182, %f1791, %f1699;
	mul.f32 	%f1802, %f174, %f1697;
	mul.wide.u32 	%rd520, %r146, 4;
	add.s64 	%rd521, %rd4, %rd520;
	ld.global.f32 	%f1700, [%rd521];
	mul.f32 	%f1701, %f173, %f174;
	div.rn.f32 	%f1702, %f1701, %f172;
	fma.rn.f32 	%f1803, %f1697, %f1700, %f1702;
	bra.uni 	$L__BB3_415;
$L__BB3_334:
	add.s32 	%r769, %r148, %r2;
	mul.wide.u32 	%rd509, %r769, 4;
	add.s64 	%rd510, %rd5, %rd509;
	ld.global.f32 	%f1585, [%rd510];
	add.s64 	%rd511, %rd4, %rd509;
	ld.global.f32 	%f1586, [%rd511];
	mul.f32 	%f1587, %f174, %f174;
	mul.wide.u32 	%rd512, %r146, 4;
	add.s64 	%rd513, %rd4, %rd512;
	ld.global.f32 	%f1588, [%rd513];
	div.rn.f32 	%f1800, %f172, %f174;
	mul.f32 	%f1589, %f173, %f174;
	mul.f32 	%f1590, %f172, %f1588;
	sub.f32 	%f1591, %f1589, %f1590;
	div.rn.f32 	%f1801, %f1591, %f1587;
	div.rn.f32 	%f1802, %f1585, %f174;
	mul.f32 	%f1592, %f174, %f1586;
	mul.f32 	%f1593, %f1585, %f1588;
	sub.f32 	%f1594, %f1592, %f1593;
	div.rn.f32 	%f1803, %f1594, %f1587;
	bra.uni 	$L__BB3_415;
$L__BB3_335:
	add.s32 	%r768, %r148, %r2;
	mul.wide.u32 	%rd507, %r768, 4;
	add.s64 	%rd508, %rd5, %rd507;
	ld.global.f32 	%f1584, [%rd508];
	setp.ge.f32 	%p440, %f172, %f1584;
	selp.f32 	%f1800, 0f3F800000, 0f00000000, %p440;
	selp.f32 	%f1802, 0f00000000, 0f3F800000, %p440;
	bra.uni 	$L__BB3_415;
$L__BB3_336:
	mov.f32 	%f1802, 0f00000000;
	mov.f32 	%f1800, 0fBF800000;
	bra.uni 	$L__BB3_415;
$L__BB3_337:
	mov.f32 	%f1570, 0f3F000000;
	div.rn.f32 	%f1800, %f1570, %f174;
	mul.f32 	%f1571, %f173, 0fBE800000;
	mul.f32 	%f1572, %f172, %f174;
	div.rn.f32 	%f1801, %f1571, %f1572;
	mov.f32 	%f1802, 0f00000000;
	bra.uni 	$L__BB3_415;
$L__BB3_338:
	mul.f32 	%f1564, %f174, %f174;
	mul.f32 	%f1565, %f1564, 0f40400000;
	rcp.rn.f32 	%f1800, %f1565;
	mul.f32 	%f1566, %f173, 0fC0000000;
	mul.f32 	%f1567, %f1564, 0f41100000;
	mul.f32 	%f1568, %f174, %f1567;
	div.rn.f32 	%f1801, %f1566, %f1568;
	mov.f32 	%f1802, 0f00000000;
	bra.uni 	$L__BB3_415;
$L__BB3_339:
	setp.neu.f32 	%p408, %f172, 0f00000000;
	setp.neu.f32 	%p409, %f217, 0f7F800000;
	and.pred  	%p410, %p408, %p409;
	@%p410 bra 	$L__BB3_341;
	setp.neu.f32 	%p417, %f216, 0f3F800000;
	add.f32 	%f1529, %f172, %f172;
	mov.b32 	%r752, %f1529;
	setp.lt.f32 	%p418, %f1468, 0f00000000;
	xor.b32  	%r753, %r752, 2139095040;
	selp.b32 	%r754, %r753, %r752, %p418;
	and.b32  	%r755, %r754, 2147483647;
	selp.b32 	%r756, %r755, %r754, %p417;
	mov.b32 	%f1792, %r756;
	bra.uni 	$L__BB3_344;
$L__BB3_341:
	setp.eq.f32 	%p411, %f172, 0fBF800000;
	setp.eq.f32 	%p412, %f1524, 0f7F800000;
	and.pred  	%p413, %p411, %p412;
	@%p413 bra 	$L__BB3_344;
	setp.geu.f32 	%p414, %f172, 0f00000000;
	mov.f32 	%f1792, %f220;
	@%p414 bra 	$L__BB3_344;
	setp.neu.f32 	%p415, %f216, 0f3F800000;
	neg.f32 	%f1526, %f220;
	selp.f32 	%f1527, %f220, %f1526, %p415;
	cvt.rmi.f32.f32 	%f1528, %f1468;
	setp.neu.f32 	%p416, %f1468, %f1528;
	selp.f32 	%f1792, 0f7FFFFFFF, %f1527, %p416;
$L__BB3_344:
	mul.f32 	%f1800, %f1792, %f214;
	mul.f32 	%f227, %f1468, %f214;
	add.f32 	%f1531, %f214, 0fC0000000;
	mul.f32 	%f1532, %f1531, 0f3F000000;
	cvt.rzi.f32.f32 	%f1533, %f1532;
	add.f32 	%f1534, %f1533, %f1533;
	sub.f32 	%f1535, %f1531, %f1534;
	abs.f32 	%f229, %f1535;
	mul.rn.f32 	%f1536, %f218, %f1531;
	neg.f32 	%f1537, %f1536;
	fma.rn.f32 	%f1538, %f218, %f1531, %f1537;
	fma.rn.f32 	%f1539, %f219, %f1531, %f1538;
	cvt.rni.f32.f32 	%f1540, %f1536;
	sub.f32 	%f1541, %f1536, %f1540;
	add.f32 	%f1542, %f1541, %f1539;
	fma.rn.f32 	%f1543, %f1542, 0f391FCB8E, 0f3AAF85ED;
	fma.rn.f32 	%f1544, %f1543, %f1542, 0f3C1D9856;
	fma.rn.f32 	%f1545, %f1544, %f1542, 0f3D6357BB;
	fma.rn.f32 	%f1546, %f1545, %f1542, 0f3E75FDEC;
	fma.rn.f32 	%f1547, %f1546, %f1542, 0f3F317218;
	fma.rn.f32 	%f1548, %f1547, %f1542, 0f3F800000;
	cvt.rzi.s32.f32 	%r757, %f1540;
	setp.gt.f32 	%p420, %f1540, 0f00000000;
	selp.b32 	%r758, 0, -2097152000, %p420;
	add.s32 	%r759, %r758, 2130706432;
	mov.b32 	%f1549, %r759;
	mul.f32 	%f1550, %f1548, %f1549;
	shl.b32 	%r760, %r757, 23;
	sub.s32 	%r761, %r760, %r758;
	mov.b32 	%f1551, %r761;
	mul.f32 	%f1552, %f1550, %f1551;
	abs.f32 	%f1553, %f1536;
	setp.gt.f32 	%p421, %f1553, 0f43180000;
	setp.lt.f32 	%p422, %f1536, 0f00000000;
	selp.f32 	%f1554, 0f00000000, 0f7F800000, %p422;
	selp.f32 	%f230, %f1554, %f1552, %p421;
	setp.eq.f32 	%p423, %f1531, 0f00000000;
	or.pred  	%p424, %p402, %p423;
	mov.f32 	%f1793, 0f3F800000;
	@%p424 bra 	$L__BB3_352;
	setp.num.f32 	%p425, %f217, %f217;
	abs.f32 	%f1555, %f1531;
	setp.num.f32 	%p426, %f1555, %f1555;
	and.pred  	%p427, %p425, %p426;
	@%p427 bra 	$L__BB3_347;
	add.rn.f32 	%f1793, %f172, %f1531;
	bra.uni 	$L__BB3_352;
$L__BB3_347:
	setp.neu.f32 	%p428, %f172, 0f00000000;
	setp.neu.f32 	%p429, %f217, 0f7F800000;
	and.pred  	%p430, %p428, %p429;
	@%p430 bra 	$L__BB3_349;
	setp.neu.f32 	%p437, %f229, 0f3F800000;
	add.f32 	%f1560, %f172, %f172;
	mov.b32 	%r762, %f1560;
	setp.lt.f32 	%p438, %f1531, 0f00000000;
	xor.b32  	%r763, %r762, 2139095040;
	selp.b32 	%r764, %r763, %r762, %p438;
	and.b32  	%r765, %r764, 2147483647;
	selp.b32 	%r766, %r765, %r764, %p437;
	mov.b32 	%f1793, %r766;
	bra.uni 	$L__BB3_352;
$L__BB3_349:
	setp.eq.f32 	%p431, %f172, 0fBF800000;
	setp.eq.f32 	%p432, %f1555, 0f7F800000;
	and.pred  	%p433, %p431, %p432;
	@%p433 bra 	$L__BB3_352;
	setp.geu.f32 	%p434, %f172, 0f00000000;
	mov.f32 	%f1793, %f230;
	@%p434 bra 	$L__BB3_352;
	setp.neu.f32 	%p435, %f229, 0f3F800000;
	neg.f32 	%f1557, %f230;
	selp.f32 	%f1558, %f230, %f1557, %p435;
	cvt.rmi.f32.f32 	%f1559, %f1531;
	setp.neu.f32 	%p436, %f1531, %f1559;
	selp.f32 	%f1793, 0f7FFFFFFF, %f1558, %p436;
$L__BB3_352:
	mul.f32 	%f1562, %f227, %f1793;
	mul.f32 	%f1801, %f173, %f1562;
	mov.f32 	%f1802, 0f00000000;
	bra.uni 	$L__BB3_415;
$L__BB3_353:
	mul.f32 	%f1801, %f173, %f174;
	mov.f32 	%f1802, 0f00000000;
	mov.f32 	%f1800, %f174;
	bra.uni 	$L__BB3_415;
$L__BB3_354:
	add.f32 	%f1800, %f174, 0f3F800000;
	mul.f32 	%f1801, %f173, %f1800;
	mov.f32 	%f1802, 0f00000000;
	bra.uni 	$L__BB3_415;
$L__BB3_355:
	rcp.rn.f32 	%f1800, %f172;
	neg.f32 	%f1461, %f173;
	mul.f32 	%f1462, %f172, %f172;
	div.rn.f32 	%f1801, %f1461, %f1462;
	mov.f32 	%f1802, 0f00000000;
	bra.uni 	$L__BB3_415;
$L__BB3_356:
	mul.f32 	%f1451, %f172, 0f40135D8E;
	rcp.rn.f32 	%f1800, %f1451;
	neg.f32 	%f1452, %f173;
	mul.f32 	%f1453, %f172, %f172;
	mul.f32 	%f1454, %f1453, 0f40135D8E;
	div.rn.f32 	%f1801, %f1452, %f1454;
	mov.f32 	%f1802, 0f00000000;
	bra.uni 	$L__BB3_415;
$L__BB3_357:
	mul.f32 	%f1410, %f172, 0f3F22F983;
	cvt.rni.s32.f32 	%r900, %f1410;
	cvt.rn.f32.s32 	%f1411, %r900;
	fma.rn.f32 	%f1412, %f1411, 0fBFC90FDA, %f172;
	fma.rn.f32 	%f1413, %f1411, 0fB3A22168, %f1412;
	fma.rn.f32 	%f1795, %f1411, 0fA7C234C5, %f1413;
	abs.f32 	%f251, %f172;
	setp.ltu.f32 	%p382, %f251, 0f47CE4780;
	mov.u32 	%r896, %r900;
	mov.f32 	%f1794, %f1795;
	@%p382 bra 	$L__BB3_365;
	setp.neu.f32 	%p383, %f251, 0f7F800000;
	@%p383 bra 	$L__BB3_360;
	mov.f32 	%f1416, 0f00000000;
	mul.rn.f32 	%f1794, %f172, %f1416;
	mov.b32 	%r896, 0;
	bra.uni 	$L__BB3_365;
$L__BB3_360:
	mov.b32 	%r151, %f172;
	shl.b32 	%r701, %r151, 8;
	or.b32  	%r152, %r701, -2147483648;
	mov.b64 	%rd631, 0;
	mov.b32 	%r893, 0;
$L__BB3_361:
	.pragma "nounroll";
	mul.wide.u32 	%rd484, %r893, 4;
	mov.u64 	%rd485, __cudart_i2opi_f;
	add.s64 	%rd486, %rd485, %rd484;
	ld.global.nc.u32 	%r702, [%rd486];
	mad.wide.u32 	%rd487, %r702, %r152, %rd631;
	shr.u64 	%rd631, %rd487, 32;
	add.s64 	%rd488, %rd18, %rd484;
	st.local.u32 	[%rd488], %rd487;
	add.s32 	%r893, %r893, 1;
	setp.ne.s32 	%p384, %r893, 6;
	@%p384 bra 	$L__BB3_361;
	shr.u32 	%r703, %r151, 23;
	st.local.u32 	[%rd18+24], %rd631;
	and.b32  	%r155, %r703, 31;
	and.b32  	%r704, %r703, 224;
	add.s32 	%r705, %r704, -128;
	shr.u32 	%r706, %r705, 5;
	mul.wide.u32 	%rd489, %r706, 4;
	sub.s64 	%rd47, %rd18, %rd489;
	ld.local.u32 	%r894, [%rd47+24];
	ld.local.u32 	%r895, [%rd47+20];
	setp.eq.s32 	%p385, %r155, 0;
	@%p385 bra 	$L__BB3_364;
	shf.l.wrap.b32 	%r894, %r895, %r894, %r155;
	ld.local.u32 	%r707, [%rd47+16];
	shf.l.wrap.b32 	%r895, %r707, %r895, %r155;
$L__BB3_364:
	shr.u32 	%r708, %r894, 30;
	shf.l.wrap.b32 	%r709, %r895, %r894, 2;
	shl.b32 	%r710, %r895, 2;
	shr.u32 	%r711, %r709, 31;
	add.s32 	%r712, %r711, %r708;
	neg.s32 	%r713, %r712;
	setp.lt.s32 	%p386, %r151, 0;
	selp.b32 	%r896, %r713, %r712, %p386;
	xor.b32  	%r714, %r709, %r151;
	shr.s32 	%r715, %r709, 31;
	xor.b32  	%r716, %r715, %r709;
	xor.b32  	%r717, %r715, %r710;
	cvt.u64.u32 	%rd490, %r716;
	shl.b64 	%rd491, %rd490, 32;
	cvt.u64.u32 	%rd492, %r717;
	or.b64  	%rd493, %rd491, %rd492;
	cvt.rn.f64.s64 	%fd21, %rd493;
	mul.f64 	%fd22, %fd21, 0d3BF921FB54442D19;
	cvt.rn.f32.f64 	%f1414, %fd22;
	neg.f32 	%f1415, %f1414;
	setp.lt.s32 	%p387, %r714, 0;
	selp.f32 	%f1794, %f1415, %f1414, %p387;
$L__BB3_365:
	add.s32 	%r719, %r896, 1;
	mul.rn.f32 	%f1417, %f1794, %f1794;
	and.b32  	%r720, %r896, 1;
	setp.eq.b32 	%p389, %r720, 1;
	selp.f32 	%f1418, %f1794, 0f3F800000, %p389;
	fma.rn.f32 	%f1419, %f1417, %f1418, 0f00000000;
	fma.rn.f32 	%f1420, %f1417, 0f37CBAC00, 0fBAB607ED;
	selp.f32 	%f1421, 0fB94D4153, %f1420, %p389;
	selp.f32 	%f1422, 0f3C0885E4, 0f3D2AAABB, %p389;
	fma.rn.f32 	%f1423, %f1421, %f1417, %f1422;
	selp.f32 	%f1424, 0fBE2AAAA8, 0fBEFFFFFF, %p389;
	fma.rn.f32 	%f1425, %f1423, %f1417, %f1424;
	fma.rn.f32 	%f1426, %f1425, %f1419, %f1418;
	and.b32  	%r721, %r719, 2;
	setp.eq.s32 	%p390, %r721, 0;
	mov.f32 	%f1427, 0f00000000;
	sub.f32 	%f1428, %f1427, %f1426;
	selp.f32 	%f1800, %f1426, %f1428, %p390;
	@%p382 bra 	$L__BB3_373;
	setp.neu.f32 	%p391, %f251, 0f7F800000;
	@%p391 bra 	$L__BB3_368;
	mov.f32 	%f1431, 0f00000000;
	mul.rn.f32 	%f1795, %f172, %f1431;
	mov.b32 	%r900, 0;
	bra.uni 	$L__BB3_373;
$L__BB3_368:
	mov.b32 	%r164, %f172;
	shl.b32 	%r723, %r164, 8;
	or.b32  	%r165, %r723, -2147483648;
	mov.b64 	%rd632, 0;
	mov.b32 	%r897, 0;
$L__BB3_369:
	.pragma "nounroll";
	mul.wide.u32 	%rd495, %r897, 4;
	mov.u64 	%rd496, __cudart_i2opi_f;
	add.s64 	%rd497, %rd496, %rd495;
	ld.global.nc.u32 	%r724, [%rd497];
	mad.wide.u32 	%rd498, %r724, %r165, %rd632;
	shr.u64 	%rd632, %rd498, 32;
	add.s64 	%rd499, %rd17, %rd495;
	st.local.u32 	[%rd499], %rd498;
	add.s32 	%r897, %r897, 1;
	setp.ne.s32 	%p392, %r897, 6;
	@%p392 bra 	$L__BB3_369;
	shr.u32 	%r725, %r164, 23;
	st.local.u32 	[%rd17+24], %rd632;
	and.b32  	%r168, %r725, 31;
	and.b32  	%r726, %r725, 224;
	add.s32 	%r727, %r726, -128;
	shr.u32 	%r728, %r727, 5;
	mul.wide.u32 	%rd500, %r728, 4;
	sub.s64 	%rd50, %rd17, %rd500;
	ld.local.u32 	%r898, [%rd50+24];
	ld.local.u32 	%r899, [%rd50+20];
	setp.eq.s32 	%p393, %r168, 0;
	@%p393 bra 	$L__BB3_372;
	shf.l.wrap.b32 	%r898, %r899, %r898, %r168;
	ld.local.u32 	%r729, [%rd50+16];
	shf.l.wrap.b32 	%r899, %r729, %r899, %r168;
$L__BB3_372:
	shr.u32 	%r730, %r898, 30;
	shf.l.wrap.b32 	%r731, %r899, %r898, 2;
	shl.b32 	%r732, %r899, 2;
	shr.u32 	%r733, %r731, 31;
	add.s32 	%r734, %r733, %r730;
	neg.s32 	%r735, %r734;
	setp.lt.s32 	%p394, %r164, 0;
	selp.b32 	%r900, %r735, %r734, %p394;
	xor.b32  	%r736, %r731, %r164;
	shr.s32 	%r737, %r731, 31;
	xor.b32  	%r738, %r737, %r731;
	xor.b32  	%r739, %r737, %r732;
	cvt.u64.u32 	%rd501, %r738;
	shl.b64 	%rd502, %rd501, 32;
	cvt.u64.u32 	%rd503, %r739;
	or.b64  	%rd504, %rd502, %rd503;
	cvt.rn.f64.s64 	%fd23, %rd504;
	mul.f64 	%fd24, %fd23, 0d3BF921FB54442D19;
	cvt.rn.f32.f64 	%f1429, %fd24;
	neg.f32 	%f1430, %f1429;
	setp.lt.s32 	%p395, %r736, 0;
	selp.f32 	%f1795, %f1430, %f1429, %p395;
$L__BB3_373:
	mul.rn.f32 	%f1433, %f1795, %f1795;
	and.b32  	%r741, %r900, 1;
	setp.eq.b32 	%p396, %r741, 1;
	selp.f32 	%f1434, 0f3F800000, %f1795, %p396;
	fma.rn.f32 	%f1435, %f1433, %f1434, 0f00000000;
	fma.rn.f32 	%f1436, %f1433, 0f37CBAC00, 0fBAB607ED;
	selp.f32 	%f1437, %f1436, 0fB94D4153, %p396;
	selp.f32 	%f1438, 0f3D2AAABB, 0f3C0885E4, %p396;
	fma.rn.f32 	%f1439, %f1437, %f1433, %f1438;
	selp.f32 	%f1440, 0fBEFFFFFF, 0fBE2AAAA8, %p396;
	fma.rn.f32 	%f1441, %f1439, %f1433, %f1440;
	fma.rn.f32 	%f1442, %f1441, %f1435, %f1434;
	and.b32  	%r742, %r900, 2;
	setp.eq.s32 	%p397, %r742, 0;
	mov.f32 	%f1802, 0f00000000;
	sub.f32 	%f1443, %f1802, %f1442;
	selp.f32 	%f1444, %f1442, %f1443, %p397;
	neg.f32 	%f1445, %f1444;
	mul.f32 	%f1801, %f173, %f1445;
	bra.uni 	$L__BB3_415;
$L__BB3_374:
	mul.f32 	%f1374, %f172, 0f3F22F983;
	cvt.rni.s32.f32 	%r908, %f1374;
	cvt.rn.f32.s32 	%f1375, %r908;
	fma.rn.f32 	%f1376, %f1375, 0fBFC90FDA, %f172;
	fma.rn.f32 	%f1377, %f1375, 0fB3A22168, %f1376;
	fma.rn.f32 	%f1797, %f1375, 0fA7C234C5, %f1377;
	abs.f32 	%f261, %f172;
	setp.ltu.f32 	%p366, %f261, 0f47CE4780;
	mov.u32 	%r904, %r908;
	mov.f32 	%f1796, %f1797;
	@%p366 bra 	$L__BB3_382;
	setp.neu.f32 	%p367, %f261, 0f7F800000;
	@%p367 bra 	$L__BB3_377;
	mov.f32 	%f1380, 0f00000000;
	mul.rn.f32 	%f1796, %f172, %f1380;
	mov.b32 	%r904, 0;
	bra.uni 	$L__BB3_382;
$L__BB3_377:
	mov.b32 	%r178, %f172;
	shl.b32 	%r658, %r178, 8;
	or.b32  	%r179, %r658, -2147483648;
	mov.b64 	%rd633, 0;
	mov.b32 	%r901, 0;
$L__BB3_378:
	.pragma "nounroll";
	mul.wide.u32 	%rd462, %r901, 4;
	mov.u64 	%rd463, __cudart_i2opi_f;
	add.s64 	%rd464, %rd463, %rd462;
	ld.global.nc.u32 	%r659, [%rd464];
	mad.wide.u32 	%rd465, %r659, %r179, %rd633;
	shr.u64 	%rd633, %rd465, 32;
	add.s64 	%rd466, %rd16, %rd462;
	st.local.u32 	[%rd466], %rd465;
	add.s32 	%r901, %r901, 1;
	setp.ne.s32 	%p368, %r901, 6;
	@%p368 bra 	$L__BB3_378;
	shr.u32 	%r660, %r178, 23;
	st.local.u32 	[%rd16+24], %rd633;
	and.b32  	%r182, %r660, 31;
	and.b32  	%r661, %r660, 224;
	add.s32 	%r662, %r661, -128;
	shr.u32 	%r663, %r662, 5;
	mul.wide.u32 	%rd467, %r663, 4;
	sub.s64 	%rd53, %rd16, %rd467;
	ld.local.u32 	%r902, [%rd53+24];
	ld.local.u32 	%r903, [%rd53+20];
	setp.eq.s32 	%p369, %r182, 0;
	@%p369 bra 	$L__BB3_381;
	shf.l.wrap.b32 	%r902, %r903, %r902, %r182;
	ld.local.u32 	%r664, [%rd53+16];
	shf.l.wrap.b32 	%r903, %r664, %r903, %r182;
$L__BB3_381:
	shr.u32 	%r665, %r902, 30;
	shf.l.wrap.b32 	%r666, %r903, %r902, 2;
	shl.b32 	%r667, %r903, 2;
	shr.u32 	%r668, %r666, 31;
	add.s32 	%r669, %r668, %r665;
	neg.s32 	%r670, %r669;
	setp.lt.s32 	%p370, %r178, 0;
	selp.b32 	%r904, %r670, %r669, %p370;
	xor.b32  	%r671, %r666, %r178;
	shr.s32 	%r672, %r666, 31;
	xor.b32  	%r673, %r672, %r666;
	xor.b32  	%r674, %r672, %r667;
	cvt.u64.u32 	%rd468, %r673;
	shl.b64 	%rd469, %rd468, 32;
	cvt.u64.u32 	%rd470, %r674;
	or.b64  	%rd471, %rd469, %rd470;
	cvt.rn.f64.s64 	%fd17, %rd471;
	mul.f64 	%fd18, %fd17, 0d3BF921FB54442D19;
	cvt.rn.f32.f64 	%f1378, %fd18;
	neg.f32 	%f1379, %f1378;
	setp.lt.s32 	%p371, %r671, 0;
	selp.f32 	%f1796, %f1379, %f1378, %p371;
$L__BB3_382:
	mul.rn.f32 	%f1381, %f1796, %f1796;
	and.b32  	%r676, %r904, 1;
	setp.eq.b32 	%p373, %r676, 1;
	selp.f32 	%f1382, 0f3F800000, %f1796, %p373;
	fma.rn.f32 	%f1383, %f1381, %f1382, 0f00000000;
	fma.rn.f32 	%f1384, %f1381, 0f37CBAC00, 0fBAB607ED;
	selp.f32 	%f1385, %f1384, 0fB94D4153, %p373;
	selp.f32 	%f1386, 0f3D2AAABB, 0f3C0885E4, %p373;
	fma.rn.f32 	%f1387, %f1385, %f1381, %f1386;
	selp.f32 	%f1388, 0fBEFFFFFF, 0fBE2AAAA8, %p373;
	fma.rn.f32 	%f1389, %f1387, %f1381, %f1388;
	fma.rn.f32 	%f1390, %f1389, %f1383, %f1382;
	and.b32  	%r677, %r904, 2;
	setp.eq.s32 	%p374, %r677, 0;
	mov.f32 	%f1391, 0f00000000;
	sub.f32 	%f1392, %f1391, %f1390;
	selp.f32 	%f265, %f1390, %f1392, %p374;
	@%p366 bra 	$L__BB3_390;
	setp.neu.f32 	%p375, %f261, 0f7F800000;
	@%p375 bra 	$L__BB3_385;
	mov.f32 	%f1395, 0f00000000;
	mul.rn.f32 	%f1797, %f172, %f1395;
	mov.b32 	%r908, 0;
	bra.uni 	$L__BB3_390;
$L__BB3_385:
	mov.b32 	%r191, %f172;
	shl.b32 	%r679, %r191, 8;
	or.b32  	%r192, %r679, -2147483648;
	mov.b64 	%rd634, 0;
	mov.b32 	%r905, 0;
$L__BB3_386:
	.pragma "nounroll";
	mul.wide.u32 	%rd473, %r905, 4;
	mov.u64 	%rd474, __cudart_i2opi_f;
	add.s64 	%rd475, %rd474, %rd473;
	ld.global.nc.u32 	%r680, [%rd475];
	mad.wide.u32 	%rd476, %r680, %r192, %rd634;
	shr.u64 	%rd634, %rd476, 32;
	add.s64 	%rd477, %rd15, %rd473;
	st.local.u32 	[%rd477], %rd476;
	add.s32 	%r905, %r905, 1;
	setp.ne.s32 	%p376, %r905, 6;
	@%p376 bra 	$L__BB3_386;
	shr.u32 	%r681, %r191, 23;
	st.local.u32 	[%rd15+24], %rd634;
	and.b32  	%r195, %r681, 31;
	and.b32  	%r682, %r681, 224;
	add.s32 	%r683, %r682, -128;
	shr.u32 	%r684, %r683, 5;
	mul.wide.u32 	%rd478, %r684, 4;
	sub.s64 	%rd56, %rd15, %rd478;
	ld.local.u32 	%r906, [%rd56+24];
	ld.local.u32 	%r907, [%rd56+20];
	setp.eq.s32 	%p377, %r195, 0;
	@%p377 bra 	$L__BB3_389;
	shf.l.wrap.b32 	%r906, %r907, %r906, %r195;
	ld.local.u32 	%r685, [%rd56+16];
	shf.l.wrap.b32 	%r907, %r685, %r907, %r195;
$L__BB3_389:
	shr.u32 	%r686, %r906, 30;
	shf.l.wrap.b32 	%r687, %r907, %r906, 2;
	shl.b32 	%r688, %r907, 2;
	shr.u32 	%r689, %r687, 31;
	add.s32 	%r690, %r689, %r686;
	neg.s32 	%r691, %r690;
	setp.lt.s32 	%p378, %r191, 0;
	selp.b32 	%r908, %r691, %r690, %p378;
	xor.b32  	%r692, %r687, %r191;
	shr.s32 	%r693, %r687, 31;
	xor.b32  	%r694, %r693, %r687;
	xor.b32  	%r695, %r693, %r688;
	cvt.u64.u32 	%rd479, %r694;
	shl.b64 	%rd480, %rd479, 32;
	cvt.u64.u32 	%rd481, %r695;
	or.b64  	%rd482, %rd480, %rd481;
	cvt.rn.f64.s64 	%fd19, %rd482;
	mul.f64 	%fd20, %fd19, 0d3BF921FB54442D19;
	cvt.rn.f32.f64 	%f1393, %fd20;
	neg.f32 	%f1394, %f1393;
	setp.lt.s32 	%p379, %r692, 0;
	selp.f32 	%f1797, %f1394, %f1393, %p379;
$L__BB3_390:
	add.s32 	%r697, %r908, 1;
	mul.rn.f32 	%f1397, %f1797, %f1797;
	and.b32  	%r698, %r908, 1;
	setp.eq.b32 	%p380, %r698, 1;
	selp.f32 	%f1398, %f1797, 0f3F800000, %p380;
	fma.rn.f32 	%f1399, %f1397, %f1398, 0f00000000;
	fma.rn.f32 	%f1400, %f1397, 0f37CBAC00, 0fBAB607ED;
	selp.f32 	%f1401, 0fB94D4153, %f1400, %p380;
	selp.f32 	%f1402, 0f3C0885E4, 0f3D2AAABB, %p380;
	fma.rn.f32 	%f1403, %f1401, %f1397, %f1402;
	selp.f32 	%f1404, 0fBE2AAAA8, 0fBEFFFFFF, %p380;
	fma.rn.f32 	%f1405, %f1403, %f1397, %f1404;
	fma.rn.f32 	%f1406, %f1405, %f1399, %f1398;
	and.b32  	%r699, %r697, 2;
	setp.eq.s32 	%p381, %r699, 0;
	mov.f32 	%f1802, 0f00000000;
	sub.f32 	%f1407, %f1802, %f1406;
	selp.f32 	%f1408, %f1406, %f1407, %p381;
	neg.f32 	%f1409, %f1408;
	mul.f32 	%f1801, %f173, %f1409;
	neg.f32 	%f1800, %f265;
	bra.uni 	$L__BB3_415;
$L__BB3_391:
	mul.f32 	%f1334, %f172, 0f3F22F983;
	cvt.rni.s32.f32 	%r916, %f1334;
	cvt.rn.f32.s32 	%f1335, %r916;
	fma.rn.f32 	%f1336, %f1335, 0fBFC90FDA, %f172;
	fma.rn.f32 	%f1337, %f1335, 0fB3A22168, %f1336;
	fma.rn.f32 	%f1799, %f1335, 0fA7C234C5, %f1337;
	abs.f32 	%f272, %f172;
	setp.ltu.f32 	%p350, %f272, 0f47CE4780;
	mov.u32 	%r912, %r916;
	mov.f32 	%f1798, %f1799;
	@%p350 bra 	$L__BB3_399;
	setp.neu.f32 	%p351, %f272, 0f7F800000;
	@%p351 bra 	$L__BB3_394;
	mov.f32 	%f1340, 0f00000000;
	mul.rn.f32 	%f1798, %f172, %f1340;
	mov.b32 	%r912, 0;
	bra.uni 	$L__BB3_399;
$L__BB3_394:
	mov.b32 	%r205, %f172;
	shl.b32 	%r616, %r205, 8;
	or.b32  	%r206, %r616, -2147483648;
	mov.b64 	%rd637, 0;
	mov.b32 	%r909, 0;
	mov.u64 	%rd635, __cudart_i2opi_f;
	mov.u64 	%rd636, %rd14;
$L__BB3_395:
	.pragma "nounroll";
	ld.global.nc.u32 	%r617, [%rd635];
	mad.wide.u32 	%rd444, %r617, %r206, %rd637;
	shr.u64 	%rd637, %rd444, 32;
	st.local.u32 	[%rd636], %rd444;
	add.s32 	%r909, %r909, 1;
	add.s64 	%rd636, %rd636, 4;
	add.s64 	%rd635, %rd635, 4;
	setp.ne.s32 	%p352, %r909, 6;
	@%p352 bra 	$L__BB3_395;
	shr.u32 	%r618, %r205, 23;
	st.local.u32 	[%rd14+24], %rd637;
	and.b32  	%r209, %r618, 31;
	and.b32  	%r619, %r618, 224;
	add.s32 	%r620, %r619, -128;
	shr.u32 	%r621, %r620, 5;
	mul.wide.u32 	%rd445, %r621, 4;
	sub.s64 	%rd63, %rd14, %rd445;
	ld.local.u32 	%r910, [%rd63+24];
	ld.local.u32 	%r911, [%rd63+20];
	setp.eq.s32 	%p353, %r209, 0;
	@%p353 bra 	$L__BB3_398;
	shf.l.wrap.b32 	%r910, %r911, %r910, %r209;
	ld.local.u32 	%r622, [%rd63+16];
	shf.l.wrap.b32 	%r911, %r622, %r911, %r209;
$L__BB3_398:
	shr.u32 	%r623, %r910, 30;
	shf.l.wrap.b32 	%r624, %r911, %r910, 2;
	shl.b32 	%r625, %r911, 2;
	shr.u32 	%r626, %r624, 31;
	add.s32 	%r627, %r626, %r623;
	neg.s32 	%r628, %r627;
	setp.lt.s32 	%p354, %r205, 0;
	selp.b32 	%r912, %r628, %r627, %p354;
	xor.b32  	%r629, %r624, %r205;
	shr.s32 	%r630, %r624, 31;
	xor.b32  	%r631, %r630, %r624;
	xor.b32  	%r632, %r630, %r625;
	cvt.u64.u32 	%rd446, %r631;
	shl.b64 	%rd447, %rd446, 32;
	cvt.u64.u32 	%rd448, %r632;
	or.b64  	%rd449, %rd447, %rd448;
	cvt.rn.f64.s64 	%fd13, %rd449;
	mul.f64 	%fd14, %fd13, 0d3BF921FB54442D19;
	cvt.rn.f32.f64 	%f1338, %fd14;
	neg.f32 	%f1339, %f1338;
	setp.lt.s32 	%p355, %r629, 0;
	selp.f32 	%f1798, %f1339, %f1338, %p355;
$L__BB3_399:
	add.s32 	%r634, %r912, 1;
	mul.rn.f32 	%f1341, %f1798, %f1798;
	and.b32  	%r635, %r912, 1;
	setp.eq.b32 	%p357, %r635, 1;
	selp.f32 	%f1342, %f1798, 0f3F800000, %p357;
	fma.rn.f32 	%f1343, %f1341, %f1342, 0f00000000;
	fma.rn.f32 	%f1344, %f1341, 0f37CBAC00, 0fBAB607ED;
	selp.f32 	%f1345, 0fB94D4153, %f1344, %p357;
	selp.f32 	%f1346, 0f3C0885E4, 0f3D2AAABB, %p357;
	fma.rn.f32 	%f1347, %f1345, %f1341, %f1346;
	selp.f32 	%f1348, 0fBE2AAAA8, 0fBEFFFFFF, %p357;
	fma.rn.f32 	%f1349, %f1347, %f1341, %f1348;
	fma.rn.f32 	%f1350, %f1349, %f1343, %f1342;
	and.b32  	%r636, %r634, 2;
	setp.eq.s32 	%p358, %r636, 0;
	mov.f32 	%f1351, 0f00000000;
	sub.f32 	%f1352, %f1351, %f1350;
	selp.f32 	%f1353, %f1350, %f1352, %p358;
	mul.f32 	%f1354, %f1353, %f1353;
	rcp.rn.f32 	%f1800, %f1354;
	@%p350 bra 	$L__BB3_407;
	setp.neu.f32 	%p359, %f272, 0f7F800000;
	@%p359 bra 	$L__BB3_402;
	mov.f32 	%f1357, 0f00000000;
	mul.rn.f32 	%f1799, %f172, %f1357;
	mov.b32 	%r916, 0;
	bra.uni 	$L__BB3_407;
$L__BB3_402:
	mov.b32 	%r218, %f172;
	shl.b32 	%r638, %r218, 8;
	or.b32  	%r219, %r638, -2147483648;
	mov.b64 	%rd638, 0;
	mov.b32 	%r913, 0;
$L__BB3_403:
	.pragma "nounroll";
	mul.wide.u32 	%rd451, %r913, 4;
	mov.u64 	%rd452, __cudart_i2opi_f;
	add.s64 	%rd453, %rd452, %rd451;
	ld.global.nc.u32 	%r639, [%rd453];
	mad.wide.u32 	%rd454, %r639, %r219, %rd638;
	shr.u64 	%rd638, %rd454, 32;
	add.s64 	%rd455, %rd13, %rd451;
	st.local.u32 	[%rd455], %rd454;
	add.s32 	%r913, %r913, 1;
	setp.ne.s32 	%p360, %r913, 6;
	@%p360 bra 	$L__BB3_403;
	shr.u32 	%r640, %r218, 23;
	st.local.u32 	[%rd13+24], %rd638;
	and.b32  	%r222, %r640, 31;
	and.b32  	%r641, %r640, 224;
	add.s32 	%r642, %r641, -128;
	shr.u32 	%r643, %r642, 5;
	mul.wide.u32 	%rd456, %r643, 4;
	sub.s64 	%rd66, %rd13, %rd456;
	ld.local.u32 	%r914, [%rd66+24];
	ld.local.u32 	%r915, [%rd66+20];
	setp.eq.s32 	%p361, %r222, 0;
	@%p361 bra 	$L__BB3_406;
	shf.l.wrap.b32 	%r914, %r915, %r914, %r222;
	ld.local.u32 	%r644, [%rd66+16];
	shf.l.wrap.b32 	%r915, %r644, %r915, %r222;
$L__BB3_406:
	shr.u32 	%r645, %r914, 30;
	shf.l.wrap.b32 	%r646, %r915, %r914, 2;
	shl.b32 	%r647, %r915, 2;
	shr.u32 	%r648, %r646, 31;
	add.s32 	%r649, %r648, %r645;
	neg.s32 	%r650, %r649;
	setp.lt.s32 	%p362, %r218, 0;
	selp.b32 	%r916, %r650, %r649, %p362;
	xor.b32  	%r651, %r646, %r218;
	shr.s32 	%r652, %r646, 31;
	xor.b32  	%r653, %r652, %r646;
	xor.b32  	%r654, %r652, %r647;
	cvt.u64.u32 	%rd457, %r653;
	shl.b64 	%rd458, %rd457, 32;
	cvt.u64.u32 	%rd459, %r654;
	or.b64  	%rd460, %rd458, %rd459;
	cvt.rn.f64.s64 	%fd15, %rd460;
	mul.f64 	%fd16, %fd15, 0d3BF921FB54442D19;
	cvt.rn.f32.f64 	%f1355, %fd16;
	neg.f32 	%f1356, %f1355;
	setp.lt.s32 	%p363, %r651, 0;
	selp.f32 	%f1799, %f1356, %f1355, %p363;
$L__BB3_407:
	mul.f32 	%f1359, %f1799, %f1799;
	fma.rn.f32 	%f1360, %f1359, 0f3C190000, 0f3B560000;
	fma.rn.f32 	%f1361, %f1360, %f1359, 0f3CC70000;
	fma.rn.f32 	%f1362, %f1361, %f1359, 0f3D5B0000;
	fma.rn.f32 	%f1363, %f1362, %f1359, 0f3E089438;
	fma.rn.f32 	%f1364, %f1363, %f1359, 0f3EAAAA88;
	mul.rn.f32 	%f1365, %f1359, %f1799;
	fma.rn.f32 	%f1366, %f1364, %f1365, %f1799;
	abs.f32 	%f1367, %f1799;
	setp.eq.f32 	%p364, %f1367, 0f3A00B43C;
	selp.f32 	%f1368, %f1799, %f1366, %p364;
	and.b32  	%r656, %r916, 1;
	setp.eq.b32 	%p365, %r656, 1;
	neg.f32 	%f1369, %f1368;
	rcp.approx.ftz.f32 	%f1370, %f1369;
	selp.f32 	%f1371, %f1370, %f1368, %p365;
	add.f32 	%f1372, %f1371, %f1371;
	mul.f32 	%f1373, %f1800, %f1372;
	mul.f32 	%f1801, %f173, %f1373;
	mov.f32 	%f1802, 0f00000000;
	bra.uni 	$L__BB3_415;
$L__BB3_408:
	mul.f32 	%f1327, %f172, %f172;
	mov.f32 	%f1328, 0f3F800000;
	sub.f32 	%f1329, %f1328, %f1327;
	sqrt.rn.f32 	%f1330, %f1329;
	rcp.rn.f32 	%f1800, %f1330;
	mul.f32 	%f1331, %f172, %f173;
	mul.f32 	%f1332, %f1330, %f1330;
	mul.f32 	%f1333, %f1330, %f1332;
	div.rn.f32 	%f1801, %f1331, %f1333;
	mov.f32 	%f1802, 0f00000000;
	bra.uni 	$L__BB3_415;
$L__BB3_409:
	fma.rn.f32 	%f1312, %f172, %f172, 0f3F800000;
	rcp.rn.f32 	%f1800, %f1312;
	mul.f32 	%f1313, %f172, 0fC0000000;
	mul.f32 	%f1314, %f1313, %f173;
	mul.f32 	%f1315, %f1312, %f1312;
	div.rn.f32 	%f1801, %f1314, %f1315;
	mov.f32 	%f1802, 0f00000000;
	bra.uni 	$L__BB3_415;
$L__BB3_410:
	abs.f32 	%f1283, %f172;
	mov.f32 	%f1284, 0f3FB8AA3B;
	mul.rn.f32 	%f1285, %f1283, %f1284;
	cvt.rzi.f32.f32 	%f1286, %f1285;
	abs.f32 	%f1287, %f1286;
	setp.gt.f32 	%p348, %f1287, 0f42FC0000;
	mov.f32 	%f1288, 0f42FC0000;
	copysign.f32 	%f1289, %f1286, %f1288;
	selp.f32 	%f1290, %f1289, %f1286, %p348;
	fma.rn.f32 	%f1291, %f1290, 0fBF317218, %f1283;
	fma.rn.f32 	%f1292, %f1290, 0f3102E308, %f1291;
	mul.f32 	%f1293, %f1292, 0f3FB8AA3B;
	add.f32 	%f1294, %f1290, 0f4B40007D;
	mov.b32 	%r613, %f1294;
	shl.b32 	%r614, %r613, 23;
	mov.b32 	%f1295, %r614;
	ex2.approx.ftz.f32 	%f1296, %f1293;
	mul.f32 	%f1297, %f1296, %f1295;
	mov.f32 	%f1298, 0f3E000000;
	div.approx.ftz.f32 	%f1299, %f1298, %f1297;
	fma.rn.f32 	%f1800, %f1297, 0f40000000, %f1299;
	mov.f32 	%f1300, 0fBE000000;
	div.approx.ftz.f32 	%f1301, %f1300, %f1297;
	fma.rn.f32 	%f1302, %f1297, 0f40000000, %f1301;
	mul.f32 	%f1303, %f172, %f172;
	fma.rn.f32 	%f1304, %f1303, 0f363D0ADA, 0f394FFF49;
	fma.rn.f32 	%f1305, %f1304, %f1303, 0f3C08889A;
	fma.rn.f32 	%f1306, %f1305, %f1303, 0f3E2AAAAB;
	mul.f32 	%f1307, %f1303, %f1306;
	fma.rn.f32 	%f1308, %f1307, %f172, %f172;
	setp.ge.f32 	%p349, %f1283, 0f3F800000;
	copysign.f32 	%f1309, %f172, %f1302;
	selp.f32 	%f1310, %f1309, %f1308, %p349;
	mul.f32 	%f1801, %f173, %f1310;
	mov.f32 	%f1802, 0f00000000;
	bra.uni 	$L__BB3_415;
$L__BB3_411:
	abs.f32 	%f1218, %f172;
	mov.f32 	%f1219, 0f3FB8AA3B;
	mul.rn.f32 	%f1220, %f1218, %f1219;
	cvt.rzi.f32.f32 	%f1221, %f1220;
	abs.f32 	%f1222, %f1221;
	setp.gt.f32 	%p343, %f1222, 0f42FC0000;
	mov.f32 	%f1223, 0f42FC0000;
	copysign.f32 	%f1224, %f1221, %f1223;
	selp.f32 	%f1225, %f1224, %f1221, %p343;
	fma.rn.f32 	%f1226, %f1225, 0fBF317218, %f1218;
	fma.rn.f32 	%f1227, %f1225, 0f3102E308, %f1226;
	mul.f32 	%f1228, %f1227, 0f3FB8AA3B;
	add.f32 	%f1229, %f1225, 0f4B40007D;
	mov.b32 	%r609, %f1229;
	shl.b32 	%r610, %r609, 23;
	mov.b32 	%f1230, %r610;
	ex2.approx.ftz.f32 	%f1231, %f1228;
	mul.f32 	%f1232, %f1231, %f1230;
	mov.f32 	%f1233, 0f3E000000;
	div.approx.ftz.f32 	%f1234, %f1233, %f1232;
	fma.rn.f32 	%f1235, %f1232, 0f40000000, %f1234;
	mul.f32 	%f1236, %f1235, %f1235;
	rcp.rn.f32 	%f1800, %f1236;
	mul.f32 	%f1237, %f1218, 0f4038AA3B;
	ex2.approx.ftz.f32 	%f1238, %f1237;
	add.f32 	%f1239, %f1238, 0f3F800000;
	rcp.approx.ftz.f32 	%f1240, %f1239;
	fma.rn.f32 	%f1241, %f1240, 0fC0000000, 0f3F800000;
	setp.ge.f32 	%p344, %f1218, 0f41102CB4;
	selp.f32 	%f1242, 0f3F800000, %f1241, %p344;
	copysign.f32 	%f1243, %f172, %f1242;
	mul.f32 	%f1244, %f172, %f172;
	fma.rn.f32 	%f1245, %f1244, 0f3C80F082, 0fBD563CAE;
	fma.rn.f32 	%f1246, %f1245, %f1244, 0f3E085941;
	fma.rn.f32 	%f1247, %f1246, %f1244, 0fBEAAA9ED;
	fma.rn.f32 	%f1248, %f1247, %f1244, 0f00000000;
	fma.rn.f32 	%f1249, %f1248, %f172, %f172;
	setp.ge.f32 	%p345, %f1218, 0f3F19999A;
	selp.f32 	%f1250, %f1243, %f1249, %p345;
	mul.f32 	%f1251, %f1250, 0fC0000000;
	mul.f32 	%f1252, %f1800, %f1251;
	mul.f32 	%f1801, %f173, %f1252;
	mov.f32 	%f1802, 0f00000000;
	bra.uni 	$L__BB3_415;
$L__BB3_412:
	fma.rn.f32 	%f1204, %f172, %f172, 0fBF800000;
	sqrt.rn.f32 	%f1205, %f1204;
	rcp.rn.f32 	%f1800, %f1205;
	neg.f32 	%f1206, %f172;
	mul.f32 	%f1207, %f173, %f1206;
	mul.f32 	%f1208, %f1205, %f1205;
	mul.f32 	%f1209, %f1205, %f1208;
	div.rn.f32 	%f1801, %f1207, %f1209;
	mov.f32 	%f1802, 0f00000000;
	bra.uni 	$L__BB3_415;
$L__BB3_413:
	setp.gt.f32 	%p341, %f172, 0f00000000;
	selp.u32 	%r606, 1, 0, %p341;
	setp.lt.f32 	%p342, %f172, 0f00000000;
	selp.s32 	%r607, -1, 0, %p342;
	add.s32 	%r608, %r607, %r606;
	cvt.rn.f32.s32 	%f1800, %r608;
	mov.f32 	%f1802, 0f00000000;
	bra.uni 	$L__BB3_415;
$L__BB3_414:
	mov.f32 	%f1800, 0f00000000;
	mov.f32 	%f1802, %f1800;
$L__BB3_415:
	mul.wide.u32 	%rd528, %r149, 4;
	add.s64 	%rd529, %rd12, %rd528;
	ld.global.f32 	%f1722, [%rd529];
	fma.rn.f32 	%f1723, %f170, %f1800, %f1722;
	st.global.f32 	[%rd529], %f1723;
	mul.f32 	%f1724, %f170, %f1801;
	fma.rn.f32 	%f1725, %f1191, %f1800, %f1724;
	add.s64 	%rd530, %rd10, %rd528;
	ld.global.f32 	%f1726, [%rd530];
	add.f32 	%f1727, %f1725, %f1726;
	st.global.f32 	[%rd530], %f1727;
	setp.eq.s32 	%p465, %r148, -1;
	setp.eq.s32 	%p466, %r147, 16;
	or.pred  	%p467, %p466, %p465;
	@%p467 bra 	$L__BB3_417;
	add.s32 	%r792, %r148, %r2;
	mul.wide.u32 	%rd531, %r792, 4;
	add.s64 	%rd532, %rd12, %rd531;
	ld.global.f32 	%f1728, [%rd532];
	fma.rn.f32 	%f1729, %f170, %f1802, %f1728;
	st.global.f32 	[%rd532], %f1729;
	mul.f32 	%f1730, %f170, %f1803;
	fma.rn.f32 	%f1731, %f1191, %f1802, %f1730;
	add.s64 	%rd533, %rd10, %rd531;
	ld.global.f32 	%f1732, [%rd533];
	add.f32 	%f1733, %f1731, %f1732;
	st.global.f32 	[%rd533], %f1733;
$L__BB3_417:
	ld.param.u32 	%r827, [tangent_reverse_param_13];
	add.s32 	%r892, %r892, 1;
	setp.eq.s32 	%p468, %r892, %r827;
	@%p468 bra 	$L__BB3_248;
	bra.uni 	$L__BB3_49;

}


// ===== COMPILED SASS (sm_100) =====

	.target	sm_100

	.elftype	@"ET_EXEC"


//--------------------- .note.nv.tkinfo           --------------------------
	.section	.note.nv.tkinfo,"",@"SHT_NOTE"
	.sectionflags	@"SHF_NOTE_NV_TKINFO"
	.tkinfo
        /*0018*/ 	.word	0x00000002
        /*0030*/ 	.string	""
        /*0030*/ 	.string	"ptxas"
        /*0030*/ 	.string	"Cuda compilation tools, release 13.0, V13.0.88"
        /*0030*/ 	.string	"Build cuda_13.0.r13.0/compiler.36424714_0"
        /*0030*/ 	.string	"-arch sm_100 -m 64 "



//--------------------- .note.nv.cuinfo           --------------------------
	.section	.note.nv.cuinfo,"",@"SHT_NOTE"
	.sectionflags	@"SHF_NOTE_NV_CUINFO"
        /*0018*/ 	.short	0x0002
        /*001a*/ 	.short	0x0064
        /*001c*/ 	.short	0x0082
	.zero		2


//--------------------- .nv.info                  --------------------------
	.section	.nv.info,"",@"SHT_CUDA_INFO"
	.align	4


	//----- nvinfo : EIATTR_REGCOUNT
	.align		4
        /*0000*/ 	.byte	0x04, 0x2f
        /*0002*/ 	.short	(.L_2 - .L_1)
	.align		4
.L_1:
        /*0004*/ 	.word	index@(forward_eval)
        /*0008*/ 	.word	0x00000020


	//----- nvinfo : EIATTR_FRAME_SIZE
	.align		4
.L_2:
        /*000c*/ 	.byte	0x04, 0x11
        /*000e*/ 	.short	(.L_4 - .L_3)
	.align		4
.L_3:
        /*0010*/ 	.word	index@($__internal_11_$__cuda_sm3x_div_rn_noftz_f32_slowpath)
        /*0014*/ 	.word	0x00000000


	//----- nvinfo : EIATTR_FRAME_SIZE
	.align		4
.L_4:
        /*0018*/ 	.byte	0x04, 0x11
        /*001a*/ 	.short	(.L_6 - .L_5)
	.align		4
.L_5:
        /*001c*/ 	.word	index@($__internal_10_$__cuda_sm20_sqrt_rn_f32_slowpath)
        /*0020*/ 	.word	0x00000000


	//----- nvinfo : EIATTR_FRAME_SIZE
	.align		4
.L_6:
        /*0024*/ 	.byte	0x04, 0x11
        /*0026*/ 	.short	(.L_8 - .L_7)
	.align		4
.L_7:
        /*0028*/ 	.word	index@($__internal_9_$__cuda_sm20_rcp_rn_f32_slowpath)
        /*002c*/ 	.word	0x00000000


	//----- nvinfo : EIATTR_FRAME_SIZE
	.align		4
.L_8:
        /*0030*/ 	.byte	0x04, 0x11
        /*0032*/ 	.short	(.L_10 - .L_9)
	.align		4
.L_9:
        /*0034*/ 	.word	index@(forward_eval)
        /*0038*/ 	.word	0x00000000


	//----- nvinfo : EIATTR_REGCOUNT
	.align		4
.L_10:
        /*003c*/ 	.byte	0x04, 0x2f
        /*003e*/ 	.short	(.L_12 - .L_11)
	.align		4
.L_11:
        /*0040*/ 	.word	index@(reverse_sweep)
        /*0044*/ 	.word	0x00000020


	//----- nvinfo : EIATTR_FRAME_SIZE
	.align		4
.L_12:
        /*0048*/ 	.byte	0x04, 0x11
        /*004a*/ 	.short	(.L_14 - .L_13)
	.align		4
.L_13:
        /*004c*/ 	.word	index@($__internal_8_$__cuda_sm3x_div_rn_noftz_f32_slowpath)
        /*0050*/ 	.word	0x00000000


	//----- nvinfo : EIATTR_FRAME_SIZE
	.align		4
.L_14:
        /*0054*/ 	.byte	0x04, 0x11
        /*0056*/ 	.short	(.L_16 - .L_15)
	.align		4
.L_15:
        /*0058*/ 	.word	index@($__internal_7_$__cuda_sm20_sqrt_rn_f32_slowpath)
        /*005c*/ 	.word	0x00000000


	//----- nvinfo : EIATTR_FRAME_SIZE
	.align		4
.L_16:
        /*0060*/ 	.byte	0x04, 0x11
        /*0062*/ 	.short	(.L_18 - .L_17)
	.align		4
.L_17:
        /*0064*/ 	.word	index@($__internal_6_$__cuda_sm20_rcp_rn_f32_slowpath)
        /*0068*/ 	.word	0x00000000


	//----- nvinfo : EIATTR_FRAME_SIZE
	.align		4
.L_18:
        /*006c*/ 	.byte	0x04, 0x11
        /*006e*/ 	.short	(.L_20 - .L_19)
	.align		4
.L_19:
        /*0070*/ 	.word	index@(reverse_sweep)
        /*0074*/ 	.word	0x00000000


	//----- nvinfo : EIATTR_REGCOUNT
	.align		4
.L_20:
        /*0078*/ 	.byte	0x04, 0x2f
        /*007a*/ 	.short	(.L_22 - .L_21)
	.align		4
.L_21:
        /*007c*/ 	.word	index@(tangent_forward)
        /*0080*/ 	.word	0x00000020


	//----- nvinfo : EIATTR_FRAME_SIZE
	.align		4
.L_22:
        /*0084*/ 	.byte	0x04, 0x11
        /*0086*/ 	.short	(.L_24 - .L_23)
	.align		4
.L_23:
        /*0088*/ 	.word	index@($__internal_5_$__cuda_sm3x_div_rn_noftz_f32_slowpath)
        /*008c*/ 	.word	0x00000000


	//----- nvinfo : EIATTR_FRAME_SIZE
	.align		4
.L_24:
        /*0090*/ 	.byte	0x04, 0x11
        /*0092*/ 	.short	(.L_26 - .L_25)
	.align		4
.L_25:
        /*0094*/ 	.word	index@($__internal_4_$__cuda_sm20_sqrt_rn_f32_slowpath)
        /*0098*/ 	.word	0x00000000


	//----- nvinfo : EIATTR_FRAME_SIZE
	.align		4
.L_26:
        /*009c*/ 	.byte	0x04, 0x11
        /*009e*/ 	.short	(.L_28 - .L_27)
	.align		4
.L_27:
        /*00a0*/ 	.word	index@($__internal_3_$__cuda_sm20_rcp_rn_f32_slowpath)
        /*00a4*/ 	.word	0x00000000


	//----- nvinfo : EIATTR_FRAME_SIZE
	.align		4
.L_28:
        /*00a8*/ 	.byte	0x04, 0x11
        /*00aa*/ 	.short	(.L_30 - .L_29)
	.align		4
.L_29:
        /*00ac*/ 	.word	index@(tangent_forward)
        /*00b0*/ 	.word	0x00000000


	//----- nvinfo : EIATTR_REGCOUNT
	.align		4
.L_30:
        /*00b4*/ 	.byte	0x04, 0x2f
        /*00b6*/ 	.short	(.L_32 - .L_31)
	.align		4
.L_31:
        /*00b8*/ 	.word	index@(tangent_reverse)
        /*00bc*/ 	.word	0x00000020


	//----- nvinfo : EIATTR_FRAME_SIZE
	.align		4
.L_32:
        /*00c0*/ 	.byte	0x04, 0x11
        /*00c2*/ 	.short	(.L_34 - .L_33)
	.align		4
.L_33:
        /*00c4*/ 	.word	index@($__internal_2_$__cuda_sm3x_div_rn_noftz_f32_slowpath)
        /*00c8*/ 	.word	0x00000000


	//----- nvinfo : EIATTR_FRAME_SIZE
	.align		4
.L_34:
        /*00cc*/ 	.byte	0x04, 0x11
        /*00ce*/ 	.short	(.L_36 - .L_35)
	.align		4
.L_35:
        /*00d0*/ 	.word	index@($__internal_1_$__cuda_sm20_sqrt_rn_f32_slowpath)
        /*00d4*/ 	.word	0x00000000


	//----- nvinfo : EIATTR_FRAME_SIZE
	.align		4
.L_36:
        /*00d8*/ 	.byte	0x04, 0x11
        /*00da*/ 	.short	(.L_38 - .L_37)
	.align		4
.L_37:
        /*00dc*/ 	.word	index@($__internal_0_$__cuda_sm20_rcp_rn_f32_slowpath)
        /*00e0*/ 	.word	0x00000000


	//----- nvinfo : EIATTR_FRAME_SIZE
	.align		4
.L_38:
        /*00e4*/ 	.byte	0x04, 0x11
        /*00e6*/ 	.short	(.L_40 - .L_39)
	.align		4
.L_39:
        /*00e8*/ 	.word	index@(tangent_reverse)
        /*00ec*/ 	.word	0x00000000


	//----- nvinfo : EIATTR_MIN_STACK_SIZE
	.align		4
.L_40:
        /*00f0*/ 	.byte	0x04, 0x12
        /*00f2*/ 	.short	(.L_42 - .L_41)
	.align		4
.L_41:
        /*00f4*/ 	.word	index@(tangent_reverse)
        /*00f8*/ 	.word	0x00000000


	//----- nvinfo : EIATTR_MIN_STACK_SIZE
	.align		4
.L_42:
        /*00fc*/ 	.byte	0x04, 0x12
        /*00fe*/ 	.short	(.L_44 - .L_43)
	.align		4
.L_43:
        /*0100*/ 	.word	index@(tangent_forward)
        /*0104*/ 	.word	0x00000000


	//----- nvinfo : EIATTR_MIN_STACK_SIZE
	.align		4
.L_44:
        /*0108*/ 	.byte	0x04, 0x12
        /*010a*/ 	.short	(.L_46 - .L_45)
	.align		4
.L_45:
        /*010c*/ 	.word	index@(reverse_sweep)
        /*0110*/ 	.word	0x00000000


	//----- nvinfo : EIATTR_MIN_STACK_SIZE
	.align		4
.L_46:
        /*0114*/ 	.byte	0x04, 0x12
        /*0116*/ 	.short	(.L_48 - .L_47)
	.align		4
.L_47:
        /*0118*/ 	.word	index@(forward_eval)
        /*011c*/ 	.word	0x00000000
.L_48:


//--------------------- .nv.compat                --------------------------
	.section	.nv.compat,"",@"SHT_CUDA_COMPAT_INFO"
	.align	4
        /*0000*/ 	.byte	0x02, 0x09, 0x00, 0x00, 0x02, 0x02, 0x01, 0x00, 0x02, 0x05, 0x05, 0x00, 0x03, 0x07, 0x01, 0x01
        /*0010*/ 	.byte	0x02, 0x03, 0x00, 0x00, 0x02, 0x06, 0x01, 0x00, 0x04, 0x0b, 0x08, 0x00, 0x01, 0x00, 0x00, 0x00
        /*0020*/ 	.byte	0x00, 0x00, 0x00, 0x00


//--------------------- .nv.info.tangent_reverse  --------------------------
	.section	.nv.info.tangent_reverse,"",@"SHT_CUDA_INFO"
	.sectionflags	@""
	.align	4


	//----- nvinfo : EIATTR_CUDA_API_VERSION
	.align		4
        /*0000*/ 	.byte	0x04, 0x37
        /*0002*/ 	.short	(.L_50 - .L_49)
.L_49:
        /*0004*/ 	.word	0x00000082


	//----- nvinfo : EIATTR_KPARAM_INFO
	.align		4
.L_50:
        /*0008*/ 	.byte	0x04, 0x17
        /*000a*/ 	.short	(.L_52 - .L_51)
.L_51:
        /*000c*/ 	.word	0x00000000
        /*0010*/ 	.short	0x0010
        /*0012*/ 	.short	0x0074
        /*0014*/ 	.byte	0x00, 0xf0, 0x11, 0x00


	//----- nvinfo : EIATTR_KPARAM_INFO
	.align		4
.L_52:
        /*0018*/ 	.byte	0x04, 0x17
        /*001a*/ 	.short	(.L_54 - .L_53)
.L_53:
        /*001c*/ 	.word	0x00000000
        /*0020*/ 	.short	0x000f
        /*0022*/ 	.short	0x0070
        /*0024*/ 	.byte	0x00, 0xf0, 0x11, 0x00


	//----- nvinfo : EIATTR_KPARAM_INFO
	.align		4
.L_54:
        /*0028*/ 	.byte	0x04, 0x17
        /*002a*/ 	.short	(.L_56 - .L_55)
.L_55:
        /*002c*/ 	.word	0x00000000
        /*0030*/ 	.short	0x000e
        /*0032*/ 	.short	0x006c
        /*0034*/ 	.byte	0x00, 0xf0, 0x11, 0x00


	//----- nvinfo : EIATTR_KPARAM_INFO
	.align		4
.L_56:
        /*0038*/ 	.byte	0x04, 0x17
        /*003a*/ 	.short	(.L_58 - .L_57)
.L_57:
        /*003c*/ 	.word	0x00000000
        /*0040*/ 	.short	0x000d
        /*0042*/ 	.short	0x0068
        /*0044*/ 	.byte	0x00, 0xf0, 0x11, 0x00


	//----- nvinfo : EIATTR_KPARAM_INFO
	.align		4
.L_58:
        /*0048*/ 	.byte	0x04, 0x17
        /*004a*/ 	.short	(.L_60 - .L_59)
.L_59:
        /*004c*/ 	.word	0x00000000
        /*0050*/ 	.short	0x000c
        /*0052*/ 	.short	0x0060
        /*0054*/ 	.byte	0x00, 0xf5, 0x21, 0x00


	//----- nvinfo : EIATTR_KPARAM_INFO
	.align		4
.L_60:
        /*0058*/ 	.byte	0x04, 0x17
        /*005a*/ 	.short	(.L_62 - .L_61)
.L_61:
        /*005c*/ 	.word	0x00000000
        /*0060*/ 	.short	0x000b
        /*0062*/ 	.short	0x0058
        /*0064*/ 	.byte	0x00, 0xf5, 0x21, 0x00


	//----- nvinfo : EIATTR_KPARAM_INFO
	.align		4
.L_62:
        /*0068*/ 	.byte	0x04, 0x17
        /*006a*/ 	.short	(.L_64 - .L_63)
.L_63:
        /*006c*/ 	.word	0x00000000
        /*0070*/ 	.short	0x000a
        /*0072*/ 	.short	0x0050
        /*0074*/ 	.byte	0x00, 0xf5, 0x21, 0x00


	//----- nvinfo : EIATTR_KPARAM_INFO
	.align		4
.L_64:
        /*0078*/ 	.byte	0x04, 0x17
        /*007a*/ 	.short	(.L_66 - .L_65)
.L_65:
        /*007c*/ 	.word	0x00000000
        /*0080*/ 	.short	0x0009
        /*0082*/ 	.short	0x0048
        /*0084*/ 	.byte	0x00, 0xf5, 0x21, 0x00


	//----- nvinfo : EIATTR_KPARAM_INFO
	.align		4
.L_66:
        /*0088*/ 	.byte	0x04, 0x17
        /*008a*/ 	.short	(.L_68 - .L_67)
.L_67:
        /*008c*/ 	.word	0x00000000
        /*0090*/ 	.short	0x0008
        /*0092*/ 	.short	0x0040
        /*0094*/ 	.byte	0x00, 0xf5, 0x21, 0x00


	//----- nvinfo : EIATTR_KPARAM_INFO
	.align		4
.L_68:
        /*0098*/ 	.byte	0x04, 0x17
        /*009a*/ 	.short	(.L_70 - .L_69)
.L_69:
        /*009c*/ 	.word	0x00000000
        /*00a0*/ 	.short	0x0007
        /*00a2*/ 	.short	0x0038
        /*00a4*/ 	.byte	0x00, 0xf5, 0x21, 0x00


	//----- nvinfo : EIATTR_KPARAM_INFO
	.align		4
.L_70:
        /*00a8*/ 	.byte	0x04, 0x17
        /*00aa*/ 	.short	(.L_72 - .L_71)
.L_71:
        /*00ac*/ 	.word	0x00000000
        /*00b0*/ 	.short	0x0006
        /*00b2*/ 	.short	0x0030
        /*00b4*/ 	.byte	0x00, 0xf5, 0x21, 0x00


	//----- nvinfo : EIATTR_KPARAM_INFO
	.align		4
.L_72:
        /*00b8*/ 	.byte	0x04, 0x17
        /*00ba*/ 	.short	(.L_74 - .L_73)
.L_73:
        /*00bc*/ 	.word	0x00000000
        /*00c0*/ 	.short	0x0005
        /*00c2*/ 	.short	0x0028
        /*00c4*/ 	.byte	0x00, 0xf5, 0x21, 0x00


	//----- nvinfo : EIATTR_KPARAM_INFO
	.align		4
.L_74:
        /*00c8*/ 	.byte	0x04, 0x17
        /*00ca*/ 	.short	(.L_76 - .L_75)
.L_75:
        /*00cc*/ 	.word	0x00000000
        /*00d0*/ 	.short	0x0004
        /*00d2*/ 	.short	0x0020
        /*00d4*/ 	.byte	0x00, 0xf5, 0x21, 0x00


	//----- nvinfo : EIATTR_KPARAM_INFO
	.align		4
.L_76:
        /*00d8*/ 	.byte	0x04, 0x17
        /*00da*/ 	.short	(.L_78 - .L_77)
.L_77:
        /*00dc*/ 	.word	0x00000000
        /*00e0*/ 	.short	0x0003
        /*00e2*/ 	.short	0x0018
        /*00e4*/ 	.byte	0x00, 0xf5, 0x21, 0x00


	//----- nvinfo : EIATTR_KPARAM_INFO
	.align		4
.L_78:
        /*00e8*/ 	.byte	0x04, 0x17
        /*00ea*/ 	.short	(.L_80 - .L_79)
.L_79:
        /*00ec*/ 	.word	0x00000000
        /*00f0*/ 	.short	0x0002
        /*00f2*/ 	.short	0x0010
        /*00f4*/ 	.byte	0x00, 0xf5, 0x21, 0x00


	//----- nvinfo : EIATTR_KPARAM_INFO
	.align		4
.L_80:
        /*00f8*/ 	.byte	0x04, 0x17
        /*00fa*/ 	.short	(.L_82 - .L_81)
.L_81:
        /*00fc*/ 	.word	0x00000000
        /*0100*/ 	.short	0x0001
        /*0102*/ 	.short	0x0008
        /*0104*/ 	.byte	0x00, 0xf5, 0x21, 0x00


	//----- nvinfo : EIATTR_KPARAM_INFO
	.align		4
.L_82:
        /*0108*/ 	.byte	0x04, 0x17
        /*010a*/ 	.short	(.L_84 - .L_83)
.L_83:
        /*010c*/ 	.word	0x00000000
        /*0110*/ 	.short	0x0000
        /*0112*/ 	.short	0x0000
        /*0114*/ 	.byte	0x00, 0xf5, 0x21, 0x00


	//----- nvinfo : EIATTR_SPARSE_MMA_MASK
	.align		4
.L_84:
        /*0118*/ 	.byte	0x03, 0x50
        /*011a*/ 	.short	0x0000


	//----- nvinfo : EIATTR_MAXREG_COUNT
	.align		4
        /*011c*/ 	.byte	0x03, 0x1b
        /*011e*/ 	.short	0x00ff


	//----- nvinfo : EIATTR_MERCURY_ISA_VERSION
	.align		4
        /*0120*/ 	.byte	0x03, 0x5f
        /*0122*/ 	.short	0x0101


	//----- nvinfo : EIATTR_VRC_CTA_INIT_COUNT
	.align		4
        /*0124*/ 	.byte	0x02, 0x4a
	.zero		1
	.zero		1


	//----- nvinfo : EIATTR_EXIT_INSTR_OFFSETS
	.align		4
        /*0128*/ 	.byte	0x04, 0x1c
        /*012a*/ 	.short	(.L_86 - .L_85)


	//   ....[0]....
.L_85:
        /*012c*/ 	.word	0x00000070


	//   ....[1]....
        /*0130*/ 	.word	0x00013400


	//   ....[2]....
        /*0134*/ 	.word	0x00013a10


	//   ....[3]....
        /*0138*/ 	.word	0x00013d30


	//   ....[4]....
        /*013c*/ 	.word	0x00013f10


	//   ....[5]....
        /*0140*/ 	.word	0x00014000


	//----- nvinfo : EIATTR_INDIRECT_BRANCH_TARGETS
	.align		4
.L_86:
        /*0144*/ 	.byte	0x04, 0x34
        /*0146*/ 	.short	(.L_88 - .L_87)


	//   ....[0]....
.L_87:
        /*0148*/ 	.word	.L_x_719@srel
        /*014c*/ 	.short	0x0
        /*014e*/ 	.short	0x0
        /*0150*/ 	.word	0x4
        /*0154*/ 	.word	.L_x_720@srel
        /*0158*/ 	.word	.L_x_721@srel
        /*015c*/ 	.word	.L_x_722@srel
        /*0160*/ 	.word	.L_x_18@srel


	//   ....[1]....
        /* <DEDUP_REMOVED lines=8> */


	//   ....[2]....
        /*0180*/ 	.word	.L_x_729@srel
        /*0184*/ 	.short	0x0
        /*0186*/ 	.short	0x0
        /*0188*/ 	.word	0x3
        /*018c*/ 	.word	.L_x_730@srel
        /*0190*/ 	.word	.L_x_731@srel
        /*0194*/ 	.word	.L_x_18@srel


	//   ....[3]....
        /*0198*/ 	.word	.L_x_733@srel
        /*019c*/ 	.short	0x0
        /*019e*/ 	.short	0x0
        /*01a0*/ 	.word	0x3
        /*01a4*/ 	.word	.L_x_734@srel
        /*01a8*/ 	.word	.L_x_735@srel
        /*01ac*/ 	.word	.L_x_736@srel


	//   ....[4]....
        /*01b0*/ 	.word	.L_x_737@srel
        /*01b4*/ 	.short	0x0
        /*01b6*/ 	.short	0x0
        /*01b8*/ 	.word	0x3
        /*01bc*/ 	.word	.L_x_738@srel
        /*01c0*/ 	.word	.L_x_739@srel
        /*01c4*/ 	.word	.L_x_18@srel


	//   ....[5]....
        /* <DEDUP_REMOVED lines=8> */


	//   ....[6]....
        /*01e4*/ 	.word	.L_x_746@srel
        /*01e8*/ 	.short	0x0
        /*01ea*/ 	.short	0x0
        /*01ec*/ 	.word	0x3
        /*01f0*/ 	.word	.L_x_747@srel
        /*01f4*/ 	.word	.L_x_748@srel
        /*01f8*/ 	.word	.L_x_18@srel


	//   ....[7]....
        /* <DEDUP_REMOVED lines=8> */


	//   ....[8]....
        /*0218*/ 	.word	.L_x_755@srel
        /*021c*/ 	.short	0x0
        /*021e*/ 	.short	0x0
        /*0220*/ 	.word	0x3
        /*0224*/ 	.word	.L_x_756@srel
        /*0228*/ 	.word	.L_x_757@srel
        /*022c*/ 	.word	.L_x_18@srel


	//   ....[9]....
        /* <DEDUP_REMOVED lines=8> */


	//   ....[10]....
        /*024c*/ 	.word	.L_x_764@srel
        /*0250*/ 	.short	0x0
        /*0252*/ 	.short	0x0
        /*0254*/ 	.word	0x3
        /*0258*/ 	.word	.L_x_765@srel
        /*025c*/ 	.word	.L_x_766@srel
        /*0260*/ 	.word	.L_x_18@srel


	//   ....[11]....
        /* <DEDUP_REMOVED lines=8> */


	//   ....[12]....
        /* <DEDUP_REMOVED lines=8> */


	//   ....[13]....
        /* <DEDUP_REMOVED lines=8> */


	//   ....[14]....
        /* <DEDUP_REMOVED lines=8> */


	//   ....[15]....
        /* <DEDUP_REMOVED lines=8> */


	//   ....[16]....
        /*02f0*/ 	.word	.L_x_793@srel
        /*02f4*/ 	.short	0x0
        /*02f6*/ 	.short	0x0
        /*02f8*/ 	.word	0x3
        /*02fc*/ 	.word	.L_x_794@srel
        /*0300*/ 	.word	.L_x_795@srel
        /*0304*/ 	.word	.L_x_155@srel


	//   ....[17]....
        /*0308*/ 	.word	.L_x_797@srel
        /*030c*/ 	.short	0x0
        /*030e*/ 	.short	0x0
        /*0310*/ 	.word	0x3
        /*0314*/ 	.word	.L_x_798@srel
        /*0318*/ 	.word	.L_x_799@srel
        /*031c*/ 	.word	.L_x_800@srel


	//   ....[18]....
        /*0320*/ 	.word	.L_x_801@srel
        /*0324*/ 	.short	0x0
        /*0326*/ 	.short	0x0
        /*0328*/ 	.word	0x3
        /*032c*/ 	.word	.L_x_802@srel
        /*0330*/ 	.word	.L_x_803@srel
        /*0334*/ 	.word	.L_x_155@srel


	//   ....[19]....
        /* <DEDUP_REMOVED lines=8> */


	//   ....[20]....
        /*0354*/ 	.word	.L_x_810@srel
        /*0358*/ 	.short	0x0
        /*035a*/ 	.short	0x0
        /*035c*/ 	.word	0x3
        /*0360*/ 	.word	.L_x_811@srel
        /*0364*/ 	.word	.L_x_812@srel
        /*0368*/ 	.word	.L_x_155@srel


	//   ....[21]....
        /* <DEDUP_REMOVED lines=8> */


	//   ....[22]....
        /*0388*/ 	.word	.L_x_819@srel
        /*038c*/ 	.short	0x0
        /*038e*/ 	.short	0x0
        /*0390*/ 	.word	0x3
        /*0394*/ 	.word	.L_x_820@srel
        /*0398*/ 	.word	.L_x_821@srel
        /*039c*/ 	.word	.L_x_155@srel


	//   ....[23]....
        /* <DEDUP_REMOVED lines=8> */


	//   ....[24]....
        /*03bc*/ 	.word	.L_x_828@srel
        /*03c0*/ 	.short	0x0
        /*03c2*/ 	.short	0x0
        /*03c4*/ 	.word	0x3
        /*03c8*/ 	.word	.L_x_829@srel
        /*03cc*/ 	.word	.L_x_830@srel
        /*03d0*/ 	.word	.L_x_155@srel


	//   ....[25]....
        /*03d4*/ 	.word	.L_x_832@srel
        /*03d8*/ 	.short	0x0
        /*03da*/ 	.short	0x0
        /*03dc*/ 	.word	0x3
        /*03e0*/ 	.word	.L_x_833@srel
        /*03e4*/ 	.word	.L_x_834@srel
        /*03e8*/ 	.word	.L_x_155@srel


	//   ....[26]....
        /* <DEDUP_REMOVED lines=8> */
        /*0408*/ 	.word	.L_x_155@srel
        /*040c*/ 	.word	.L_x_155@srel
        /*0410*/ 	.word	.L_x_786@srel
        /*0414*/ 	.word	.L_x_155@srel


	//----- nvinfo : EIATTR_CRS_STACK_SIZE
	.align		4
.L_88:
        /*0418*/ 	.byte	0x04, 0x1e
        /*041a*/ 	.short	(.L_90 - .L_89)
.L_89:
        /*041c*/ 	.word	0x00000000


	//----- nvinfo : EIATTR_CBANK_PARAM_SIZE
	.align		4
.L_90:
        /*0420*/ 	.byte	0x03, 0x19
        /*0422*/ 	.short	0x0078


	//----- nvinfo : EIATTR_PARAM_CBANK
	.align		4
        /*0424*/ 	.byte	0x04, 0x0a
        /*0426*/ 	.short	(.L_92 - .L_91)
	.align		4
.L_91:
        /*0428*/ 	.word	index@(.nv.constant0.tangent_reverse)
        /*042c*/ 	.short	0x0380
        /*042e*/ 	.short	0x0078


	//----- nvinfo : EIATTR_SW_WAR
	.align		4
.L_92:
        /*0430*/ 	.byte	0x04, 0x36
        /*0432*/ 	.short	(.L_94 - .L_93)
.L_93:
        /*0434*/ 	.word	0x00000008
.L_94:


//--------------------- .nv.info.tangent_forward  --------------------------
	.section	.nv.info.tangent_forward,"",@"SHT_CUDA_INFO"
	.sectionflags	@""
	.align	4


	//----- nvinfo : EIATTR_CUDA_API_VERSION
	.align		4
        /*0000*/ 	.byte	0x04, 0x37
        /*0002*/ 	.short	(.L_96 - .L_95)
.L_95:
        /*0004*/ 	.word	0x00000082


	//----- nvinfo : EIATTR_KPARAM_INFO
	.align		4
.L_96:
        /*0008*/ 	.byte	0x04, 0x17
        /*000a*/ 	.short	(.L_98 - .L_97)
.L_97:
        /*000c*/ 	.word	0x00000000
        /*0010*/ 	.short	0x000e
        /*0012*/ 	.short	0x0060
        /*0014*/ 	.byte	0x00, 0xf0, 0x11, 0x00


	//----- nvinfo : EIATTR_KPARAM_INFO
	.align		4
.L_98:
        /*0018*/ 	.byte	0x04, 0x17
        /*001a*/ 	.short	(.L_100 - .L_99)
.L_99:
        /*001c*/ 	.word	0x00000000
        /*0020*/ 	.short	0x000d
        /*0022*/ 	.short	0x005c
        /*0024*/ 	.byte	0x00, 0xf0, 0x11, 0x00


	//----- nvinfo : EIATTR_KPARAM_INFO
	.align		4
.L_100:
        /*0028*/ 	.byte	0x04, 0x17
        /*002a*/ 	.short	(.L_102 - .L_101)
.L_101:
        /*002c*/ 	.word	0x00000000
        /*0030*/ 	.short	0x000c
        /*0032*/ 	.short	0x0058
        /*0034*/ 	.byte	0x00, 0xf0, 0x11, 0x00


	//----- nvinfo : EIATTR_KPARAM_INFO
	.align		4
.L_102:
        /*0038*/ 	.byte	0x04, 0x17
        /*003a*/ 	.short	(.L_104 - .L_103)
.L_103:
        /*003c*/ 	.word	0x00000000
        /*0040*/ 	.short	0x000b
        /*0042*/ 	.short	0x0054
        /*0044*/ 	.byte	0x00, 0xf0, 0x11, 0x00


	//----- nvinfo : EIATTR_KPARAM_INFO
	.align		4
.L_104:
        /*0048*/ 	.byte	0x04, 0x17
        /*004a*/ 	.short	(.L_106 - .L_105)
.L_105:
        /*004c*/ 	.word	0x00000000
        /*0050*/ 	.short	0x000a
        /*0052*/ 	.short	0x0050
        /*0054*/ 	.byte	0x00, 0xf0, 0x11, 0x00


	//----- nvinfo : EIATTR_KPARAM_INFO
	.align		4
.L_106:
        /*0058*/ 	.byte	0x04, 0x17
        /*005a*/ 	.short	(.L_108 - .L_107)
.L_107:
        /*005c*/ 	.word	0x00000000
        /*0060*/ 	.short	0x0009
        /*0062*/ 	.short	0x0048
        /*0064*/ 	.byte	0x00, 0xf5, 0x21, 0x00


	//----- nvinfo : EIATTR_KPARAM_INFO
	.align		4
.L_108:
        /*0068*/ 	.byte	0x04, 0x17
        /*006a*/ 	.short	(.L_110 - .L_109)
.L_109:
        /*006c*/ 	.word	0x00000000
        /*0070*/ 	.short	0x0008
        /*0072*/ 	.short	0x0040
        /*0074*/ 	.byte	0x00, 0xf5, 0x21, 0x00


	//----- nvinfo : EIATTR_KPARAM_INFO
	.align		4
.L_110:
        /*0078*/ 	.byte	0x04, 0x17
        /*007a*/ 	.short	(.L_112 - .L_111)
.L_111:
        /*007c*/ 	.word	0x00000000
        /*0080*/ 	.short	0x0007
        /*0082*/ 	.short	0x0038
        /*0084*/ 	.byte	0x00, 0xf5, 0x21, 0x00


	//----- nvinfo : EIATTR_KPARAM_INFO
	.align		4
.L_112:
        /*0088*/ 	.byte	0x04, 0x17
        /*008a*/ 	.short	(.L_114 - .L_113)
.L_113:
        /*008c*/ 	.word	0x00000000
        /*0090*/ 	.short	0x0006
        /*0092*/ 	.short	0x0030
        /*0094*/ 	.byte	0x00, 0xf5, 0x21, 0x00


	//----- nvinfo : EIATTR_KPARAM_INFO
	.align		4
.L_114:
        /*0098*/ 	.byte	0x04, 0x17
        /*009a*/ 	.short	(.L_116 - .L_115)
.L_115:
        /*009c*/ 	.word	0x00000000
        /*00a0*/ 	.short	0x0005
        /*00a2*/ 	.short	0x0028
        /*00a4*/ 	.byte	0x00, 0xf5, 0x21, 0x00


	//----- nvinfo : EIATTR_KPARAM_INFO
	.align		4
.L_116:
        /*00a8*/ 	.byte	0x04, 0x17
        /*00aa*/ 	.short	(.L_118 - .L_117)
.L_117:
        /*00ac*/ 	.word	0x00000000
        /*00b0*/ 	.short	0x0004
        /*00b2*/ 	.short	0x0020
        /*00b4*/ 	.byte	0x00, 0xf5, 0x21, 0x00


	//----- nvinfo : EIATTR_KPARAM_INFO
	.align		4
.L_118:
        /*00b8*/ 	.byte	0x04, 0x17
        /*00ba*/ 	.short	(.L_120 - .L_119)
.L_119:
        /*00bc*/ 	.word	0x00000000
        /*00c0*/ 	.short	0x0003
        /*00c2*/ 	.short	0x0018
        /*00c4*/ 	.byte	0x00, 0xf5, 0x21, 0x00


	//----- nvinfo : EIATTR_KPARAM_INFO
	.align		4
.L_120:
        /*00c8*/ 	.byte	0x04, 0x17
        /*00ca*/ 	.short	(.L_122 - .L_121)
.L_121:
        /*00cc*/ 	.word	0x00000000
        /*00d0*/ 	.short	0x0002
        /*00d2*/ 	.short	0x0010
        /*00d4*/ 	.byte	0x00, 0xf5, 0x21, 0x00


	//----- nvinfo : EIATTR_KPARAM_INFO
	.align		4
.L_122:
        /*00d8*/ 	.byte	0x04, 0x17
        /*00da*/ 	.short	(.L_124 - .L_123)
.L_123:
        /*00dc*/ 	.word	0x00000000
        /*00e0*/ 	.short	0x0001
        /*00e2*/ 	.short	0x0008
        /*00e4*/ 	.byte	0x00, 0xf5, 0x21, 0x00


	//----- nvinfo : EIATTR_KPARAM_INFO
	.align		4
.L_124:
        /*00e8*/ 	.byte	0x04, 0x17
        /*00ea*/ 	.short	(.L_126 - .L_125)
.L_125:
        /*00ec*/ 	.word	0x00000000
        /*00f0*/ 	.short	0x0000
        /*00f2*/ 	.short	0x0000
        /*00f4*/ 	.byte	0x00, 0xf5, 0x21, 0x00


	//----- nvinfo : EIATTR_SPARSE_MMA_MASK
	.align		4
.L_126:
        /*00f8*/ 	.byte	0x03, 0x50
        /*00fa*/ 	.short	0x0000


	//----- nvinfo : EIATTR_MAXREG_COUNT
	.align		4
        /*00fc*/ 	.byte	0x03, 0x1b
        /*00fe*/ 	.short	0x00ff


	//----- nvinfo : EIATTR_MERCURY_ISA_VERSION
	.align		4
        /*0100*/ 	.byte	0x03, 0x5f
        /*0102*/ 	.short	0x0101


	//----- nvinfo : EIATTR_VRC_CTA_INIT_COUNT
	.align		4
        /*0104*/ 	.byte	0x02, 0x4a
	.zero		1
	.zero		1


	//----- nvinfo : EIATTR_EXIT_INSTR_OFFSETS
	.align		4
        /*0108*/ 	.byte	0x04, 0x1c
        /*010a*/ 	.short	(.L_128 - .L_127)


	//   ....[0]....
.L_127:
        /*010c*/ 	.word	0x00000090


	//   ....[1]....
        /*0110*/ 	.word	0x0000aaa0


	//   ....[2]....
        /*0114*/ 	.word	0x0000af20


	//   ....[3]....
        /*0118*/ 	.word	0x0000b190


	//   ....[4]....
        /*011c*/ 	.word	0x0000b320


	//   ....[5]....
        /*0120*/ 	.word	0x0000b3f0


	//----- nvinfo : EIATTR_INDIRECT_BRANCH_TARGETS
	.align		4
.L_128:
        /*0124*/ 	.byte	0x04, 0x34
        /*0126*/ 	.short	(.L_130 - .L_129)


	//   ....[0]....
.L_129:
        /*0128*/ 	.word	.L_x_845@srel
        /*012c*/ 	.short	0x0
        /*012e*/ 	.short	0x0
        /*0130*/ 	.word	0x3
        /*0134*/ 	.word	.L_x_846@srel
        /*0138*/ 	.word	.L_x_847@srel
        /*013c*/ 	.word	.L_x_345@srel


	//   ....[1]....
        /* <DEDUP_REMOVED lines=8> */


	//   ....[2]....
        /* <DEDUP_REMOVED lines=8> */


	//   ....[3]....
        /*0178*/ 	.word	.L_x_859@srel
        /*017c*/ 	.short	0x0
        /*017e*/ 	.short	0x0
        /*0180*/ 	.word	0x3
        /*0184*/ 	.word	.L_x_860@srel
        /*0188*/ 	.word	.L_x_861@srel
        /*018c*/ 	.word	.L_x_345@srel


	//   ....[4]....
        /*0190*/ 	.word	.L_x_863@srel
        /*0194*/ 	.short	0x0
        /*0196*/ 	.short	0x0
        /*0198*/ 	.word	0x3
        /*019c*/ 	.word	.L_x_864@srel
        /*01a0*/ 	.word	.L_x_865@srel
        /*01a4*/ 	.word	.L_x_866@srel


	//   ....[5]....
        /*01a8*/ 	.word	.L_x_867@srel
        /*01ac*/ 	.short	0x0
        /*01ae*/ 	.short	0x0
        /*01b0*/ 	.word	0x3
        /*01b4*/ 	.word	.L_x_868@srel
        /*01b8*/ 	.word	.L_x_869@srel
        /*01bc*/ 	.word	.L_x_345@srel


	//   ....[6]....
        /* <DEDUP_REMOVED lines=8> */


	//   ....[7]....
        /*01dc*/ 	.word	.L_x_876@srel
        /*01e0*/ 	.short	0x0
        /*01e2*/ 	.short	0x0
        /*01e4*/ 	.word	0x3
        /*01e8*/ 	.word	.L_x_877@srel
        /*01ec*/ 	.word	.L_x_878@srel
        /*01f0*/ 	.word	.L_x_345@srel


	//   ....[8]....
        /* <DEDUP_REMOVED lines=8> */


	//   ....[9]....
        /*0210*/ 	.word	.L_x_885@srel
        /*0214*/ 	.short	0x0
        /*0216*/ 	.short	0x0
        /*0218*/ 	.word	0x3
        /*021c*/ 	.word	.L_x_886@srel
        /*0220*/ 	.word	.L_x_887@srel
        /*0224*/ 	.word	.L_x_345@srel


	//   ....[10]....
        /* <DEDUP_REMOVED lines=8> */


	//   ....[11]....
        /*0244*/ 	.word	.L_x_894@srel
        /*0248*/ 	.short	0x0
        /*024a*/ 	.short	0x0
        /*024c*/ 	.word	0x3
        /*0250*/ 	.word	.L_x_895@srel
        /*0254*/ 	.word	.L_x_896@srel
        /*0258*/ 	.word	.L_x_345@srel


	//   ....[12]....
        /* <DEDUP_REMOVED lines=8> */


	//   ....[13]....
        /* <DEDUP_REMOVED lines=8> */


	//   ....[14]....
        /* <DEDUP_REMOVED lines=8> */


	//----- nvinfo : EIATTR_CRS_STACK_SIZE
	.align		4
.L_130:
        /*02b0*/ 	.byte	0x04, 0x1e
        /*02b2*/ 	.short	(.L_132 - .L_131)
.L_131:
        /*02b4*/ 	.word	0x00000000


	//----- nvinfo : EIATTR_CBANK_PARAM_SIZE
	.align		4
.L_132:
        /*02b8*/ 	.byte	0x03, 0x19
        /*02ba*/ 	.short	0x0064


	//----- nvinfo : EIATTR_PARAM_CBANK
	.align		4
        /*02bc*/ 	.byte	0x04, 0x0a
        /*02be*/ 	.short	(.L_134 - .L_133)
	.align		4
.L_133:
        /*02c0*/ 	.word	index@(.nv.constant0.tangent_forward)
        /*02c4*/ 	.short	0x0380
        /*02c6*/ 	.short	0x0064


	//----- nvinfo : EIATTR_SW_WAR
	.align		4
.L_134:
        /*02c8*/ 	.byte	0x04, 0x36
        /*02ca*/ 	.short	(.L_136 - .L_135)
.L_135:
        /*02cc*/ 	.word	0x00000008
.L_136:


//--------------------- .nv.info.reverse_sweep    --------------------------
	.section	.nv.info.reverse_sweep,"",@"SHT_CUDA_INFO"
	.sectionflags	@""
	.align	4


	//----- nvinfo : EIATTR_CUDA_API_VERSION
	.align		4
        /*0000*/ 	.byte	0x04, 0x37
        /*0002*/ 	.short	(.L_138 - .L_137)
.L_137:
        /*0004*/ 	.word	0x00000082


	//----- nvinfo : EIATTR_KPARAM_INFO
	.align		4
.L_138:
        /*0008*/ 	.byte	0x04, 0x17
        /*000a*/ 	.short	(.L_140 - .L_139)
.L_139:
        /*000c*/ 	.word	0x00000000
        /*0010*/ 	.short	0x000a
        /*0012*/ 	.short	0x0044
        /*0014*/ 	.byte	0x00, 0xf0, 0x11, 0x00


	//----- nvinfo : EIATTR_KPARAM_INFO
	.align		4
.L_140:
        /*0018*/ 	.byte	0x04, 0x17
        /*001a*/ 	.short	(.L_142 - .L_141)
.L_141:
        /*001c*/ 	.word	0x00000000
        /*0020*/ 	.short	0x0009
        /*0022*/ 	.short	0x0040
        /*0024*/ 	.byte	0x00, 0xf0, 0x11, 0x00


	//----- nvinfo : EIATTR_KPARAM_INFO
	.align		4
.L_142:
        /*0028*/ 	.byte	0x04, 0x17
        /*002a*/ 	.short	(.L_144 - .L_143)
.L_143:
        /*002c*/ 	.word	0x00000000
        /*0030*/ 	.short	0x0008
        /*0032*/ 	.short	0x003c
        /*0034*/ 	.byte	0x00, 0xf0, 0x11, 0x00


	//----- nvinfo : EIATTR_KPARAM_INFO
	.align		4
.L_144:
        /*0038*/ 	.byte	0x04, 0x17
        /*003a*/ 	.short	(.L_146 - .L_145)
.L_145:
        /*003c*/ 	.word	0x00000000
        /*0040*/ 	.short	0x0007
        /*0042*/ 	.short	0x0038
        /*0044*/ 	.byte	0x00, 0xf0, 0x11, 0x00


	//----- nvinfo : EIATTR_KPARAM_INFO
	.align		4
.L_146:
        /*0048*/ 	.byte	0x04, 0x17
        /*004a*/ 	.short	(.L_148 - .L_147)
.L_147:
        /*004c*/ 	.word	0x00000000
        /*0050*/ 	.short	0x0006
        /*0052*/ 	.short	0x0030
        /*0054*/ 	.byte	0x00, 0xf5, 0x21, 0x00


	//----- nvinfo : EIATTR_KPARAM_INFO
	.align		4
.L_148:
        /*0058*/ 	.byte	0x04, 0x17
        /*005a*/ 	.short	(.L_150 - .L_149)
.L_149:
        /*005c*/ 	.word	0x00000000
        /*0060*/ 	.short	0x0005
        /*0062*/ 	.short	0x0028
        /*0064*/ 	.byte	0x00, 0xf5, 0x21, 0x00


	//----- nvinfo : EIATTR_KPARAM_INFO
	.align		4
.L_150:
        /*0068*/ 	.byte	0x04, 0x17
        /*006a*/ 	.short	(.L_152 - .L_151)
.L_151:
        /*006c*/ 	.word	0x00000000
        /*0070*/ 	.short	0x0004
        /*0072*/ 	.short	0x0020
        /*0074*/ 	.byte	0x00, 0xf5, 0x21, 0x00


	//----- nvinfo : EIATTR_KPARAM_INFO
	.align		4
.L_152:
        /*0078*/ 	.byte	0x04, 0x17
        /*007a*/ 	.short	(.L_154 - .L_153)
.L_153:
        /*007c*/ 	.word	0x00000000
        /*0080*/ 	.short	0x0003
        /*0082*/ 	.short	0x0018
        /*0084*/ 	.byte	0x00, 0xf5, 0x21, 0x00


	//----- nvinfo : EIATTR_KPARAM_INFO
	.align		4
.L_154:
        /*0088*/ 	.byte	0x04, 0x17
        /*008a*/ 	.short	(.L_156 - .L_155)
.L_155:
        /*008c*/ 	.word	0x00000000
        /*0090*/ 	.short	0x0002
        /*0092*/ 	.short	0x0010
        /*0094*/ 	.byte	0x00, 0xf5, 0x21, 0x00


	//----- nvinfo : EIATTR_KPARAM_INFO
	.align		4
.L_156:
        /*0098*/ 	.byte	0x04, 0x17
        /*009a*/ 	.short	(.L_158 - .L_157)
.L_157:
        /*009c*/ 	.word	0x00000000
        /*00a0*/ 	.short	0x0001
        /*00a2*/ 	.short	0x0008
        /*00a4*/ 	.byte	0x00, 0xf5, 0x21, 0x00


	//----- nvinfo : EIATTR_KPARAM_INFO
	.align		4
.L_158:
        /*00a8*/ 	.byte	0x04, 0x17
        /*00aa*/ 	.short	(.L_160 - .L_159)
.L_159:
        /*00ac*/ 	.word	0x00000000
        /*00b0*/ 	.short	0x0000
        /*00b2*/ 	.short	0x0000
        /*00b4*/ 	.byte	0x00, 0xf5, 0x21, 0x00


	//----- nvinfo : EIATTR_SPARSE_MMA_MASK
	.align		4
.L_160:
        /*00b8*/ 	.byte	0x03, 0x50
        /*00ba*/ 	.short	0x0000


	//----- nvinfo : EIATTR_MAXREG_COUNT
	.align		4
        /*00bc*/ 	.byte	0x03, 0x1b
        /*00be*/ 	.short	0x00ff


	//----- nvinfo : EIATTR_MERCURY_ISA_VERSION
	.align		4
        /*00c0*/ 	.byte	0x03, 0x5f
        /*00c2*/ 	.short	0x0101


	//----- nvinfo : EIATTR_VRC_CTA_INIT_COUNT
	.align		4
        /*00c4*/ 	.byte	0x02, 0x4a
	.zero		1
	.zero		1


	//----- nvinfo : EIATTR_EXIT_INSTR_OFFSETS
	.align		4
        /*00c8*/ 	.byte	0x04, 0x1c
        /*00ca*/ 	.short	(.L_162 - .L_161)


	//   ....[0]....
.L_161:
        /*00cc*/ 	.word	0x00000070


	//   ....[1]....
        /*00d0*/ 	.word	0x000054d0


	//   ....[2]....
        /*00d4*/ 	.word	0x00005bc0


	//   ....[3]....
        /*00d8*/ 	.word	0x00005f40


	//   ....[4]....
        /*00dc*/ 	.word	0x00006140


	//   ....[5]....
        /*00e0*/ 	.word	0x00006230


	//----- nvinfo : EIATTR_INDIRECT_BRANCH_TARGETS
	.align		4
.L_162:
        /*00e4*/ 	.byte	0x04, 0x34
        /*00e6*/ 	.short	(.L_164 - .L_163)


	//   ....[0]....
.L_163:
        /*00e8*/ 	.word	.L_x_913@srel
        /*00ec*/ 	.short	0x0
        /*00ee*/ 	.short	0x0
        /*00f0*/ 	.word	0x3
        /*00f4*/ 	.word	.L_x_502@srel
        /*00f8*/ 	.word	.L_x_915@srel
        /*00fc*/ 	.word	.L_x_508@srel


	//   ....[1]....
        /* <DEDUP_REMOVED lines=8> */


	//   ....[2]....
        /* <DEDUP_REMOVED lines=8> */


	//   ....[3]....
        /*0138*/ 	.word	.L_x_927@srel
        /*013c*/ 	.short	0x0
        /*013e*/ 	.short	0x0
        /*0140*/ 	.word	0x3
        /*0144*/ 	.word	.L_x_928@srel
        /*0148*/ 	.word	.L_x_929@srel
        /*014c*/ 	.word	.L_x_508@srel


	//   ....[4]....
        /*0150*/ 	.word	.L_x_931@srel
        /*0154*/ 	.short	0x0
        /*0156*/ 	.short	0x0
        /*0158*/ 	.word	0x3
        /*015c*/ 	.word	.L_x_932@srel
        /*0160*/ 	.word	.L_x_933@srel
        /*0164*/ 	.word	.L_x_934@srel


	//   ....[5]....
        /*0168*/ 	.word	.L_x_935@srel
        /*016c*/ 	.short	0x0
        /*016e*/ 	.short	0x0
        /*0170*/ 	.word	0x3
        /*0174*/ 	.word	.L_x_936@srel
        /*0178*/ 	.word	.L_x_937@srel
        /*017c*/ 	.word	.L_x_508@srel


	//   ....[6]....
        /* <DEDUP_REMOVED lines=8> */


	//   ....[7]....
        /*019c*/ 	.word	.L_x_944@srel
        /*01a0*/ 	.short	0x0
        /*01a2*/ 	.short	0x0
        /*01a4*/ 	.word	0x3
        /*01a8*/ 	.word	.L_x_945@srel
        /*01ac*/ 	.word	.L_x_946@srel
        /*01b0*/ 	.word	.L_x_508@srel


	//   ....[8]....
        /* <DEDUP_REMOVED lines=8> */


	//   ....[9]....
        /*01d0*/ 	.word	.L_x_953@srel
        /*01d4*/ 	.short	0x0
        /*01d6*/ 	.short	0x0
        /*01d8*/ 	.word	0x3
        /*01dc*/ 	.word	.L_x_954@srel
        /*01e0*/ 	.word	.L_x_955@srel
        /*01e4*/ 	.word	.L_x_508@srel


	//   ....[10]....
        /* <DEDUP_REMOVED lines=8> */


	//   ....[11]....
        /*0204*/ 	.word	.L_x_962@srel
        /*0208*/ 	.short	0x0
        /*020a*/ 	.short	0x0
        /*020c*/ 	.word	0x3
        /*0210*/ 	.word	.L_x_963@srel
        /*0214*/ 	.word	.L_x_964@srel
        /*0218*/ 	.word	.L_x_508@srel


	//   ....[12]....
        /*021c*/ 	.word	.L_x_966@srel
        /*0220*/ 	.short	0x0
        /*0222*/ 	.short	0x0
        /*0224*/ 	.word	0x3
        /*0228*/ 	.word	.L_x_967@srel
        /*022c*/ 	.word	.L_x_968@srel
        /*0230*/ 	.word	.L_x_508@srel


	//   ....[13]....
        /* <DEDUP_REMOVED lines=12> */


	//----- nvinfo : EIATTR_CRS_STACK_SIZE
	.align		4
.L_164:
        /*0260*/ 	.byte	0x04, 0x1e
        /*0262*/ 	.short	(.L_166 - .L_165)
.L_165:
        /*0264*/ 	.word	0x00000000


	//----- nvinfo : EIATTR_CBANK_PARAM_SIZE
	.align		4
.L_166:
        /*0268*/ 	.byte	0x03, 0x19
        /*026a*/ 	.short	0x0048


	//----- nvinfo : EIATTR_PARAM_CBANK
	.align		4
        /*026c*/ 	.byte	0x04, 0x0a
        /*026e*/ 	.short	(.L_168 - .L_167)
	.align		4
.L_167:
        /*0270*/ 	.word	index@(.nv.constant0.reverse_sweep)
        /*0274*/ 	.short	0x0380
        /*0276*/ 	.short	0x0048


	//----- nvinfo : EIATTR_SW_WAR
	.align		4
.L_168:
        /*0278*/ 	.byte	0x04, 0x36
        /*027a*/ 	.short	(.L_170 - .L_169)
.L_169:
        /*027c*/ 	.word	0x00000008
.L_170:


//--------------------- .nv.info.forward_eval     --------------------------
	.section	.nv.info.forward_eval,"",@"SHT_CUDA_INFO"
	.sectionflags	@""
	.align	4


	//----- nvinfo : EIATTR_CUDA_API_VERSION
	.align		4
        /*0000*/ 	.byte	0x04, 0x37
        /*0002*/ 	.short	(.L_172 - .L_171)
.L_171:
        /*0004*/ 	.word	0x00000082


	//----- nvinfo : EIATTR_KPARAM_INFO
	.align		4
.L_172:
        /*0008*/ 	.byte	0x04, 0x17
        /*000a*/ 	.short	(.L_174 - .L_173)
.L_173:
        /*000c*/ 	.word	0x00000000
        /*0010*/ 	.short	0x000c
        /*0012*/ 	.short	0x0050
        /*0014*/ 	.byte	0x00, 0xf0, 0x11, 0x00


	//----- nvinfo : EIATTR_KPARAM_INFO
	.align		4
.L_174:
        /*0018*/ 	.byte	0x04, 0x17
        /*001a*/ 	.short	(.L_176 - .L_175)
.L_175:
        /*001c*/ 	.word	0x00000000
        /*0020*/ 	.short	0x000b
        /*0022*/ 	.short	0x004c
        /*0024*/ 	.byte	0x00, 0xf0, 0x11, 0x00


	//----- nvinfo : EIATTR_KPARAM_INFO
	.align		4
.L_176:
        /*0028*/ 	.byte	0x04, 0x17
        /*002a*/ 	.short	(.L_178 - .L_177)
.L_177:
        /*002c*/ 	.word	0x00000000
        /*0030*/ 	.short	0x000a
        /*0032*/ 	.short	0x0048
        /*0034*/ 	.byte	0x00, 0xf0, 0x11, 0x00


	//----- nvinfo : EIATTR_KPARAM_INFO
	.align		4
.L_178:
        /*0038*/ 	.byte	0x04, 0x17
        /*003a*/ 	.short	(.L_180 - .L_179)
.L_179:
        /*003c*/ 	.word	0x00000000
        /*0040*/ 	.short	0x0009
        /*0042*/ 	.short	0x0044
        /*0044*/ 	.byte	0x00, 0xf0, 0x11, 0x00


	//----- nvinfo : EIATTR_KPARAM_INFO
	.align		4
.L_180:
        /*0048*/ 	.byte	0x04, 0x17
        /*004a*/ 	.short	(.L_182 - .L_181)
.L_181:
        /*004c*/ 	.word	0x00000000
        /*0050*/ 	.short	0x0008
        /*0052*/ 	.short	0x0040
        /*0054*/ 	.byte	0x00, 0xf0, 0x11, 0x00


	//----- nvinfo : EIATTR_KPARAM_INFO
	.align		4
.L_182:
        /*0058*/ 	.byte	0x04, 0x17
        /*005a*/ 	.short	(.L_184 - .L_183)
.L_183:
        /*005c*/ 	.word	0x00000000
        /*0060*/ 	.short	0x0007
        /*0062*/ 	.short	0x0038
        /*0064*/ 	.byte	0x00, 0xf5, 0x21, 0x00


	//----- nvinfo : EIATTR_KPARAM_INFO
	.align		4
.L_184:
        /*0068*/ 	.byte	0x04, 0x17
        /*006a*/ 	.short	(.L_186 - .L_185)
.L_185:
        /*006c*/ 	.word	0x00000000
        /*0070*/ 	.short	0x0006
        /*0072*/ 	.short	0x0030
        /*0074*/ 	.byte	0x00, 0xf5, 0x21, 0x00


	//----- nvinfo : EIATTR_KPARAM_INFO
	.align		4
.L_186:
        /*0078*/ 	.byte	0x04, 0x17
        /*007a*/ 	.short	(.L_188 - .L_187)
.L_187:
        /*007c*/ 	.word	0x00000000
        /*0080*/ 	.short	0x0005
        /*0082*/ 	.short	0x0028
        /*0084*/ 	.byte	0x00, 0xf5, 0x21, 0x00


	//----- nvinfo : EIATTR_KPARAM_INFO
	.align		4
.L_188:
        /*0088*/ 	.byte	0x04, 0x17
        /*008a*/ 	.short	(.L_190 - .L_189)
.L_189:
        /*008c*/ 	.word	0x00000000
        /*0090*/ 	.short	0x0004
        /*0092*/ 	.short	0x0020
        /*0094*/ 	.byte	0x00, 0xf5, 0x21, 0x00


	//----- nvinfo : EIATTR_KPARAM_INFO
	.align		4
.L_190:
        /*0098*/ 	.byte	0x04, 0x17
        /*009a*/ 	.short	(.L_192 - .L_191)
.L_191:
        /*009c*/ 	.word	0x00000000
        /*00a0*/ 	.short	0x0003
        /*00a2*/ 	.short	0x0018
        /*00a4*/ 	.byte	0x00, 0xf5, 0x21, 0x00


	//----- nvinfo : EIATTR_KPARAM_INFO
	.align		4
.L_192:
        /*00a8*/ 	.byte	0x04, 0x17
        /*00aa*/ 	.short	(.L_194 - .L_193)
.L_193:
        /*00ac*/ 	.word	0x00000000
        /*00b0*/ 	.short	0x0002
        /*00b2*/ 	.short	0x0010
        /*00b4*/ 	.byte	0x00, 0xf5, 0x21, 0x00


	//----- nvinfo : EIATTR_KPARAM_INFO
	.align		4
.L_194:
        /*00b8*/ 	.byte	0x04, 0x17
        /*00ba*/ 	.short	(.L_196 - .L_195)
.L_195:
        /*00bc*/ 	.word	0x00000000
        /*00c0*/ 	.short	0x0001
        /*00c2*/ 	.short	0x0008
        /*00c4*/ 	.byte	0x00, 0xf5, 0x21, 0x00


	//----- nvinfo : EIATTR_KPARAM_INFO
	.align		4
.L_196:
        /*00c8*/ 	.byte	0x04, 0x17
        /*00ca*/ 	.short	(.L_198 - .L_197)
.L_197:
        /*00cc*/ 	.word	0x00000000
        /*00d0*/ 	.short	0x0000
        /*00d2*/ 	.short	0x0000
        /*00d4*/ 	.byte	0x00, 0xf5, 0x21, 0x00


	//----- nvinfo : EIATTR_SPARSE_MMA_MASK
	.align		4
.L_198:
        /*00d8*/ 	.byte	0x03, 0x50
        /*00da*/ 	.short	0x0000


	//----- nvinfo : EIATTR_MAXREG_COUNT
	.align		4
        /*00dc*/ 	.byte	0x03, 0x1b
        /*00de*/ 	.short	0x00ff


	//----- nvinfo : EIATTR_MERCURY_ISA_VERSION
	.align		4
        /*00e0*/ 	.byte	0x03, 0x5f
        /*00e2*/ 	.short	0x0101


	//----- nvinfo : EIATTR_VRC_CTA_INIT_COUNT
	.align		4
        /*00e4*/ 	.byte	0x02, 0x4a
	.zero		1
	.zero		1


	//----- nvinfo : EIATTR_EXIT_INSTR_OFFSETS
	.align		4
        /*00e8*/ 	.byte	0x04, 0x1c
        /*00ea*/ 	.short	(.L_200 - .L_199)


	//   ....[0]....
.L_199:
        /*00ec*/ 	.word	0x00000090


	//   ....[1]....
        /*00f0*/ 	.word	0x00007300


	//   ....[2]....
        /*00f4*/ 	.word	0x00007780


	//   ....[3]....
        /*00f8*/ 	.word	0x000079f0


	//   ....[4]....
        /*00fc*/ 	.word	0x00007b80


	//   ....[5]....
        /*0100*/ 	.word	0x00007c50


	//----- nvinfo : EIATTR_INDIRECT_BRANCH_TARGETS
	.align		4
.L_200:
        /*0104*/ 	.byte	0x04, 0x34
        /*0106*/ 	.short	(.L_202 - .L_201)


	//   ....[0]....
.L_201:
        /*0108*/ 	.word	.L_x_979@srel
        /*010c*/ 	.short	0x0
        /*010e*/ 	.short	0x0
        /*0110*/ 	.word	0x3
        /*0114*/ 	.word	.L_x_980@srel
        /*0118*/ 	.word	.L_x_981@srel
        /*011c*/ 	.word	.L_x_642@srel


	//   ....[1]....
        /* <DEDUP_REMOVED lines=8> */


	//   ....[2]....
        /*013c*/ 	.word	.L_x_988@srel
        /*0140*/ 	.short	0x0
        /*0142*/ 	.short	0x0
        /*0144*/ 	.word	0x3
        /*0148*/ 	.word	.L_x_989@srel
        /*014c*/ 	.word	.L_x_990@srel
        /*0150*/ 	.word	.L_x_642@srel


	//   ....[3]....
        /* <DEDUP_REMOVED lines=8> */


	//   ....[4]....
        /*0170*/ 	.word	.L_x_997@srel
        /*0174*/ 	.short	0x0
        /*0176*/ 	.short	0x0
        /*0178*/ 	.word	0x3
        /*017c*/ 	.word	.L_x_998@srel
        /*0180*/ 	.word	.L_x_999@srel
        /*0184*/ 	.word	.L_x_667@srel


	//   ....[5]....
        /* <DEDUP_REMOVED lines=8> */


	//   ....[6]....
        /*01a4*/ 	.word	.L_x_1006@srel
        /*01a8*/ 	.short	0x0
        /*01aa*/ 	.short	0x0
        /*01ac*/ 	.word	0x3
        /*01b0*/ 	.word	.L_x_1007@srel
        /*01b4*/ 	.word	.L_x_1008@srel
        /*01b8*/ 	.word	.L_x_667@srel


	//   ....[7]....
        /* <DEDUP_REMOVED lines=8> */


	//   ....[8]....
        /*01d8*/ 	.word	.L_x_1015@srel
        /*01dc*/ 	.short	0x0
        /*01de*/ 	.short	0x0
        /*01e0*/ 	.word	0x3
        /*01e4*/ 	.word	.L_x_1016@srel
        /*01e8*/ 	.word	.L_x_1017@srel
        /*01ec*/ 	.word	.L_x_677@srel


	//   ....[9]....
        /* <DEDUP_REMOVED lines=8> */


	//   ....[10]....
        /*020c*/ 	.word	.L_x_1024@srel
        /*0210*/ 	.short	0x0
        /*0212*/ 	.short	0x0
        /*0214*/ 	.word	0x3
        /*0218*/ 	.word	.L_x_1025@srel
        /*021c*/ 	.word	.L_x_1026@srel
        /*0220*/ 	.word	.L_x_677@srel


	//   ....[11]....
        /* <DEDUP_REMOVED lines=8> */


	//   ....[12]....
        /*0240*/ 	.word	.L_x_1033@srel
        /*0244*/ 	.short	0x0
        /*0246*/ 	.short	0x0
        /*0248*/ 	.word	0x3
        /*024c*/ 	.word	.L_x_1034@srel
        /*0250*/ 	.word	.L_x_1035@srel
        /*0254*/ 	.word	.L_x_677@srel


	//   ....[13]....
        /* <DEDUP_REMOVED lines=8> */


	//   ....[14]....
        /* <DEDUP_REMOVED lines=8> */


	//   ....[15]....
        /* <DEDUP_REMOVED lines=8> */


	//----- nvinfo : EIATTR_CRS_STACK_SIZE
	.align		4
.L_202:
        /*02ac*/ 	.byte	0x04, 0x1e
        /*02ae*/ 	.short	(.L_204 - .L_203)
.L_203:
        /*02b0*/ 	.word	0x00000000


	//----- nvinfo : EIATTR_CBANK_PARAM_SIZE
	.align		4
.L_204:
        /*02b4*/ 	.byte	0x03, 0x19
        /*02b6*/ 	.short	0x0054


	//----- nvinfo : EIATTR_PARAM_CBANK
	.align		4
        /*02b8*/ 	.byte	0x04, 0x0a
        /*02ba*/ 	.short	(.L_206 - .L_205)
	.align		4
.L_205:
        /*02bc*/ 	.word	index@(.nv.constant0.forward_eval)
        /*02c0*/ 	.short	0x0380
        /*02c2*/ 	.short	0x0054


	//----- nvinfo : EIATTR_SW_WAR
	.align		4
.L_206:
        /*02c4*/ 	.byte	0x04, 0x36
        /*02c6*/ 	.short	(.L_208 - .L_207)
.L_207:
        /*02c8*/ 	.word	0x00000008
.L_208:


//--------------------- .nv.callgraph             --------------------------
	.section	.nv.callgraph,"",@"SHT_CUDA_CALLGRAPH"
	.align	4
	.sectionentsize	8
	.align		4
        /*0000*/ 	.word	0x00000000
	.align		4
        /*0004*/ 	.word	0xffffffff
	.align		4
        /*0008*/ 	.word	0x00000000
	.align		4
        /*000c*/ 	.word	0xfffffffe
	.align		4
        /*0010*/ 	.word	0x00000000
	.align		4
        /*0014*/ 	.word	0xfffffffd
	.align		4
        /*0018*/ 	.word	0x00000000
	.align		4
        /*001c*/ 	.word	0xfffffffc


//--------------------- .nv.constant4             --------------------------
	.section	.nv.constant4,"a",@progbits
	.align	8
	.align		8
.nv.constant4:
        /*0000*/ 	.dword	__cudart_i2opi_f


//--------------------- .nv.constant2.tangent_reverse --------------------------
	.section	.nv.constant2.tangent_reverse,"a",@progbits
	.sectionflags	@""
	.align	4
.nv.constant2.tangent_reverse:
        /*0000*/ 	.byte	0x50, 0x23, 0x00, 0x00, 0xe0, 0x23, 0x00, 0x00, 0x90, 0x1e, 0x00, 0x00, 0x30, 0xaa, 0x00, 0x00
        /* <DEDUP_REMOVED lines=23> */
        /*0180*/ 	.byte	0x30, 0x31, 0x01, 0x00, 0x10, 0x31, 0x01, 0x00, 0x30, 0x31, 0x01, 0x00


//--------------------- .nv.constant2.tangent_forward --------------------------
	.section	.nv.constant2.tangent_forward,"a",@progbits
	.sectionflags	@""
	.align	4
.nv.constant2.tangent_forward:
        /* <DEDUP_REMOVED lines=13> */
        /*00d0*/ 	.byte	0xc0, 0xa9, 0x00, 0x00


//--------------------- .nv.constant2.reverse_sweep --------------------------
	.section	.nv.constant2.reverse_sweep,"a",@progbits
	.sectionflags	@""
	.align	4
.nv.constant2.reverse_sweep:
        /* <DEDUP_REMOVED lines=13> */


//--------------------- .nv.constant2.forward_eval --------------------------
	.section	.nv.constant2.forward_eval,"a",@progbits
	.sectionflags	@""
	.align	4
.nv.constant2.forward_eval:
        /* <DEDUP_REMOVED lines=15> */


//--------------------- .text.tangent_reverse     --------------------------
	.section	.text.tangent_reverse,"ax",@progbits
	.align	128
        .global         tangent_reverse
        .type           tangent_reverse,@function
        .size           tangent_reverse,(.L_x_1054 - tangent_reverse)
        .other          tangent_reverse,@"STO_CUDA_ENTRY STV_DEFAULT"
tangent_reverse:
.text.tangent_reverse:
[----:B------:R-:W-:Y:S01]  /*0000*/  LDC R1, c[0x0][0x37c] ;  /* 0x0000df00ff017b82 */ /* 0x000fe20000000800 */
[----:B------:R-:W0:Y:S07]  /*0010*/  S2R R0, SR_TID.X ;  /* 0x0000000000007919 */ /* 0x000e2e0000002100 */
[----:B------:R-:W0:Y:S01]  /*0020*/  S2UR UR4, SR_CTAID.X ;  /* 0x00000000000479c3 */ /* 0x000e220000002500 */
[----:B------:R-:W1:Y:S07]  /*0030*/  LDCU UR5, c[0x0][0x3f4] ;  /* 0x00007e80ff0577ac */ /* 0x000e6e0008000800 */
[----:B------:R-:W0:Y:S02]  /*0040*/  LDC R27, c[0x0][0x360] ;  /* 0x0000d800ff1b7b82 */ /* 0x000e240000000800 */
[----:B0-----:R-:W-:-:S05]  /*0050*/  IMAD R27, R27, UR4, R0 ;  /* 0x000000041b1b7c24 */ /* 0x001fca000f8e0200 */
[----:B-1----:R-:W-:-:S13]  /*0060*/  ISETP.GE.U32.AND P0, PT, R27, UR5, PT ;  /* 0x000000051b007c0c */ /* 0x002fda000bf06070 */
[----:B------:R-:W-:Y:S05]  /*0070*/  @P0 EXIT ;  /* 0x000000000000094d */ /* 0x000fea0003800000 */
[----:B------:R-:W0:Y:S01]  /*0080*/  LDCU UR7, c[0x0][0x3f0] ;  /* 0x00007e00ff0777ac */ /* 0x000e220008000800 */
[----:B------:R-:W1:Y:S01]  /*0090*/  LDCU.64 UR10, c[0x0][0x358] ;  /* 0x00006b00ff0a77ac */ /* 0x000e620008000a00 */
[----:B0-----:R-:W-:-:S09]  /*00a0*/  UISETP.NE.AND UP0, UPT, UR7, URZ, UPT ;  /* 0x000000ff0700728c */ /* 0x001fd2000bf05270 */
[----:B-1----:R-:W-:Y:S05]  /*00b0*/  BRA.U !UP0, `(.L_x_0) ;  /* 0x0000000d086c7547 */ /* 0x002fea000b800000 */
[----:B------:R-:W-:Y:S01]  /*00c0*/  UISETP.GE.U32.AND UP0, UPT, UR7, 0x10, UPT ;  /* 0x000000100700788c */ /* 0x000fe2000bf06070 */
[----:B------:R-:W-:Y:S01]  /*00d0*/  HFMA2 R0, -RZ, RZ, 0, 0 ;  /* 0x00000000ff007431 */ /* 0x000fe200000001ff */
[----:B------:R-:W-:-:S04]  /*00e0*/  ULOP3.LUT UR4, UR7, 0xf, URZ, 0xc0, !UPT ;  /* 0x0000000f07047892 */ /* 0x000fc8000f8ec0ff */
[----:B------:R-:W-:-:S03]  /*00f0*/  UISETP.NE.AND UP1, UPT, UR4, URZ, UPT ;  /* 0x000000ff0400728c */ /* 0x000fc6000bf25270 */
[----:B------:R-:W-:Y:S08]  /*0100*/  BRA.U !UP0, `(.L_x_1) ;  /* 0x0000000508a87547 */ /* 0x000ff0000b800000 */
[----:B------:R-:W0:Y:S01]  /*0110*/  LDC.64 R10, c[0x0][0x3b0] ;  /* 0x0000ec00ff0a7b82 */ /* 0x000e220000000a00 */
[----:B------:R-:W-:Y:S01]  /*0120*/  ULOP3.LUT UR5, UR7, 0xfffffff0, URZ, 0xc0, !UPT ;  /* 0xfffffff007057892 */ /* 0x000fe2000f8ec0ff */
[----:B------:R-:W-:-:S05]  /*0130*/  IMAD.MOV.U32 R2, RZ, RZ, RZ ;  /* 0x000000ffff027224 */ /* 0x000fca00078e00ff */
[----:B------:R-:W-:Y:S01]  /*0140*/  MOV R0, UR5 ;  /* 0x0000000500007c02 */ /* 0x000fe20008000f00 */
[----:B------:R-:W1:Y:S08]  /*0150*/  LDC.64 R12, c[0x0][0x3b8] ;  /* 0x0000ee00ff0c7b82 */ /* 0x000e700000000a00 */
[----:B------:R-:W2:Y:S02]  /*0160*/  LDC.64 R14, c[0x0][0x398] ;  /* 0x0000e600ff0e7b82 */ /* 0x000ea40000000a00 */
.L_x_2:
[----:B--2---:R-:W-:-:S05]  /*0170*/  IMAD.WIDE.U32 R22, R2, 0x4, R14 ;  /* 0x0000000402167825 */ /* 0x004fca00078e000e */
[----:B---3--:R-:W2:Y:S04]  /*0180*/  LDG.E.CONSTANT R7, desc[UR10][R22.64] ;  /* 0x0000000a16077981 */ /* 0x008ea8000c1e9900 */
[----:B------:R-:W3:Y:S04]  /*0190*/  LDG.E.CONSTANT R24, desc[UR10][R22.64+0x4] ;  /* 0x0000040a16187981 */ /* 0x000ee8000c1e9900 */
[----:B------:R-:W4:Y:S04]  /*01a0*/  LDG.E.CONSTANT R8, desc[UR10][R22.64+0x8] ;  /* 0x0000080a16087981 */ /* 0x000f28000c1e9900 */
[----:B------:R-:W5:Y:S04]  /*01b0*/  LDG.E.CONSTANT R3, desc[UR10][R22.64+0xc] ;  /* 0x00000c0a16037981 */ /* 0x000f68000c1e9900 */
[----:B------:R-:W5:Y:S04]  /*01c0*/  LDG.E.CONSTANT R21, desc[UR10][R22.64+0x10] ;  /* 0x0000100a16157981 */ /* 0x000f68000c1e9900 */
[----:B------:R-:W5:Y:S01]  /*01d0*/  LDG.E.CONSTANT R29, desc[UR10][R22.64+0x14] ;  /* 0x0000140a161d7981 */ /* 0x000f62000c1e9900 */
[----:B------:R-:W-:-:S03]  /*01e0*/  IMAD R9, R27, UR7, R2 ;  /* 0x000000071b097c24 */ /* 0x000fc6000f8e0202 */
[----:B------:R-:W5:Y:S01]  /*01f0*/  LDG.E.CONSTANT R6, desc[UR10][R22.64+0x18] ;  /* 0x0000180a16067981 */ /* 0x000f62000c1e9900 */
[----:B0-----:R-:W-:-:S03]  /*0200*/  IMAD.WIDE.U32 R16, R9, 0x4, R10 ;  /* 0x0000000409107825 */ /* 0x001fc600078e000a */
[----:B------:R-:W5:Y:S01]  /*0210*/  LDG.E.CONSTANT R26, desc[UR10][R22.64+0x1c] ;  /* 0x00001c0a161a7981 */ /* 0x000f62000c1e9900 */
[----:B------:R-:W-:-:S03]  /*0220*/  VIADD R19, R9, 0x1 ;  /* 0x0000000109137836 */ /* 0x000fc60000000000 */
[----:B------:R-:W5:Y:S01]  /*0230*/  LDG.E.CONSTANT R28, desc[UR10][R22.64+0x20] ;  /* 0x0000200a161c7981 */ /* 0x000f62000c1e9900 */
[----:B------:R-:W-:Y:S01]  /*0240*/  IMAD.WIDE.U32 R4, R19, 0x4, R10 ;  /* 0x0000000413047825 */ /* 0x000fe200078e000a */
[----:B------:R-:W-:Y:S02]  /*0250*/  IADD3 R20, PT, PT, R9, 0x2, RZ ;  /* 0x0000000209147810 */ /* 0x000fe40007ffe0ff */
[----:B------:R-:W5:Y:S01]  /*0260*/  LDG.E.CONSTANT R25, desc[UR10][R22.64+0x28] ;  /* 0x0000280a16197981 */ /* 0x000f62000c1e9900 */
[----:B-1----:R-:W-:-:S03]  /*0270*/  IMAD.WIDE.U32 R18, R19, 0x4, R12 ;  /* 0x0000000413127825 */ /* 0x002fc600078e000c */
[----:B--2---:R0:W-:Y:S02]  /*0280*/  STG.E desc[UR10][R16.64], R7 ;  /* 0x0000000710007986 */ /* 0x0041e4000c10190a */
[----:B0-----:R-:W-:Y:S02]  /*0290*/  IMAD.WIDE.U32 R16, R9, 0x4, R12 ;  /* 0x0000000409107825 */ /* 0x001fe400078e000c */
[----:B------:R-:W2:Y:S04]  /*02a0*/  LDG.E.CONSTANT R7, desc[UR10][R22.64+0x2c] ;  /* 0x00002c0a16077981 */ /* 0x000ea8000c1e9900 */
[----:B------:R0:W-:Y:S04]  /*02b0*/  STG.E desc[UR10][R16.64], RZ ;  /* 0x000000ff10007986 */ /* 0x0001e8000c10190a */
[----:B---3--:R1:W-:Y:S04]  /*02c0*/  STG.E desc[UR10][R4.64], R24 ;  /* 0x0000001804007986 */ /* 0x0083e8000c10190a */
[----:B------:R3:W-:Y:S01]  /*02d0*/  STG.E desc[UR10][R18.64], RZ ;  /* 0x000000ff12007986 */ /* 0x0007e2000c10190a */
[----:B0-----:R-:W-:-:S03]  /*02e0*/  IMAD.WIDE.U32 R16, R20, 0x4, R10 ;  /* 0x0000000414107825 */ /* 0x001fc600078e000a */
[----:B-1----:R-:W2:Y:S01]  /*02f0*/  LDG.E.CONSTANT R5, desc[UR10][R22.64+0x24] ;  /* 0x0000240a16057981 */ /* 0x002ea2000c1e9900 */
[----:B---3--:R-:W-:-:S03]  /*0300*/  IMAD.WIDE.U32 R18, R20, 0x4, R12 ;  /* 0x0000000414127825 */ /* 0x008fc600078e000c */
[----:B------:R-:W3:Y:S01]  /*0310*/  LDG.E.CONSTANT R24, desc[UR10][R22.64+0x30] ;  /* 0x0000300a16187981 */ /* 0x000ee2000c1e9900 */
[----:B------:R-:W-:-:S03]  /*0320*/  VIADD R20, R9, 0x3 ;  /* 0x0000000309147836 */ /* 0x000fc60000000000 */
[----:B----4-:R0:W-:Y:S04]  /*0330*/  STG.E desc[UR10][R16.64], R8 ;  /* 0x0000000810007986 */ /* 0x0101e8000c10190a */
[----:B------:R-:W-:Y:S04]  /*0340*/  STG.E desc[UR10][R18.64], RZ ;  /* 0x000000ff12007986 */ /* 0x000fe8000c10190a */
[----:B------:R-:W4:Y:S01]  /*0350*/  LDG.E.CONSTANT R4, desc[UR10][R22.64+0x3c] ;  /* 0x00003c0a16047981 */ /* 0x000f22000c1e9900 */
[----:B0-----:R-:W-:-:S03]  /*0360*/  IMAD.WIDE.U32 R16, R20, 0x4, R10 ;  /* 0x0000000414107825 */ /* 0x001fc600078e000a */
[----:B------:R-:W4:Y:S04]  /*0370*/  LDG.E.CONSTANT R8, desc[UR10][R22.64+0x34] ;  /* 0x0000340a16087981 */ /* 0x000f28000c1e9900 */
[----:B-----5:R0:W-:Y:S04]  /*0380*/  STG.E desc[UR10][R16.64], R3 ;  /* 0x0000000310007986 */ /* 0x0201e8000c10190a */
[----:B0-----:R0:W5:Y:S01]  /*0390*/  LDG.E.CONSTANT R3, desc[UR10][R22.64+0x38] ;  /* 0x0000380a16037981 */ /* 0x001162000c1e9900 */
[----:B------:R-:W-:Y:S01]  /*03a0*/  IMAD.WIDE.U32 R18, R20, 0x4, R12 ;  /* 0x0000000414127825 */ /* 0x000fe200078e000c */
[----:B------:R-:W-:-:S05]  /*03b0*/  IADD3 R20, PT, PT, R9, 0x4, RZ ;  /* 0x0000000409147810 */ /* 0x000fca0007ffe0ff */
[----:B------:R-:W-:Y:S01]  /*03c0*/  IMAD.WIDE.U32 R16, R20, 0x4, R10 ;  /* 0x0000000414107825 */ /* 0x000fe200078e000a */
[----:B------:R1:W-:Y:S04]  /*03d0*/  STG.E desc[UR10][R18.64], RZ ;  /* 0x000000ff12007986 */ /* 0x0003e8000c10190a */
[----:B------:R0:W-:Y:S01]  /*03e0*/  STG.E desc[UR10][R16.64], R21 ;  /* 0x0000001510007986 */ /* 0x0001e2000c10190a */
[----:B-1----:R-:W-:-:S04]  /*03f0*/  VIADD R19, R9, 0x5 ;  /* 0x0000000509137836 */ /* 0x002fc80000000000 */
[----:B0-----:R-:W-:-:S04]  /*0400*/  IMAD.WIDE.U32 R22, R19, 0x4, R10 ;  /* 0x0000000413167825 */ /* 0x001fc800078e000a */
[----:B------:R-:W-:-:S05]  /*0410*/  IMAD.WIDE.U32 R20, R20, 0x4, R12 ;  /* 0x0000000414147825 */ /* 0x000fca00078e000c */
[----:B------:R-:W-:Y:S04]  /*0420*/  STG.E desc[UR10][R20.64], RZ ;  /* 0x000000ff14007986 */ /* 0x000fe8000c10190a */
[----:B------:R0:W-:Y:S01]  /*0430*/  STG.E desc[UR10][R22.64], R29 ;  /* 0x0000001d16007986 */ /* 0x0001e2000c10190a */
[----:B------:R-:W-:Y:S01]  /*0440*/  IMAD.WIDE.U32 R16, R19, 0x4, R12 ;  /* 0x0000000413107825 */ /* 0x000fe200078e000c */
[----:B0-----:R-:W-:-:S03]  /*0450*/  IADD3 R23, PT, PT, R9, 0x6, RZ ;  /* 0x0000000609177810 */ /* 0x001fc60007ffe0ff */
[----:B------:R-:W-:Y:S02]  /*0460*/  VIADD R20, R9, 0x7 ;  /* 0x0000000709147836 */ /* 0x000fe40000000000 */
[----:B------:R-:W-:Y:S01]  /*0470*/  IMAD.WIDE.U32 R18, R23, 0x4, R10 ;  /* 0x0000000417127825 */ /* 0x000fe200078e000a */
[----:B------:R0:W-:Y:S01]  /*0480*/  STG.E desc[UR10][R16.64], RZ ;  /* 0x000000ff10007986 */ /* 0x0001e2000c10190a */
[----:B------:R-:W-:-:S03]  /*0490*/  IADD3 R29, PT, PT, R9, 0x8, RZ ;  /* 0x00000008091d7810 */ /* 0x000fc60007ffe0ff */
[----:B------:R1:W-:Y:S01]  /*04a0*/  STG.E desc[UR10][R18.64], R6 ;  /* 0x0000000612007986 */ /* 0x0003e2000c10190a */
[----:B0-----:R-:W-:-:S04]  /*04b0*/  IMAD.WIDE.U32 R16, R20, 0x4, R10 ;  /* 0x0000000414107825 */ /* 0x001fc800078e000a */
[----:B------:R-:W-:-:S04]  /*04c0*/  IMAD.WIDE.U32 R20, R20, 0x4, R12 ;  /* 0x0000000414147825 */ /* 0x000fc800078e000c */
[----:B-1----:R-:W-:-:S04]  /*04d0*/  IMAD.WIDE.U32 R18, R23, 0x4, R12 ;  /* 0x0000000417127825 */ /* 0x002fc800078e000c */
[----:B------:R-:W-:Y:S01]  /*04e0*/  VIADD R6, R9, 0x9 ;  /* 0x0000000909067836 */ /* 0x000fe20000000000 */
[----:B------:R0:W-:Y:S01]  /*04f0*/  STG.E desc[UR10][R18.64], RZ ;  /* 0x000000ff12007986 */ /* 0x0001e2000c10190a */
[----:B------:R-:W-:-:S03]  /*0500*/  IMAD.WIDE.U32 R22, R29, 0x4, R10 ;  /* 0x000000041d167825 */ /* 0x000fc600078e000a */
[----:B------:R-:W-:Y:S04]  /*0510*/  STG.E desc[UR10][R16.64], R26 ;  /* 0x0000001a10007986 */ /* 0x000fe8000c10190a */
[----:B------:R1:W-:Y:S01]  /*0520*/  STG.E desc[UR10][R20.64], RZ ;  /* 0x000000ff14007986 */ /* 0x0003e2000c10190a */
[----:B0-----:R-:W-:-:S03]  /*0530*/  IMAD.WIDE.U32 R18, R6, 0x4, R10 ;  /* 0x0000000406127825 */ /* 0x001fc600078e000a */
[----:B------:R0:W-:Y:S01]  /*0540*/  STG.E desc[UR10][R22.64], R28 ;  /* 0x0000001c16007986 */ /* 0x0001e2000c10190a */
[--C-:B-1----:R-:W-:Y:S01]  /*0550*/  IMAD.WIDE.U32 R20, R29, 0x4, R12.reuse ;  /* 0x000000041d147825 */ /* 0x102fe200078e000c */
[C---:B------:R-:W-:Y:S02]  /*0560*/  IADD3 R29, PT, PT, R9.reuse, 0xa, RZ ;  /* 0x0000000a091d7810 */ /* 0x040fe40007ffe0ff */
[----:B------:R-:W-:Y:S02]  /*0570*/  IADD3 R26, PT, PT, R9, 0xc, RZ ;  /* 0x0000000c091a7810 */ /* 0x000fe40007ffe0ff */
[----:B------:R1:W-:Y:S01]  /*0580*/  STG.E desc[UR10][R20.64], RZ ;  /* 0x000000ff14007986 */ /* 0x0003e2000c10190a */
[----:B0-----:R-:W-:-:S04]  /*0590*/  IMAD.WIDE.U32 R22, R6, 0x4, R12 ;  /* 0x0000000406167825 */ /* 0x001fc800078e000c */
[----:B------:R-:W-:Y:S02]  /*05a0*/  VIADD R6, R9, 0xb ;  /* 0x0000000b09067836 */ /* 0x000fe40000000000 */
[----:B------:R-:W-:-:S04]  /*05b0*/  IMAD.WIDE.U32 R16, R29, 0x4, R10 ;  /* 0x000000041d107825 */ /* 0x000fc800078e000a */
[----:B-1----:R-:W-:Y:S01]  /*05c0*/  IMAD.WIDE.U32 R20, R26, 0x4, R10 ;  /* 0x000000041a147825 */ /* 0x002fe200078e000a */
[----:B------:R-:W-:-:S04]  /*05d0*/  IADD3 R2, PT, PT, R2, 0x10, RZ ;  /* 0x0000001002027810 */ /* 0x000fc80007ffe0ff */
[----:B------:R-:W-:Y:S01]  /*05e0*/  ISETP.NE.AND P0, PT, R2, R0, PT ;  /* 0x000000000200720c */ /* 0x000fe20003f05270 */
[----:B--2---:R0:W-:Y:S04]  /*05f0*/  STG.E desc[UR10][R18.64], R5 ;  /* 0x0000000512007986 */ /* 0x0041e8000c10190a */
[----:B------:R1:W-:Y:S04]  /*0600*/  STG.E desc[UR10][R22.64], RZ ;  /* 0x000000ff16007986 */ /* 0x0003e8000c10190a */
[----:B------:R-:W-:Y:S01]  /*0610*/  STG.E desc[UR10][R16.64], R25 ;  /* 0x0000001910007986 */ /* 0x000fe2000c10190a */
[----:B0-----:R-:W-:-:S04]  /*0620*/  IMAD.WIDE.U32 R18, R29, 0x4, R12 ;  /* 0x000000041d127825 */ /* 0x001fc800078e000c */
[C---:B------:R-:W-:Y:S01]  /*0630*/  IMAD.WIDE.U32 R28, R6.reuse, 0x4, R10 ;  /* 0x00000004061c7825 */ /* 0x040fe200078e000a */
[----:B------:R0:W-:Y:S03]  /*0640*/  STG.E desc[UR10][R18.64], RZ ;  /* 0x000000ff12007986 */ /* 0x0001e6000c10190a */
[--C-:B-1----:R-:W-:Y:S01]  /*0650*/  IMAD.WIDE.U32 R22, R6, 0x4, R12.reuse ;  /* 0x0000000406167825 */ /* 0x102fe200078e000c */
[----:B------:R-:W-:Y:S01]  /*0660*/  STG.E desc[UR10][R28.64], R7 ;  /* 0x000000071c007986 */ /* 0x000fe2000c10190a */
[C---:B------:R-:W-:Y:S02]  /*0670*/  IADD3 R5, PT, PT, R9.reuse, 0xe, RZ ;  /* 0x0000000e09057810 */ /* 0x040fe40007ffe0ff */
[----:B------:R-:W-:Y:S01]  /*0680*/  VIADD R6, R9, 0xd ;  /* 0x0000000d09067836 */ /* 0x000fe20000000000 */
[----:B------:R1:W-:Y:S01]  /*0690*/  STG.E desc[UR10][R22.64], RZ ;  /* 0x000000ff16007986 */ /* 0x0003e2000c10190a */
[----:B0-----:R-:W-:-:S03]  /*06a0*/  IMAD.WIDE.U32 R18, R26, 0x4, R12 ;  /* 0x000000041a127825 */ /* 0x001fc600078e000c */
[----:B---3--:R-:W-:Y:S01]  /*06b0*/  STG.E desc[UR10][R20.64], R24 ;  /* 0x0000001814007986 */ /* 0x008fe2000c10190a */
[----:B------:R-:W-:-:S03]  /*06c0*/  VIADD R9, R9, 0xf ;  /* 0x0000000f09097836 */ /* 0x000fc60000000000 */
[----:B------:R0:W-:Y:S01]  /*06d0*/  STG.E desc[UR10][R18.64], RZ ;  /* 0x000000ff12007986 */ /* 0x0001e2000c10190a */
[----:B-1----:R-:W-:-:S04]  /*06e0*/  IMAD.WIDE.U32 R22, R6, 0x4, R10 ;  /* 0x0000000406167825 */ /* 0x002fc800078e000a */
[----:B------:R-:W-:Y:S01]  /*06f0*/  IMAD.WIDE.U32 R16, R6, 0x4, R12 ;  /* 0x0000000406107825 */ /* 0x000fe200078e000c */
[----:B----4-:R1:W-:Y:S03]  /*0700*/  STG.E desc[UR10][R22.64], R8 ;  /* 0x0000000816007986 */ /* 0x0103e6000c10190a */
[C---:B0-----:R-:W-:Y:S01]  /*0710*/  IMAD.WIDE.U32 R18, R5.reuse, 0x4, R10 ;  /* 0x0000000405127825 */ /* 0x041fe200078e000a */
[----:B------:R3:W-:Y:S03]  /*0720*/  STG.E desc[UR10][R16.64], RZ ;  /* 0x000000ff10007986 */ /* 0x0007e6000c10190a */
[----:B------:R-:W-:Y:S01]  /*0730*/  IMAD.WIDE.U32 R6, R5, 0x4, R12 ;  /* 0x0000000405067825 */ /* 0x000fe200078e000c */
[----:B-----5:R3:W-:Y:S03]  /*0740*/  STG.E desc[UR10][R18.64], R3 ;  /* 0x0000000312007986 */ /* 0x0207e6000c10190a */
[C---:B------:R-:W-:Y:S01]  /*0750*/  IMAD.WIDE.U32 R28, R9.reuse, 0x4, R10 ;  /* 0x00000004091c7825 */ /* 0x040fe200078e000a */
[----:B------:R3:W-:Y:S03]  /*0760*/  STG.E desc[UR10][R6.64], RZ ;  /* 0x000000ff06007986 */ /* 0x0007e6000c10190a */
[----:B-1----:R-:W-:Y:S01]  /*0770*/  IMAD.WIDE.U32 R8, R9, 0x4, R12 ;  /* 0x0000000409087825 */ /* 0x002fe200078e000c */
[----:B------:R3:W-:Y:S04]  /*0780*/  STG.E desc[UR10][R28.64], R4 ;  /* 0x000000041c007986 */ /* 0x0007e8000c10190a */
[----:B------:R3:W-:Y:S01]  /*0790*/  STG.E desc[UR10][R8.64], RZ ;  /* 0x000000ff08007986 */ /* 0x0007e2000c10190a */
[----:B------:R-:W-:Y:S05]  /*07a0*/  @P0 BRA `(.L_x_2) ;  /* 0xfffffff800700947 */ /* 0x000fea000383ffff */
.L_x_1:
[----:B------:R-:W-:Y:S05]  /*07b0*/  BRA.U !UP1, `(.L_x_0) ;  /* 0x0000000509ac7547 */ /* 0x000fea000b800000 */
[----:B------:R-:W-:Y:S02]  /*07c0*/  UISETP.GE.U32.AND UP0, UPT, UR4, 0x8, UPT ;  /* 0x000000080400788c */ /* 0x000fe4000bf06070 */
[----:B------:R-:W-:-:S04]  /*07d0*/  ULOP3.LUT UR5, UR7, 0x7, URZ, 0xc0, !UPT ;  /* 0x0000000707057892 */ /* 0x000fc8000f8ec0ff */
[----:B------:R-:W-:-:S03]  /*07e0*/  UISETP.NE.AND UP1, UPT, UR5, URZ, UPT ;  /* 0x000000ff0500728c */ /* 0x000fc6000bf25270 */
[----:B------:R-:W-:Y:S08]  /*07f0*/  BRA.U !UP0, `(.L_x_3) ;  /* 0x0000000108d47547 */ /* 0x000ff0000b800000 */
[----:B---3--:R-:W0:Y:S08]  /*0800*/  LDC.64 R6, c[0x0][0x398] ;  /* 0x0000e600ff067b82 */ /* 0x008e300000000a00 */
[----:B------:R-:W1:Y:S08]  /*0810*/  LDC.64 R8, c[0x0][0x3b0] ;  /* 0x0000ec00ff087b82 */ /* 0x000e700000000a00 */
[----:B------:R-:W2:Y:S01]  /*0820*/  LDC.64 R18, c[0x0][0x3b8] ;  /* 0x0000ee00ff127b82 */ /* 0x000ea20000000a00 */
[----:B0-----:R-:W-:-:S05]  /*0830*/  IMAD.WIDE.U32 R6, R0, 0x4, R6 ;  /* 0x0000000400067825 */ /* 0x001fca00078e0006 */
[----:B------:R-:W3:Y:S04]  /*0840*/  LDG.E.CONSTANT R26, desc[UR10][R6.64] ;  /* 0x0000000a061a7981 */ /* 0x000ee8000c1e9900 */
[----:B------:R-:W4:Y:S04]  /*0850*/  LDG.E.CONSTANT R10, desc[UR10][R6.64+0x4] ;  /* 0x0000040a060a7981 */ /* 0x000f28000c1e9900 */
[----:B------:R-:W5:Y:S04]  /*0860*/  LDG.E.CONSTANT R24, desc[UR10][R6.64+0x8] ;  /* 0x0000080a06187981 */ /* 0x000f68000c1e9900 */
[----:B------:R-:W5:Y:S04]  /*0870*/  LDG.E.CONSTANT R22, desc[UR10][R6.64+0xc] ;  /* 0x00000c0a06167981 */ /* 0x000f68000c1e9900 */
[----:B------:R-:W5:Y:S04]  /*0880*/  LDG.E.CONSTANT R29, desc[UR10][R6.64+0x10] ;  /* 0x0000100a061d7981 */ /* 0x000f68000c1e9900 */
[----:B------:R-:W5:Y:S04]  /*0890*/  LDG.E.CONSTANT R25, desc[UR10][R6.64+0x14] ;  /* 0x0000140a06197981 */ /* 0x000f68000c1e9900 */
[----:B------:R-:W5:Y:S04]  /*08a0*/  LDG.E.CONSTANT R23, desc[UR10][R6.64+0x18] ;  /* 0x0000180a06177981 */ /* 0x000f68000c1e9900 */
[----:B------:R0:W5:Y:S01]  /*08b0*/  LDG.E.CONSTANT R21, desc[UR10][R6.64+0x1c] ;  /* 0x00001c0a06157981 */ /* 0x000162000c1e9900 */
[----:B------:R-:W-:Y:S01]  /*08c0*/  IMAD R20, R27, UR7, R0 ;  /* 0x000000071b147c24 */ /* 0x000fe2000f8e0200 */
[----:B------:R-:W-:-:S03]  /*08d0*/  IADD3 R0, PT, PT, R0, 0x8, RZ ;  /* 0x0000000800007810 */ /* 0x000fc60007ffe0ff */
[C---:B------:R-:W-:Y:S01]  /*08e0*/  VIADD R11, R20.reuse, 0x1 ;  /* 0x00000001140b7836 */ /* 0x040fe20000000000 */
[C---:B------:R-:W-:Y:S01]  /*08f0*/  IADD3 R15, PT, PT, R20.reuse, 0x2, RZ ;  /* 0x00000002140f7810 */ /* 0x040fe20007ffe0ff */
[----:B-1----:R-:W-:-:S04]  /*0900*/  IMAD.WIDE.U32 R2, R20, 0x4, R8 ;  /* 0x0000000414027825 */ /* 0x002fc800078e0008 */
[----:B--2---:R-:W-:-:S04]  /*0910*/  IMAD.WIDE.U32 R16, R20, 0x4, R18 ;  /* 0x0000000414107825 */ /* 0x004fc800078e0012 */
[----:B------:R-:W-:-:S04]  /*0920*/  IMAD.WIDE.U32 R4, R11, 0x4, R8 ;  /* 0x000000040b047825 */ /* 0x000fc800078e0008 */
[----:B0-----:R-:W-:-:S04]  /*0930*/  IMAD.WIDE.U32 R6, R11, 0x4, R18 ;  /* 0x000000040b067825 */ /* 0x001fc800078e0012 */
[----:B------:R-:W-:Y:S02]  /*0940*/  VIADD R11, R20, 0x3 ;  /* 0x00000003140b7836 */ /* 0x000fe40000000000 */
[----:B------:R-:W-:-:S04]  /*0950*/  IMAD.WIDE.U32 R12, R15, 0x4, R8 ;  /* 0x000000040f0c7825 */ /* 0x000fc800078e0008 */
[----:B------:R-:W-:Y:S01]  /*0960*/  IMAD.WIDE.U32 R14, R15, 0x4, R18 ;  /* 0x000000040f0e7825 */ /* 0x000fe200078e0012 */
[----:B---3--:R0:W-:Y:S04]  /*0970*/  STG.E desc[UR10][R2.64], R26 ;  /* 0x0000001a02007986 */ /* 0x0081e8000c10190a */
[----:B------:R1:W-:Y:S04]  /*0980*/  STG.E desc[UR10][R16.64], RZ ;  /* 0x000000ff10007986 */ /* 0x0003e8000c10190a */
[----:B----4-:R2:W-:Y:S01]  /*0990*/  STG.E desc[UR10][R4.64], R10 ;  /* 0x0000000a04007986 */ /* 0x0105e2000c10190a */
[----:B0-----:R-:W-:Y:S01]  /*09a0*/  IMAD.WIDE.U32 R2, R11, 0x4, R8 ;  /* 0x000000040b027825 */ /* 0x001fe200078e0008 */
[----:B------:R-:W-:-:S02]  /*09b0*/  IADD3 R26, PT, PT, R20, 0x4, RZ ;  /* 0x00000004141a7810 */ /* 0x000fc40007ffe0ff */
[----:B------:R0:W-:Y:S01]  /*09c0*/  STG.E desc[UR10][R6.64], RZ ;  /* 0x000000ff06007986 */ /* 0x0001e2000c10190a */
[C---:B-1----:R-:W-:Y:S01]  /*09d0*/  IADD3 R17, PT, PT, R20.reuse, 0x6, RZ ;  /* 0x0000000614117810 */ /* 0x042fe20007ffe0ff */
[C---:B------:R-:W-:Y:S02]  /*09e0*/  VIADD R16, R20.reuse, 0x5 ;  /* 0x0000000514107836 */ /* 0x040fe40000000000 */
[----:B-----5:R1:W-:Y:S01]  /*09f0*/  STG.E desc[UR10][R12.64], R24 ;  /* 0x000000180c007986 */ /* 0x0203e2000c10190a */
[----:B------:R-:W-:Y:S02]  /*0a00*/  VIADD R20, R20, 0x7 ;  /* 0x0000000714147836 */ /* 0x000fe40000000000 */
[----:B--2---:R-:W-:Y:S01]  /*0a10*/  IMAD.WIDE.U32 R10, R11, 0x4, R18 ;  /* 0x000000040b0a7825 */ /* 0x004fe200078e0012 */
[----:B------:R2:W-:Y:S03]  /*0a20*/  STG.E desc[UR10][R14.64], RZ ;  /* 0x000000ff0e007986 */ /* 0x0005e6000c10190a */
[--C-:B------:R-:W-:Y:S01]  /*0a30*/  IMAD.WIDE.U32 R4, R16, 0x4, R8.reuse ;  /* 0x0000000410047825 */ /* 0x100fe200078e0008 */
[----:B------:R3:W-:Y:S03]  /*0a40*/  STG.E desc[UR10][R2.64], R22 ;  /* 0x0000001602007986 */ /* 0x0007e6000c10190a */
[----:B0-----:R-:W-:Y:S01]  /*0a50*/  IMAD.WIDE.U32 R6, R17, 0x4, R8 ;  /* 0x0000000411067825 */ /* 0x001fe200078e0008 */
[----:B------:R0:W-:Y:S03]  /*0a60*/  STG.E desc[UR10][R10.64], RZ ;  /* 0x000000ff0a007986 */ /* 0x0001e6000c10190a */
[----:B-1----:R-:W-:-:S04]  /*0a70*/  IMAD.WIDE.U32 R12, R26, 0x4, R18 ;  /* 0x000000041a0c7825 */ /* 0x002fc800078e0012 */
[----:B--2---:R-:W-:-:S04]  /*0a80*/  IMAD.WIDE.U32 R14, R16, 0x4, R18 ;  /* 0x00000004100e7825 */ /* 0x004fc800078e0012 */
[----:B---3--:R-:W-:-:S04]  /*0a90*/  IMAD.WIDE.U32 R2, R26, 0x4, R8 ;  /* 0x000000041a027825 */ /* 0x008fc800078e0008 */
[----:B------:R-:W-:Y:S01]  /*0aa0*/  IMAD.WIDE.U32 R16, R17, 0x4, R18 ;  /* 0x0000000411107825 */ /* 0x000fe200078e0012 */
[----:B------:R0:W-:Y:S03]  /*0ab0*/  STG.E desc[UR10][R2.64], R29 ;  /* 0x0000001d02007986 */ /* 0x0001e6000c10190a */
[C---:B------:R-:W-:Y:S01]  /*0ac0*/  IMAD.WIDE.U32 R8, R20.reuse, 0x4, R8 ;  /* 0x0000000414087825 */ /* 0x040fe200078e0008 */
[----:B------:R0:W-:Y:S03]  /*0ad0*/  STG.E desc[UR10][R12.64], RZ ;  /* 0x000000ff0c007986 */ /* 0x0001e6000c10190a */
[----:B------:R-:W-:Y:S01]  /*0ae0*/  IMAD.WIDE.U32 R18, R20, 0x4, R18 ;  /* 0x0000000414127825 */ /* 0x000fe200078e0012 */
[----:B------:R0:W-:Y:S04]  /*0af0*/  STG.E desc[UR10][R4.64], R25 ;  /* 0x0000001904007986 */ /* 0x0001e8000c10190a */
[----:B------:R0:W-:Y:S04]  /*0b00*/  STG.E desc[UR10][R14.64], RZ ;  /* 0x000000ff0e007986 */ /* 0x0001e8000c10190a */
[----:B------:R0:W-:Y:S04]  /*0b10*/  STG.E desc[UR10][R6.64], R23 ;  /* 0x0000001706007986 */ /* 0x0001e8000c10190a */
[----:B------:R0:W-:Y:S04]  /*0b20*/  STG.E desc[UR10][R16.64], RZ ;  /* 0x000000ff10007986 */ /* 0x0001e8000c10190a */
[----:B------:R0:W-:Y:S04]  /*0b30*/  STG.E desc[UR10][R8.64], R21 ;  /* 0x0000001508007986 */ /* 0x0001e8000c10190a */
[----:B------:R0:W-:Y:S02]  /*0b40*/  STG.E desc[UR10][R18.64], RZ ;  /* 0x000000ff12007986 */ /* 0x0001e4000c10190a */
.L_x_3:
[----:B------:R-:W-:Y:S05]  /*0b50*/  BRA.U !UP1, `(.L_x_0) ;  /* 0x0000000109c47547 */ /* 0x000fea000b800000 */
[----:B------:R-:W-:Y:S02]  /*0b60*/  UISETP.GE.U32.AND UP0, UPT, UR5, 0x4, UPT ;  /* 0x000000040500788c */ /* 0x000fe4000bf06070 */
[----:B------:R-:W-:-:S04]  /*0b70*/  ULOP3.LUT UR6, UR7, 0x3, URZ, 0xc0, !UPT ;  /* 0x0000000307067892 */ /* 0x000fc8000f8ec0ff */
[----:B------:R-:W-:-:S03]  /*0b80*/  UISETP.NE.AND UP1, UPT, UR6, URZ, UPT ;  /* 0x000000ff0600728c */ /* 0x000fc6000bf25270 */
[----:B------:R-:W-:Y:S08]  /*0b90*/  BRA.U !UP0, `(.L_x_4) ;  /* 0x0000000108747547 */ /* 0x000ff0000b800000 */
[----:B0--3--:R-:W0:Y:S08]  /*0ba0*/  LDC.64 R2, c[0x0][0x398] ;  /* 0x0000e600ff027b82 */ /* 0x009e300000000a00 */
[----:B------:R-:W1:Y:S01]  /*0bb0*/  LDC.64 R12, c[0x0][0x3b0] ;  /* 0x0000ec00ff0c7b82 */ /* 0x000e620000000a00 */
[----:B0-----:R-:W-:-:S07]  /*0bc0*/  IMAD.WIDE.U32 R10, R0, 0x4, R2 ;  /* 0x00000004000a7825 */ /* 0x001fce00078e0002 */
[----:B------:R-:W0:Y:S01]  /*0bd0*/  LDC.64 R2, c[0x0][0x3b8] ;  /* 0x0000ee00ff027b82 */ /* 0x000e220000000a00 */
[----:B------:R-:W2:Y:S04]  /*0be0*/  LDG.E.CONSTANT R23, desc[UR10][R10.64] ;  /* 0x0000000a0a177981 */ /* 0x000ea8000c1e9900 */
[----:B------:R-:W3:Y:S04]  /*0bf0*/  LDG.E.CONSTANT R5, desc[UR10][R10.64+0x4] ;  /* 0x0000040a0a057981 */ /* 0x000ee8000c1e9900 */
[----:B------:R-:W4:Y:S04]  /*0c00*/  LDG.E.CONSTANT R4, desc[UR10][R10.64+0x8] ;  /* 0x0000080a0a047981 */ /* 0x000f28000c1e9900 */
[----:B------:R5:W4:Y:S01]  /*0c10*/  LDG.E.CONSTANT R15, desc[UR10][R10.64+0xc] ;  /* 0x00000c0a0a0f7981 */ /* 0x000b22000c1e9900 */
[----:B------:R-:W-:Y:S01]  /*0c20*/  IMAD R7, R27, UR7, R0 ;  /* 0x000000071b077c24 */ /* 0x000fe2000f8e0200 */
[----:B------:R-:W-:-:S03]  /*0c30*/  IADD3 R0, PT, PT, R0, 0x4, RZ ;  /* 0x0000000400007810 */ /* 0x000fc60007ffe0ff */
[C---:B------:R-:W-:Y:S01]  /*0c40*/  VIADD R17, R7.reuse, 0x1 ;  /* 0x0000000107117836 */ /* 0x040fe20000000000 */
[C---:B------:R-:W-:Y:S01]  /*0c50*/  IADD3 R21, PT, PT, R7.reuse, 0x2, RZ ;  /* 0x0000000207157810 */ /* 0x040fe20007ffe0ff */
[----:B-1----:R-:W-:-:S04]  /*0c60*/  IMAD.WIDE.U32 R18, R7, 0x4, R12 ;  /* 0x0000000407127825 */ /* 0x002fc800078e000c */
[C---:B------:R-:W-:Y:S02]  /*0c70*/  VIADD R25, R7.reuse, 0x3 ;  /* 0x0000000307197836 */ /* 0x040fe40000000000 */
[----:B0-----:R-:W-:-:S04]  /*0c80*/  IMAD.WIDE.U32 R6, R7, 0x4, R2 ;  /* 0x0000000407067825 */ /* 0x001fc800078e0002 */
[----:B------:R-:W-:-:S04]  /*0c90*/  IMAD.WIDE.U32 R8, R17, 0x4, R12 ;  /* 0x0000000411087825 */ /* 0x000fc800078e000c */
[----:B------:R-:W-:-:S04]  /*0ca0*/  IMAD.WIDE.U32 R16, R17, 0x4, R2 ;  /* 0x0000000411107825 */ /* 0x000fc800078e0002 */
[----:B-----5:R-:W-:-:S04]  /*0cb0*/  IMAD.WIDE.U32 R10, R21, 0x4, R12 ;  /* 0x00000004150a7825 */ /* 0x020fc800078e000c */
[----:B------:R-:W-:-:S04]  /*0cc0*/  IMAD.WIDE.U32 R20, R21, 0x4, R2 ;  /* 0x0000000415147825 */ /* 0x000fc800078e0002 */
[----:B------:R-:W-:-:S04]  /*0cd0*/  IMAD.WIDE.U32 R12, R25, 0x4, R12 ;  /* 0x00000004190c7825 */ /* 0x000fc800078e000c */
[----:B------:R-:W-:Y:S01]  /*0ce0*/  IMAD.WIDE.U32 R2, R25, 0x4, R2 ;  /* 0x0000000419027825 */ /* 0x000fe200078e0002 */
[----:B--2---:R1:W-:Y:S04]  /*0cf0*/  STG.E desc[UR10][R18.64], R23 ;  /* 0x0000001712007986 */ /* 0x0043e8000c10190a */
[----:B------:R1:W-:Y:S04]  /*0d00*/  STG.E desc[UR10][R6.64], RZ ;  /* 0x000000ff06007986 */ /* 0x0003e8000c10190a */
[----:B---3--:R1:W-:Y:S04]  /*0d10*/  STG.E desc[UR10][R8.64], R5 ;  /* 0x0000000508007986 */ /* 0x0083e8000c10190a */
[----:B------:R1:W-:Y:S04]  /*0d20*/  STG.E desc[UR10][R16.64], RZ ;  /* 0x000000ff10007986 */ /* 0x0003e8000c10190a */
[----:B----4-:R1:W-:Y:S04]  /*0d30*/  STG.E desc[UR10][R10.64], R4 ;  /* 0x000000040a007986 */ /* 0x0103e8000c10190a */
[----:B------:R1:W-:Y:S04]  /*0d40*/  STG.E desc[UR10][R20.64], RZ ;  /* 0x000000ff14007986 */ /* 0x0003e8000c10190a */
[----:B------:R1:W-:Y:S04]  /*0d50*/  STG.E desc[UR10][R12.64], R15 ;  /* 0x0000000f0c007986 */ /* 0x0003e8000c10190a */
[----:B------:R1:W-:Y:S02]  /*0d60*/  STG.E desc[UR10][R2.64], RZ ;  /* 0x000000ff02007986 */ /* 0x0003e4000c10190a */
.L_x_4:
[----:B------:R-:W-:Y:S05]  /*0d70*/  BRA.U !UP1, `(.L_x_0) ;  /* 0x00000001093c7547 */ /* 0x000fea000b800000 */
[----:B01----:R-:W0:Y:S01]  /*0d80*/  LDC.64 R10, c[0x0][0x3b0] ;  /* 0x0000ec00ff0a7b82 */ /* 0x003e220000000a00 */
[----:B------:R-:W-:-:S07]  /*0d90*/  UMOV UR4, URZ ;  /* 0x000000ff00047c82 */ /* 0x000fce0008000000 */
[----:B------:R-:W1:Y:S08]  /*0da0*/  LDC.64 R12, c[0x0][0x3b8] ;  /* 0x0000ee00ff0c7b82 */ /* 0x000e700000000a00 */
[----:B---3--:R-:W2:Y:S02]  /*0db0*/  LDC.64 R8, c[0x0][0x398] ;  /* 0x0000e600ff087b82 */ /* 0x008ea40000000a00 */
.L_x_5:
[----:B--2-4-:R-:W-:-:S06]  /*0dc0*/  IMAD.WIDE.U32 R2, R0, 0x4, R8 ;  /* 0x0000000400027825 */ /* 0x014fcc00078e0008 */
[----:B------:R-:W2:Y:S01]  /*0dd0*/  LDG.E.CONSTANT R3, desc[UR10][R2.64] ;  /* 0x0000000a02037981 */ /* 0x000ea2000c1e9900 */
[----:B------:R-:W-:Y:S01]  /*0de0*/  IMAD R7, R27, UR7, R0 ;  /* 0x000000071b077c24 */ /* 0x000fe2000f8e0200 */
[----:B------:R-:W-:Y:S01]  /*0df0*/  UIADD3 UR4, UPT, UPT, UR4, 0x1, URZ ;  /* 0x0000000104047890 */ /* 0x000fe2000fffe0ff */
[----:B------:R-:W-:Y:S02]  /*0e00*/  VIADD R0, R0, 0x1 ;  /* 0x0000000100007836 */ /* 0x000fe40000000000 */
[----:B0-----:R-:W-:Y:S01]  /*0e10*/  IMAD.WIDE.U32 R4, R7, 0x4, R10 ;  /* 0x0000000407047825 */ /* 0x001fe200078e000a */
[----:B------:R-:W-:-:S03]  /*0e20*/  UISETP.NE.AND UP0, UPT, UR4, UR6, UPT ;  /* 0x000000060400728c */ /* 0x000fc6000bf05270 */
[----:B-1----:R-:W-:Y:S01]  /*0e30*/  IMAD.WIDE.U32 R6, R7, 0x4, R12 ;  /* 0x0000000407067825 */ /* 0x002fe200078e000c */
[----:B--2---:R4:W-:Y:S04]  /*0e40*/  STG.E desc[UR10][R4.64], R3 ;  /* 0x0000000304007986 */ /* 0x0049e8000c10190a */
[----:B------:R4:W-:Y:S01]  /*0e50*/  STG.E desc[UR10][R6.64], RZ ;  /* 0x000000ff06007986 */ /* 0x0009e2000c10190a */
[----:B------:R-:W-:Y:S05]  /*0e60*/  BRA.U UP0, `(.L_x_5) ;  /* 0xfffffffd00d47547 */ /* 0x000fea000b83ffff */
.L_x_0:
[----:B------:R-:W2:Y:S02]  /*0e70*/  LDCU UR6, c[0x0][0x3ec] ;  /* 0x00007d80ff0677ac */ /* 0x000ea40008000800 */
[----:B--2---:R-:W-:-:S09]  /*0e80*/  UISETP.NE.AND UP0, UPT, UR6, URZ, UPT ;  /* 0x000000ff0600728c */ /* 0x004fd2000bf05270 */
[----:B------:R-:W-:Y:S05]  /*0e90*/  BRA.U !UP0, `(.L_x_6) ;  /* 0x0000000908f87547 */ /* 0x000fea000b800000 */
[----:B------:R-:W-:Y:S01]  /*0ea0*/  UISETP.GE.U32.AND UP0, UPT, UR6, 0x8, UPT ;  /* 0x000000080600788c */ /* 0x000fe2000bf06070 */
[----:B------:R-:W-:Y:S01]  /*0eb0*/  HFMA2 R0, -RZ, RZ, 0, 0 ;  /* 0x00000000ff007431 */ /* 0x000fe200000001ff */
[----:B------:R-:W-:-:S04]  /*0ec0*/  ULOP3.LUT UR4, UR6, 0x7, URZ, 0xc0, !UPT ;  /* 0x0000000706047892 */ /* 0x000fc8000f8ec0ff */
[----:B------:R-:W-:-:S03]  /*0ed0*/  UISETP.NE.AND UP1, UPT, UR4, URZ, UPT ;  /* 0x000000ff0400728c */ /* 0x000fc6000bf25270 */
[----:B------:R-:W-:Y:S08]  /*0ee0*/  BRA.U !UP0, `(.L_x_7) ;  /* 0x0000000508687547 */ /* 0x000ff0000b800000 */
[----:B01-3--:R-:W0:Y:S01]  /*0ef0*/  LDC.64 R8, c[0x0][0x3b0] ;  /* 0x0000ec00ff087b82 */ /* 0x00be220000000a00 */
[----:B------:R-:W-:Y:S01]  /*0f00*/  ULOP3.LUT UR5, UR6, 0xfffffff8, URZ, 0xc0, !UPT ;  /* 0xfffffff806057892 */ /* 0x000fe2000f8ec0ff */
[----:B------:R-:W-:-:S05]  /*0f10*/  IMAD.MOV.U32 R2, RZ, RZ, RZ ;  /* 0x000000ffff027224 */ /* 0x000fca00078e00ff */
[----:B------:R-:W-:Y:S01]  /*0f20*/  MOV R0, UR5 ;  /* 0x0000000500007c02 */ /* 0x000fe20008000f00 */
[----:B------:R-:W1:Y:S08]  /*0f30*/  LDC.64 R10, c[0x0][0x3b8] ;  /* 0x0000ee00ff0a7b82 */ /* 0x000e700000000a00 */
[----:B------:R-:W2:Y:S08]  /*0f40*/  LDC.64 R12, c[0x0][0x3a0] ;  /* 0x0000e800ff0c7b82 */ /* 0x000eb00000000a00 */
[----:B------:R-:W3:Y:S02]  /*0f50*/  LDC.64 R14, c[0x0][0x3a8] ;  /* 0x0000ea00ff0e7b82 */ /* 0x000ee40000000a00 */
.L_x_8:
[----:B0-----:R-:W-:-:S04]  /*0f60*/  IMAD R19, R27, UR6, R2 ;  /* 0x000000061b137c24 */ /* 0x001fc8000f8e0202 */
[----:B--2---:R-:W-:-:S04]  /*0f70*/  IMAD.WIDE.U32 R22, R19, 0x4, R12 ;  /* 0x0000000413167825 */ /* 0x004fc800078e000c */
[C---:B---34-:R-:W-:Y:S02]  /*0f80*/  IMAD.WIDE.U32 R6, R19.reuse, 0x4, R14 ;  /* 0x0000000413067825 */ /* 0x058fe400078e000e */
[----:B------:R-:W2:Y:S02]  /*0f90*/  LDG.E.CONSTANT R22, desc[UR10][R22.64] ;  /* 0x0000000a16167981 */ /* 0x000ea4000c1e9900 */
[C---:B------:R-:W-:Y:S01]  /*0fa0*/  VIADD R29, R19.reuse, 0x1 ;  /* 0x00000001131d7836 */ /* 0x040fe20000000000 */
[----:B------:R-:W-:Y:S01]  /*0fb0*/  IADD3 R25, PT, PT, R19, 0x2, RZ ;  /* 0x0000000213197810 */ /* 0x000fe20007ffe0ff */
[----:B------:R3:W4:Y:S02]  /*0fc0*/  LDG.E.CONSTANT R3, desc[UR10][R6.64] ;  /* 0x0000000a06037981 */ /* 0x000724000c1e9900 */
[----:B------:R-:W-:-:S04]  /*0fd0*/  IMAD.WIDE.U32 R20, R29, 0x4, R12 ;  /* 0x000000041d147825 */ /* 0x000fc800078e000c */
[----:B------:R-:W-:Y:S01]  /*0fe0*/  IMAD.WIDE.U32 R28, R29, 0x4, R14 ;  /* 0x000000041d1c7825 */ /* 0x000fe200078e000e */
[----:B------:R-:W5:Y:S03]  /*0ff0*/  LDG.E.CONSTANT R26, desc[UR10][R20.64] ;  /* 0x0000000a141a7981 */ /* 0x000f66000c1e9900 */
[----:B------:R-:W-:Y:S01]  /*1000*/  IMAD.WIDE.U32 R16, R25, 0x4, R12 ;  /* 0x0000000419107825 */ /* 0x000fe200078e000c */
[----:B------:R-:W5:Y:S04]  /*1010*/  LDG.E.CONSTANT R5, desc[UR10][R28.64] ;  /* 0x0000000a1c057981 */ /* 0x000f68000c1e9900 */
[----:B------:R0:W5:Y:S01]  /*1020*/  LDG.E.CONSTANT R18, desc[UR10][R16.64] ;  /* 0x0000000a10127981 */ /* 0x000162000c1e9900 */
[----:B------:R-:W-:-:S02]  /*1030*/  IMAD R4, R27, UR7, R2 ;  /* 0x000000071b047c24 */ /* 0x000fc4000f8e0202 */
[----:B---3--:R-:W-:-:S04]  /*1040*/  IMAD.WIDE.U32 R6, R25, 0x4, R14 ;  /* 0x0000000419067825 */ /* 0x008fc800078e000e */
[----:B------:R-:W-:Y:S02]  /*1050*/  VIADD R23, R19, 0x3 ;  /* 0x0000000313177836 */ /* 0x000fe40000000000 */
[C---:B-1----:R-:W-:Y:S01]  /*1060*/  IMAD.WIDE.U32 R24, R4.reuse, 0x4, R10 ;  /* 0x0000000404187825 */ /* 0x042fe200078e000a */
[----:B------:R-:W3:Y:S03]  /*1070*/  LDG.E.CONSTANT R6, desc[UR10][R6.64] ;  /* 0x0000000a06067981 */ /* 0x000ee6000c1e9900 */
[----:B0-----:R-:W-:-:S04]  /*1080*/  IMAD.WIDE.U32 R16, R4, 0x4, R8 ;  /* 0x0000000404107825 */ /* 0x001fc800078e0008 */
[----:B------:R-:W-:-:S05]  /*1090*/  IMAD.WIDE.U32 R20, R23, 0x4, R12 ;  /* 0x0000000417147825 */ /* 0x000fca00078e000c */
[----:B------:R0:W3:Y:S02]  /*10a0*/  LDG.E.CONSTANT R7, desc[UR10][R20.64] ;  /* 0x0000000a14077981 */ /* 0x0000e4000c1e9900 */
[----:B0-----:R-:W-:Y:S02]  /*10b0*/  IMAD.WIDE.U32 R20, R23, 0x4, R14 ;  /* 0x0000000417147825 */ /* 0x001fe400078e000e */
[----:B--2---:R0:W-:Y:S04]  /*10c0*/  STG.E desc[UR10][R16.64], R22 ;  /* 0x0000001610007986 */ /* 0x0041e8000c10190a */
[----:B----4-:R1:W-:Y:S01]  /*10d0*/  STG.E desc[UR10][R24.64], R3 ;  /* 0x0000000318007986 */ /* 0x0103e2000c10190a */
[C---:B0-----:R-:W-:Y:S02]  /*10e0*/  IADD3 R22, PT, PT, R4.reuse, 0x1, RZ ;  /* 0x0000000104167810 */ /* 0x041fe40007ffe0ff */
[----:B-1----:R-:W-:-:S03]  /*10f0*/  IADD3 R3, PT, PT, R4, 0x2, RZ ;  /* 0x0000000204037810 */ /* 0x002fc60007ffe0ff */
[----:B------:R-:W-:-:S04]  /*1100*/  IMAD.WIDE.U32 R28, R22, 0x4, R8 ;  /* 0x00000004161c7825 */ /* 0x000fc800078e0008 */
[----:B------:R-:W-:Y:S01]  /*1110*/  IMAD.WIDE.U32 R16, R22, 0x4, R10 ;  /* 0x0000000416107825 */ /* 0x000fe200078e000a */
[----:B-----5:R0:W-:Y:S03]  /*1120*/  STG.E desc[UR10][R28.64], R26 ;  /* 0x0000001a1c007986 */ /* 0x0201e6000c10190a */
[----:B------:R-:W-:Y:S01]  /*1130*/  IMAD.WIDE.U32 R22, R3, 0x4, R8 ;  /* 0x0000000403167825 */ /* 0x000fe200078e0008 */
[----:B------:R1:W-:Y:S04]  /*1140*/  STG.E desc[UR10][R16.64], R5 ;  /* 0x0000000510007986 */ /* 0x0003e8000c10190a */
[----:B------:R2:W-:Y:S01]  /*1150*/  STG.E desc[UR10][R22.64], R18 ;  /* 0x0000001216007986 */ /* 0x0005e2000c10190a */
[C---:B0-----:R-:W-:Y:S01]  /*1160*/  VIADD R29, R19.reuse, 0x4 ;  /* 0x00000004131d7836 */ /* 0x041fe20000000000 */
[----:B-1----:R-:W-:-:S03]  /*1170*/  IADD3 R17, PT, PT, R19, 0x5, RZ ;  /* 0x0000000513117810 */ /* 0x002fc60007ffe0ff */
[C---:B------:R-:W-:Y:S01]  /*1180*/  IMAD.WIDE.U32 R24, R29.reuse, 0x4, R12 ;  /* 0x000000041d187825 */ /* 0x040fe200078e000c */
[----:B------:R0:W4:Y:S03]  /*1190*/  LDG.E.CONSTANT R5, desc[UR10][R20.64] ;  /* 0x0000000a14057981 */ /* 0x000126000c1e9900 */
[----:B--2---:R-:W-:Y:S02]  /*11a0*/  IMAD.WIDE.U32 R22, R29, 0x4, R14 ;  /* 0x000000041d167825 */ /* 0x004fe400078e000e */
[----:B------:R1:W2:Y:S04]  /*11b0*/  LDG.E.CONSTANT R29, desc[UR10][R24.64] ;  /* 0x0000000a181d7981 */ /* 0x0002a8000c1e9900 */
[----:B------:R5:W2:Y:S01]  /*11c0*/  LDG.E.CONSTANT R28, desc[UR10][R22.64] ;  /* 0x0000000a161c7981 */ /* 0x000aa2000c1e9900 */
[----:B0-----:R-:W-:-:S04]  /*11d0*/  IMAD.WIDE.U32 R20, R17, 0x4, R12 ;  /* 0x0000000411147825 */ /* 0x001fc800078e000c */
[----:B------:R-:W-:Y:S01]  /*11e0*/  IMAD.WIDE.U32 R16, R17, 0x4, R14 ;  /* 0x0000000411107825 */ /* 0x000fe200078e000e */
[C---:B-1----:R-:W-:Y:S01]  /*11f0*/  IADD3 R24, PT, PT, R19.reuse, 0x6, RZ ;  /* 0x0000000613187810 */ /* 0x042fe20007ffe0ff */
[----:B------:R0:W2:Y:S02]  /*1200*/  LDG.E.CONSTANT R26, desc[UR10][R20.64] ;  /* 0x0000000a141a7981 */ /* 0x0000a4000c1e9900 */
[----:B------:R-:W-:Y:S02]  /*1210*/  VIADD R25, R19, 0x7 ;  /* 0x0000000713197836 */ /* 0x000fe40000000000 */
[--C-:B------:R-:W-:Y:S01]  /*1220*/  IMAD.WIDE.U32 R18, R24, 0x4, R12.reuse ;  /* 0x0000000418127825 */ /* 0x100fe200078e000c */
[----:B------:R-:W2:Y:S03]  /*1230*/  LDG.E.CONSTANT R16, desc[UR10][R16.64] ;  /* 0x0000000a10107981 */ /* 0x000ea6000c1e9900 */
[----:B-----5:R-:W-:-:S02]  /*1240*/  IMAD.WIDE.U32 R22, R25, 0x4, R12 ;  /* 0x0000000419167825 */ /* 0x020fc400078e000c */
[----:B------:R-:W5:Y:S02]  /*1250*/  LDG.E.CONSTANT R18, desc[UR10][R18.64] ;  /* 0x0000000a12127981 */ /* 0x000f64000c1e9900 */
[----:B0-----:R-:W-:-:S04]  /*1260*/  IMAD.WIDE.U32 R20, R24, 0x4, R14 ;  /* 0x0000000418147825 */ /* 0x001fc800078e000e */
[----:B------:R-:W-:Y:S01]  /*1270*/  IMAD.WIDE.U32 R24, R25, 0x4, R14 ;  /* 0x0000000419187825 */ /* 0x000fe200078e000e */
[----:B------:R0:W5:Y:S04]  /*1280*/  LDG.E.CONSTANT R17, desc[UR10][R20.64] ;  /* 0x0000000a14117981 */ /* 0x000168000c1e9900 */
[----:B------:R1:W5:Y:S04]  /*1290*/  LDG.E.CONSTANT R19, desc[UR10][R22.64] ;  /* 0x0000000a16137981 */ /* 0x000368000c1e9900 */
[----:B------:R3:W5:Y:S01]  /*12a0*/  LDG.E.CONSTANT R24, desc[UR10][R24.64] ;  /* 0x0000000a18187981 */ /* 0x000762000c1e9900 */
[----:B0-----:R-:W-:Y:S01]  /*12b0*/  IMAD.WIDE.U32 R20, R3, 0x4, R10 ;  /* 0x0000000403147825 */ /* 0x001fe200078e000a */
[----:B------:R-:W-:-:S05]  /*12c0*/  IADD3 R3, PT, PT, R4, 0x3, RZ ;  /* 0x0000000304037810 */ /* 0x000fca0007ffe0ff */
[C---:B-1----:R-:W-:Y:S01]  /*12d0*/  IMAD.WIDE.U32 R22, R3.reuse, 0x4, R8 ;  /* 0x0000000403167825 */ /* 0x042fe200078e0008 */
[----:B---3--:R-:W-:Y:S04]  /*12e0*/  STG.E desc[UR10][R20.64], R6 ;  /* 0x0000000614007986 */ /* 0x008fe8000c10190a */
[----:B------:R0:W-:Y:S02]  /*12f0*/  STG.E desc[UR10][R22.64], R7 ;  /* 0x0000000716007986 */ /* 0x0001e4000c10190a */
[----:B0-----:R-:W-:Y:S01]  /*1300*/  IMAD.WIDE.U32 R6, R3, 0x4, R10 ;  /* 0x0000000403067825 */ /* 0x001fe200078e000a */
[----:B------:R-:W-:-:S05]  /*1310*/  IADD3 R3, PT, PT, R4, 0x4, RZ ;  /* 0x0000000404037810 */ /* 0x000fca0007ffe0ff */
[----:B------:R-:W-:-:S04]  /*1320*/  IMAD.WIDE.U32 R22, R3, 0x4, R8 ;  /* 0x0000000403167825 */ /* 0x000fc800078e0008 */
[----:B------:R-:W-:-:S04]  /*1330*/  IMAD.WIDE.U32 R20, R3, 0x4, R10 ;  /* 0x0000000403147825 */ /* 0x000fc800078e000a */
[C---:B------:R-:W-:Y:S01]  /*1340*/  VIADD R3, R4.reuse, 0x5 ;  /* 0x0000000504037836 */ /* 0x040fe20000000000 */
[----:B------:R-:W-:Y:S01]  /*1350*/  IADD3 R25, PT, PT, R4, 0x7, RZ ;  /* 0x0000000704197810 */ /* 0x000fe20007ffe0ff */
[----:B------:R-:W-:-:S05]  /*1360*/  VIADD R2, R2, 0x8 ;  /* 0x0000000802027836 */ /* 0x000fca0000000000 */
[----:B------:R-:W-:Y:S01]  /*1370*/  ISETP.NE.AND P0, PT, R2, R0, PT ;  /* 0x000000000200720c */ /* 0x000fe20003f05270 */
[----:B----4-:R0:W-:Y:S04]  /*1380*/  STG.E desc[UR10][R6.64], R5 ;  /* 0x0000000506007986 */ /* 0x0101e8000c10190a */
[----:B--2---:R-:W-:Y:S04]  /*1390*/  STG.E desc[UR10][R22.64], R29 ;  /* 0x0000001d16007986 */ /* 0x004fe8000c10190a */
[----:B------:R1:W-:Y:S01]  /*13a0*/  STG.E desc[UR10][R20.64], R28 ;  /* 0x0000001c14007986 */ /* 0x0003e2000c10190a */
[----:B0-----:R-:W-:-:S05]  /*13b0*/  IMAD.WIDE.U32 R6, R3, 0x4, R8 ;  /* 0x0000000403067825 */ /* 0x001fca00078e0008 */
[----:B------:R0:W-:Y:S01]  /*13c0*/  STG.E desc[UR10][R6.64], R26 ;  /* 0x0000001a06007986 */ /* 0x0001e2000c10190a */
[----:B-1----:R-:W-:Y:S01]  /*13d0*/  IMAD.WIDE.U32 R20, R3, 0x4, R10 ;  /* 0x0000000403147825 */ /* 0x002fe200078e000a */
[----:B------:R-:W-:-:S04]  /*13e0*/  IADD3 R3, PT, PT, R4, 0x6, RZ ;  /* 0x0000000604037810 */ /* 0x000fc80007ffe0ff */
[----:B------:R1:W-:Y:S01]  /*13f0*/  STG.E desc[UR10][R20.64], R16 ;  /* 0x0000001014007986 */ /* 0x0003e2000c10190a */
[----:B------:R-:W-:-:S04]  /*1400*/  IMAD.WIDE.U32 R4, R3, 0x4, R10 ;  /* 0x0000000403047825 */ /* 0x000fc800078e000a */
[----:B0-----:R-:W-:-:S04]  /*1410*/  IMAD.WIDE.U32 R6, R25, 0x4, R8 ;  /* 0x0000000419067825 */ /* 0x001fc800078e0008 */
[----:B------:R-:W-:-:S04]  /*1420*/  IMAD.WIDE.U32 R22, R25, 0x4, R10 ;  /* 0x0000000419167825 */ /* 0x000fc800078e000a */
[----:B-1----:R-:W-:-:S05]  /*1430*/  IMAD.WIDE.U32 R20, R3, 0x4, R8 ;  /* 0x0000000403147825 */ /* 0x002fca00078e0008 */
[----:B-----5:R0:W-:Y:S04]  /*1440*/  STG.E desc[UR10][R20.64], R18 ;  /* 0x0000001214007986 */ /* 0x0201e8000c10190a */
[----:B------:R0:W-:Y:S04]  /*1450*/  STG.E desc[UR10][R4.64], R17 ;  /* 0x0000001104007986 */ /* 0x0001e8000c10190a */
[----:B------:R0:W-:Y:S04]  /*1460*/  STG.E desc[UR10][R6.64], R19 ;  /* 0x0000001306007986 */ /* 0x0001e8000c10190a */
[----:B------:R0:W-:Y:S01]  /*1470*/  STG.E desc[UR10][R22.64], R24 ;  /* 0x0000001816007986 */ /* 0x0001e2000c10190a */
[----:B------:R-:W-:Y:S05]  /*1480*/  @P0 BRA `(.L_x_8) ;  /* 0xfffffff800b40947 */ /* 0x000fea000383ffff */
.L_x_7:
[----:B------:R-:W-:Y:S05]  /*1490*/  BRA.U !UP1, `(.L_x_6) ;  /* 0x0000000509787547 */ /* 0x000fea000b800000 */
[----:B------:R-:W-:Y:S02]  /*14a0*/  UISETP.GE.U32.AND UP0, UPT, UR4, 0x4, UPT ;  /* 0x000000040400788c */ /* 0x000fe4000bf06070 */
[----:B------:R-:W-:-:S04]  /*14b0*/  ULOP3.LUT UR5, UR6, 0x3, URZ, 0xc0, !UPT ;  /* 0x0000000306057892 */ /* 0x000fc8000f8ec0ff */
[----:B------:R-:W-:-:S03]  /*14c0*/  UISETP.NE.AND UP1, UPT, UR5, URZ, UPT ;  /* 0x000000ff0500728c */ /* 0x000fc6000bf25270 */
[----:B------:R-:W-:Y:S08]  /*14d0*/  BRA.U !UP0, `(.L_x_9) ;  /* 0x0000000108b47547 */ /* 0x000ff0000b800000 */
[----:B01-34-:R-:W0:Y:S01]  /*14e0*/  LDC.64 R4, c[0x0][0x3a0] ;  /* 0x0000e800ff047b82 */ /* 0x01be220000000a00 */
[----:B------:R-:W-:-:S05]  /*14f0*/  IMAD R7, R27, UR6, R0 ;  /* 0x000000061b077c24 */ /* 0x000fca000f8e0200 */
[C---:B------:R-:W-:Y:S02]  /*1500*/  IADD3 R29, PT, PT, R7.reuse, 0x1, RZ ;  /* 0x00000001071d7810 */ /* 0x040fe40007ffe0ff */
[----:B------:R-:W1:Y:S01]  /*1510*/  LDC.64 R2, c[0x0][0x3a8] ;  /* 0x0000ea00ff027b82 */ /* 0x000e620000000a00 */
[C---:B------:R-:W-:Y:S01]  /*1520*/  IADD3 R13, PT, PT, R7.reuse, 0x2, RZ ;  /* 0x00000002070d7810 */ /* 0x040fe20007ffe0ff */
[C---:B------:R-:W-:Y:S02]  /*1530*/  VIADD R11, R7.reuse, 0x3 ;  /* 0x00000003070b7836 */ /* 0x040fe40000000000 */
[----:B0-----:R-:W-:-:S04]  /*1540*/  IMAD.WIDE.U32 R20, R7, 0x4, R4 ;  /* 0x0000000407147825 */ /* 0x001fc800078e0004 */
[----:B------:R-:W-:Y:S02]  /*1550*/  IMAD.WIDE.U32 R16, R29, 0x4, R4 ;  /* 0x000000041d107825 */ /* 0x000fe400078e0004 */
[----:B------:R-:W2:Y:S02]  /*1560*/  LDG.E.CONSTANT R20, desc[UR10][R20.64] ;  /* 0x0000000a14147981 */ /* 0x000ea4000c1e9900 */
[--C-:B-1----:R-:W-:Y:S02]  /*1570*/  IMAD.WIDE.U32 R8, R7, 0x4, R2.reuse ;  /* 0x0000000407087825 */ /* 0x102fe400078e0002 */
[----:B------:R-:W3:Y:S02]  /*1580*/  LDG.E.CONSTANT R16, desc[UR10][R16.64] ;  /* 0x0000000a10107981 */ /* 0x000ee4000c1e9900 */
[----:B------:R-:W-:Y:S02]  /*1590*/  IMAD.WIDE.U32 R28, R29, 0x4, R2 ;  /* 0x000000041d1c7825 */ /* 0x000fe400078e0002 */
[----:B------:R0:W4:Y:S02]  /*15a0*/  LDG.E.CONSTANT R19, desc[UR10][R8.64] ;  /* 0x0000000a08137981 */ /* 0x000124000c1e9900 */
[----:B------:R-:W-:-:S02]  /*15b0*/  IMAD.WIDE.U32 R6, R13, 0x4, R4 ;  /* 0x000000040d067825 */ /* 0x000fc400078e0004 */
[----:B------:R-:W5:Y:S02]  /*15c0*/  LDG.E.CONSTANT R29, desc[UR10][R28.64] ;  /* 0x0000000a1c1d7981 */ /* 0x000f64000c1e9900 */
[----:B------:R-:W-:Y:S02]  /*15d0*/  IMAD.WIDE.U32 R12, R13, 0x4, R2 ;  /* 0x000000040d0c7825 */ /* 0x000fe400078e0002 */
[----:B------:R-:W5:Y:S02]  /*15e0*/  LDG.E.CONSTANT R25, desc[UR10][R6.64] ;  /* 0x0000000a06197981 */ /* 0x000f64000c1e9900 */
[C---:B------:R-:W-:Y:S01]  /*15f0*/  IMAD.WIDE.U32 R4, R11.reuse, 0x4, R4 ;  /* 0x000000040b047825 */ /* 0x040fe200078e0004 */
[----:B0-----:R-:W0:Y:S01]  /*1600*/  LDC.64 R8, c[0x0][0x3b8] ;  /* 0x0000ee00ff087b82 */ /* 0x001e220000000a00 */
[----:B------:R-:W5:Y:S02]  /*1610*/  LDG.E.CONSTANT R23, desc[UR10][R12.64] ;  /* 0x0000000a0c177981 */ /* 0x000f64000c1e9900 */
[----:B------:R-:W-:-:S02]  /*1620*/  IMAD.WIDE.U32 R10, R11, 0x4, R2 ;  /* 0x000000040b0a7825 */ /* 0x000fc400078e0002 */
[----:B------:R-:W5:Y:S04]  /*1630*/  LDG.E.CONSTANT R21, desc[UR10][R4.64] ;  /* 0x0000000a04157981 */ /* 0x000f68000c1e9900 */
[----:B------:R1:W5:Y:S02]  /*1640*/  LDG.E.CONSTANT R17, desc[UR10][R10.64] ;  /* 0x0000000a0a117981 */ /* 0x000364000c1e9900 */
[----:B-1----:R-:W1:Y:S01]  /*1650*/  LDC.64 R10, c[0x0][0x3b0] ;  /* 0x0000ec00ff0a7b82 */ /* 0x002e620000000a00 */
[----:B------:R-:W-:-:S05]  /*1660*/  IMAD R14, R27, UR7, R0 ;  /* 0x000000071b0e7c24 */ /* 0x000fca000f8e0200 */
[C---:B------:R-:W-:Y:S02]  /*1670*/  IADD3 R22, PT, PT, R14.reuse, 0x1, RZ ;  /* 0x000000010e167810 */ /* 0x040fe40007ffe0ff */
[C---:B------:R-:W-:Y:S01]  /*1680*/  IADD3 R15, PT, PT, R14.reuse, 0x2, RZ ;  /* 0x000000020e0f7810 */ /* 0x040fe20007ffe0ff */
[----:B------:R-:W-:Y:S02]  /*1690*/  VIADD R18, R14, 0x3 ;  /* 0x000000030e127836 */ /* 0x000fe40000000000 */
[----:B0-----:R-:W-:-:S04]  /*16a0*/  IMAD.WIDE.U32 R12, R22, 0x4, R8 ;  /* 0x00000004160c7825 */ /* 0x001fc800078e0008 */
[----:B-1----:R-:W-:-:S04]  /*16b0*/  IMAD.WIDE.U32 R2, R14, 0x4, R10 ;  /* 0x000000040e027825 */ /* 0x002fc800078e000a */
[----:B------:R-:W-:-:S04]  /*16c0*/  IMAD.WIDE.U32 R4, R22, 0x4, R10 ;  /* 0x0000000416047825 */ /* 0x000fc800078e000a */
[----:B------:R-:W-:-:S04]  /*16d0*/  IMAD.WIDE.U32 R6, R15, 0x4, R10 ;  /* 0x000000040f067825 */ /* 0x000fc800078e000a */
[----:B------:R-:W-:Y:S01]  /*16e0*/  IMAD.WIDE.U32 R10, R18, 0x4, R10 ;  /* 0x00000004120a7825 */ /* 0x000fe200078e000a */
[----:B------:R-:W-:Y:S01]  /*16f0*/  IADD3 R0, PT, PT, R0, 0x4, RZ ;  /* 0x0000000400007810 */ /* 0x000fe20007ffe0ff */
[----:B--2---:R0:W-:Y:S02]  /*1700*/  STG.E desc[UR10][R2.64], R20 ;  /* 0x0000001402007986 */ /* 0x0041e4000c10190a */
[----:B0-----:R-:W-:-:S04]  /*1710*/  IMAD.WIDE.U32 R2, R14, 0x4, R8 ;  /* 0x000000040e027825 */ /* 0x001fc800078e0008 */
[--C-:B------:R-:W-:Y:S01]  /*1720*/  IMAD.WIDE.U32 R14, R15, 0x4, R8.reuse ;  /* 0x000000040f0e7825 */ /* 0x100fe200078e0008 */
[----:B----4-:R2:W-:Y:S03]  /*1730*/  STG.E desc[UR10][R2.64], R19 ;  /* 0x0000001302007986 */ /* 0x0105e6000c10190a */
[----:B------:R-:W-:Y:S01]  /*1740*/  IMAD.WIDE.U32 R8, R18, 0x4, R8 ;  /* 0x0000000412087825 */ /* 0x000fe200078e0008 */
[----:B---3--:R2:W-:Y:S04]  /*1750*/  STG.E desc[UR10][R4.64], R16 ;  /* 0x0000001004007986 */ /* 0x0085e8000c10190a */
[----:B-----5:R2:W-:Y:S04]  /*1760*/  STG.E desc[UR10][R12.64], R29 ;  /* 0x0000001d0c007986 */ /* 0x0205e8000c10190a */
[----:B------:R2:W-:Y:S04]  /*1770*/  STG.E desc[UR10][R6.64], R25 ;  /* 0x0000001906007986 */ /* 0x0005e8000c10190a */
[----:B------:R2:W-:Y:S04]  /*1780*/  STG.E desc[UR10][R14.64], R23 ;  /* 0x000000170e007986 */ /* 0x0005e8000c10190a */
[----:B------:R2:W-:Y:S04]  /*1790*/  STG.E desc[UR10][R10.64], R21 ;  /* 0x000000150a007986 */ /* 0x0005e8000c10190a */
[----:B------:R2:W-:Y:S02]  /*17a0*/  STG.E desc[UR10][R8.64], R17 ;  /* 0x0000001108007986 */ /* 0x0005e4000c10190a */
.L_x_9:
[----:B------:R-:W-:Y:S05]  /*17b0*/  BRA.U !UP1, `(.L_x_6) ;  /* 0x0000000109b07547 */ /* 0x000fea000b800000 */
[----:B------:R-:W-:Y:S02]  /*17c0*/  UISETP.NE.AND UP0, UPT, UR5, 0x1, UPT ;  /* 0x000000010500788c */ /* 0x000fe4000bf05270 */
[----:B------:R-:W-:-:S04]  /*17d0*/  ULOP3.LUT UR4, UR6, 0x1, URZ, 0xc0, !UPT ;  /* 0x0000000106047892 */ /* 0x000fc8000f8ec0ff */
[----:B------:R-:W-:-:S03]  /*17e0*/  UISETP.NE.U32.AND UP1, UPT, UR4, 0x1, UPT ;  /* 0x000000010400788c */ /* 0x000fc6000bf25070 */
[----:B------:R-:W-:Y:S08]  /*17f0*/  BRA.U !UP0, `(.L_x_10) ;  /* 0x0000000108647547 */ /* 0x000ff0000b800000 */
[----:B01234-:R-:W0:Y:S01]  /*1800*/  LDC.64 R2, c[0x0][0x3a0] ;  /* 0x0000e800ff027b82 */ /* 0x01fe220000000a00 */
[----:B------:R-:W-:-:S05]  /*1810*/  IMAD R9, R27, UR6, R0 ;  /* 0x000000061b097c24 */ /* 0x000fca000f8e0200 */
[C---:B------:R-:W-:Y:S02]  /*1820*/  IADD3 R17, PT, PT, R9.reuse, 0x1, RZ ;  /* 0x0000000109117810 */ /* 0x040fe40007ffe0ff */
[----:B------:R-:W1:Y:S08]  /*1830*/  LDC.64 R6, c[0x0][0x3a8] ;  /* 0x0000ea00ff067b82 */ /* 0x000e700000000a00 */
[----:B------:R-:W2:Y:S01]  /*1840*/  LDC.64 R10, c[0x0][0x3b8] ;  /* 0x0000ee00ff0a7b82 */ /* 0x000ea20000000a00 */
[----:B0-----:R-:W-:-:S04]  /*1850*/  IMAD.WIDE.U32 R4, R9, 0x4, R2 ;  /* 0x0000000409047825 */ /* 0x001fc800078e0002 */
[----:B------:R-:W-:Y:S02]  /*1860*/  IMAD.WIDE.U32 R14, R17, 0x4, R2 ;  /* 0x00000004110e7825 */ /* 0x000fe400078e0002 */
[----:B------:R-:W3:Y:S01]  /*1870*/  LDG.E.CONSTANT R5, desc[UR10][R4.64] ;  /* 0x0000000a04057981 */ /* 0x000ee2000c1e9900 */
[----:B------:R-:W0:Y:S01]  /*1880*/  LDC.64 R2, c[0x0][0x3b0] ;  /* 0x0000ec00ff027b82 */ /* 0x000e220000000a00 */
[--C-:B-1----:R-:W-:Y:S02]  /*1890*/  IMAD.WIDE.U32 R8, R9, 0x4, R6.reuse ;  /* 0x0000000409087825 */ /* 0x102fe400078e0006 */
[----:B------:R-:W4:Y:S02]  /*18a0*/  LDG.E.CONSTANT R15, desc[UR10][R14.64] ;  /* 0x0000000a0e0f7981 */ /* 0x000f24000c1e9900 */
[----:B------:R-:W-:Y:S02]  /*18b0*/  IMAD.WIDE.U32 R16, R17, 0x4, R6 ;  /* 0x0000000411107825 */ /* 0x000fe400078e0006 */
[----:B------:R-:W5:Y:S04]  /*18c0*/  LDG.E.CONSTANT R9, desc[UR10][R8.64] ;  /* 0x0000000a08097981 */ /* 0x000f68000c1e9900 */
[----:B------:R-:W4:Y:S01]  /*18d0*/  LDG.E.CONSTANT R17, desc[UR10][R16.64] ;  /* 0x0000000a10117981 */ /* 0x000f22000c1e9900 */
[----:B------:R-:W-:-:S04]  /*18e0*/  IMAD R13, R27, UR7, R0 ;  /* 0x000000071b0d7c24 */ /* 0x000fc8000f8e0200 */
[C---:B------:R-:W-:Y:S02]  /*18f0*/  VIADD R19, R13.reuse, 0x1 ;  /* 0x000000010d137836 */ /* 0x040fe40000000000 */
[----:B0-----:R-:W-:-:S04]  /*1900*/  IMAD.WIDE.U32 R6, R13, 0x4, R2 ;  /* 0x000000040d067825 */ /* 0x001fc800078e0002 */
[----:B--2---:R-:W-:-:S04]  /*1910*/  IMAD.WIDE.U32 R12, R13, 0x4, R10 ;  /* 0x000000040d0c7825 */ /* 0x004fc800078e000a */
[----:B------:R-:W-:-:S04]  /*1920*/  IMAD.WIDE.U32 R2, R19, 0x4, R2 ;  /* 0x0000000413027825 */ /* 0x000fc800078e0002 */
[----:B------:R-:W-:Y:S01]  /*1930*/  IMAD.WIDE.U32 R10, R19, 0x4, R10 ;  /* 0x00000004130a7825 */ /* 0x000fe200078e000a */
[----:B------:R-:W-:Y:S01]  /*1940*/  IADD3 R0, PT, PT, R0, 0x2, RZ ;  /* 0x0000000200007810 */ /* 0x000fe20007ffe0ff */
[----:B---3--:R0:W-:Y:S04]  /*1950*/  STG.E desc[UR10][R6.64], R5 ;  /* 0x0000000506007986 */ /* 0x0081e8000c10190a */
[----:B-----5:R0:W-:Y:S04]  /*1960*/  STG.E desc[UR10][R12.64], R9 ;  /* 0x000000090c007986 */ /* 0x0201e8000c10190a */
[----:B----4-:R0:W-:Y:S04]  /*1970*/  STG.E desc[UR10][R2.64], R15 ;  /* 0x0000000f02007986 */ /* 0x0101e8000c10190a */
[----:B------:R0:W-:Y:S02]  /*1980*/  STG.E desc[UR10][R10.64], R17 ;  /* 0x000000110a007986 */ /* 0x0001e4000c10190a */
.L_x_10:
[----:B------:R-:W-:Y:S05]  /*1990*/  BRA.U UP1, `(.L_x_6) ;  /* 0x0000000101387547 */ /* 0x000fea000b800000 */
[----:B01234-:R-:W0:Y:S01]  /*19a0*/  LDC.64 R2, c[0x0][0x3a0] ;  /* 0x0000e800ff027b82 */ /* 0x01fe220000000a00 */
[----:B------:R-:W-:-:S07]  /*19b0*/  IMAD R5, R27, UR6, R0 ;  /* 0x000000061b057c24 */ /* 0x000fce000f8e0200 */
[----:B------:R-:W1:Y:S08]  /*19c0*/  LDC.64 R6, c[0x0][0x3a8] ;  /* 0x0000ea00ff067b82 */ /* 0x000e700000000a00 */
[----:B------:R-:W2:Y:S01]  /*19d0*/  LDC.64 R8, c[0x0][0x3b8] ;  /* 0x0000ee00ff087b82 */ /* 0x000ea20000000a00 */
[----:B0-----:R-:W-:-:S06]  /*19e0*/  IMAD.WIDE.U32 R2, R5, 0x4, R2 ;  /* 0x0000000405027825 */ /* 0x001fcc00078e0002 */
[----:B------:R-:W3:Y:S01]  /*19f0*/  LDG.E.CONSTANT R3, desc[UR10][R2.64] ;  /* 0x0000000a02037981 */ /* 0x000ee2000c1e9900 */
[----:B-1----:R-:W-:Y:S02]  /*1a00*/  IMAD.WIDE.U32 R6, R5, 0x4, R6 ;  /* 0x0000000405067825 */ /* 0x002fe400078e0006 */
[----:B------:R-:W0:Y:S04]  /*1a10*/  LDC.64 R4, c[0x0][0x3b0] ;  /* 0x0000ec00ff047b82 */ /* 0x000e280000000a00 */
[----:B------:R-:W4:Y:S01]  /*1a20*/  LDG.E.CONSTANT R7, desc[UR10][R6.64] ;  /* 0x0000000a06077981 */ /* 0x000f22000c1e9900 */
[----:B------:R-:W-:-:S04]  /*1a30*/  IMAD R11, R27, UR7, R0 ;  /* 0x000000071b0b7c24 */ /* 0x000fc8000f8e0200 */
[----:B--2---:R-:W-:-:S04]  /*1a40*/  IMAD.WIDE.U32 R8, R11, 0x4, R8 ;  /* 0x000000040b087825 */ /* 0x004fc800078e0008 */
[----:B0-----:R-:W-:-:S05]  /*1a50*/  IMAD.WIDE.U32 R4, R11, 0x4, R4 ;  /* 0x000000040b047825 */ /* 0x001fca00078e0004 */
[----:B---3--:R0:W-:Y:S04]  /*1a60*/  STG.E desc[UR10][R4.64], R3 ;  /* 0x0000000304007986 */ /* 0x0081e8000c10190a */
[----:B----4-:R0:W-:Y:S02]  /*1a70*/  STG.E desc[UR10][R8.64], R7 ;  /* 0x0000000708007986 */ /* 0x0101e4000c10190a */
.L_x_6:
[----:B------:R-:W5:Y:S02]  /*1a80*/  LDCU UR5, c[0x0][0x3e8] ;  /* 0x00007d00ff0577ac */ /* 0x000f640008000800 */
[----:B-----5:R-:W-:-:S09]  /*1a90*/  UISETP.GE.U32.AND UP0, UPT, UR6, UR5, UPT ;  /* 0x000000050600728c */ /* 0x020fd2000bf06070 */
[----:B------:R-:W-:Y:S05]  /*1aa0*/  BRA.U UP0, `(.L_x_11) ;  /* 0x0000009100147547 */ /* 0x000fea000b800000 */
[----:B------:R-:W0:Y:S02]  /*1ab0*/  LDCU UR6, c[0x0][0x3ec] ;  /* 0x00007d80ff0677ac */ /* 0x000e240008000800 */
.L_x_141:
[----:B0-----:R-:W0:Y:S02]  /*1ac0*/  LDCU.64 UR4, c[0x0][0x380] ;  /* 0x00007000ff0477ac */ /* 0x001e240008000a00 */
[----:B0-----:R-:W-:-:S06]  /*1ad0*/  UIMAD.WIDE.U32 UR4, UR6, 0x4, UR4 ;  /* 0x00000004060478a5 */ /* 0x001fcc000f8e0004 */
[----:B-12---:R-:W-:Y:S01]  /*1ae0*/  MOV R12, UR4 ;  /* 0x00000004000c7c02 */ /* 0x006fe20008000f00 */
[----:B------:R-:W-:-:S05]  /*1af0*/  IMAD.U32 R13, RZ, RZ, UR5 ;  /* 0x00000005ff0d7e24 */ /* 0x000fca000f8e00ff */
[----:B------:R-:W2:Y:S02]  /*1b00*/  LDG.E.CONSTANT R12, desc[UR10][R12.64] ;  /* 0x0000000a0c0c7981 */ /* 0x000ea4000c1e9900 */
[----:B--2---:R-:W-:-:S13]  /*1b10*/  ISETP.NE.AND P0, PT, R12, 0x1, PT ;  /* 0x000000010c00780c */ /* 0x004fda0003f05270 */
[----:B------:R-:W-:Y:S05]  /*1b20*/  @!P0 BRA `(.L_x_12) ;  /* 0x0000008c00e48947 */ /* 0x000fea0003800000 */
[----:B------:R-:W0:Y:S01]  /*1b30*/  LDCU.64 UR4, c[0x0][0x388] ;  /* 0x00007100ff0477ac */ /* 0x000e220008000a00 */
[----:B---34-:R-:W1:Y:S01]  /*1b40*/  LDC.64 R4, c[0x0][0x3b0] ;  /* 0x0000ec00ff047b82 */ /* 0x018e620000000a00 */
[----:B------:R-:W2:Y:S07]  /*1b50*/  LDCU UR7, c[0x0][0x3f0] ;  /* 0x00007e00ff0777ac */ /* 0x000eae0008000800 */
[----:B------:R-:W3:Y:S01]  /*1b60*/  LDC.64 R6, c[0x0][0x3b8] ;  /* 0x0000ee00ff067b82 */ /* 0x000ee20000000a00 */
[----:B0-----:R-:W-:-:S06]  /*1b70*/  UIMAD.WIDE.U32 UR4, UR6, 0x4, UR4 ;  /* 0x00000004060478a5 */ /* 0x001fcc000f8e0004 */
[----:B------:R-:W-:Y:S02]  /*1b80*/  MOV R10, UR4 ;  /* 0x00000004000a7c02 */ /* 0x000fe40008000f00 */
[----:B------:R-:W-:-:S05]  /*1b90*/  MOV R11, UR5 ;  /* 0x00000005000b7c02 */ /* 0x000fca0008000f00 */
[----:B------:R-:W2:Y:S01]  /*1ba0*/  LDG.E.CONSTANT R10, desc[UR10][R10.64] ;  /* 0x0000000a0a0a7981 */ /* 0x000ea2000c1e9900 */
[----:B------:R-:W-:Y:S01]  /*1bb0*/  ISETP.GT.AND P0, PT, R12, 0x15, PT ;  /* 0x000000150c00780c */ /* 0x000fe20003f04270 */
[----:B--2---:R-:W-:-:S04]  /*1bc0*/  IMAD R15, R27, UR7, R10 ;  /* 0x000000071b0f7c24 */ /* 0x004fc8000f8e020a */
[----:B-1----:R-:W-:-:S04]  /*1bd0*/  IMAD.WIDE.U32 R8, R15, 0x4, R4 ;  /* 0x000000040f087825 */ /* 0x002fc800078e0004 */
[----:B---3--:R-:W-:Y:S01]  /*1be0*/  IMAD.WIDE.U32 R14, R15, 0x4, R6 ;  /* 0x000000040f0e7825 */ /* 0x008fe200078e0006 */
[----:B------:R0:W5:Y:S04]  /*1bf0*/  LDG.E R3, desc[UR10][R8.64] ;  /* 0x0000000a08037981 */ /* 0x000168000c1e1900 */
[----:B------:R0:W5:Y:S01]  /*1c00*/  LDG.E R2, desc[UR10][R14.64] ;  /* 0x0000000a0e027981 */ /* 0x000162000c1e1900 */
[----:B------:R-:W-:Y:S02]  /*1c10*/  HFMA2 R11, -RZ, RZ, 0, 0 ;  /* 0x00000000ff0b7431 */ /* 0x000fe400000001ff */
[----:B------:R-:W-:Y:S01]  /*1c20*/  IMAD.MOV.U32 R0, RZ, RZ, RZ ;  /* 0x000000ffff007224 */ /* 0x000fe200078e00ff */
[----:B------:R-:W-:Y:S06]  /*1c30*/  @P0 BRA `(.L_x_13) ;  /* 0x0000003800780947 */ /* 0x000fec0003800000 */
[----:B------:R-:W1:Y:S02]  /*1c40*/  LDCU.64 UR4, c[0x0][0x390] ;  /* 0x00007200ff0477ac */ /* 0x000e640008000a00 */
[----:B-1----:R-:W-:-:S06]  /*1c50*/  UIMAD.WIDE.U32 UR4, UR6, 0x4, UR4 ;  /* 0x00000004060478a5 */ /* 0x002fcc000f8e0004 */
[----:B0-----:R-:W-:Y:S01]  /*1c60*/  MOV R8, UR4 ;  /* 0x0000000400087c02 */ /* 0x001fe20008000f00 */
[----:B------:R-:W-:-:S05]  /*1c70*/  IMAD.U32 R9, RZ, RZ, UR5 ;  /* 0x00000005ff097e24 */ /* 0x000fca000f8e00ff */
[----:B------:R0:W5:Y:S01]  /*1c80*/  LDG.E.CONSTANT R10, desc[UR10][R8.64] ;  /* 0x0000000a080a7981 */ /* 0x000162000c1e9900 */
[----:B------:R-:W-:-:S13]  /*1c90*/  ISETP.GT.AND P0, PT, R12, 0xb, PT ;  /* 0x0000000b0c00780c */ /* 0x000fda0003f04270 */
[----:B0-----:R-:W-:Y:S05]  /*1ca0*/  @P0 BRA `(.L_x_14) ;  /* 0x0000001800f00947 */ /* 0x001fea0003800000 */
[----:B------:R-:W-:-:S13]  /*1cb0*/  ISETP.GT.AND P0, PT, R12, 0x6, PT ;  /* 0x000000060c00780c */ /* 0x000fda0003f04270 */
[----:B------:R-:W-:Y:S05]  /*1cc0*/  @P0 BRA `(.L_x_15) ;  /* 0x0000000800600947 */ /* 0x000fea0003800000 */
[----:B------:R-:W-:-:S13]  /*1cd0*/  ISETP.GT.AND P0, PT, R12, 0x3, PT ;  /* 0x000000030c00780c */ /* 0x000fda0003f04270 */
[----:B------:R-:W-:Y:S05]  /*1ce0*/  @P0 BRA `(.L_x_16) ;  /* 0x0000000000500947 */ /* 0x000fea0003800000 */
[----:B------:R-:W-:-:S13]  /*1cf0*/  ISETP.NE.AND P0, PT, R12, 0x2, PT ;  /* 0x000000020c00780c */ /* 0x000fda0003f05270 */
[----:B------:R-:W-:Y:S05]  /*1d00*/  @!P0 BRA `(.L_x_17) ;  /* 0x0000000000288947 */ /* 0x000fea0003800000 */
[----:B------:R-:W-:-:S13]  /*1d10*/  ISETP.NE.AND P0, PT, R12, 0x3, PT ;  /* 0x000000030c00780c */ /* 0x000fda0003f05270 */
[----:B------:R-:W-:Y:S05]  /*1d20*/  @P0 BRA `(.L_x_18) ;  /* 0x0000008c00400947 */ /* 0x000fea0003800000 */
[----:B-----5:R-:W-:-:S04]  /*1d30*/  IMAD R9, R27, UR7, R10 ;  /* 0x000000071b097c24 */ /* 0x020fc8000f8e020a */
[----:B------:R-:W-:-:S04]  /*1d40*/  IMAD.WIDE.U32 R4, R9, 0x4, R4 ;  /* 0x0000000409047825 */ /* 0x000fc800078e0004 */
[----:B------:R-:W-:Y:S02]  /*1d50*/  IMAD.WIDE.U32 R6, R9, 0x4, R6 ;  /* 0x0000000409067825 */ /* 0x000fe400078e0006 */
[----:B------:R-:W2:Y:S04]  /*1d60*/  LDG.E R4, desc[UR10][R4.64] ;  /* 0x0000000a04047981 */ /* 0x000ea8000c1e1900 */
[----:B------:R-:W3:Y:S01]  /*1d70*/  LDG.E R7, desc[UR10][R6.64] ;  /* 0x0000000a06077981 */ /* 0x000ee2000c1e1900 */
[----:B--2---:R-:W-:Y:S01]  /*1d80*/  FADD R11, R3, -R4 ;  /* 0x80000004030b7221 */ /* 0x004fe20000000000 */
[----:B---3--:R-:W-:Y:S01]  /*1d90*/  FADD R0, R2, -R7 ;  /* 0x8000000702007221 */ /* 0x008fe20000000000 */
[----:B------:R-:W-:Y:S06]  /*1da0*/  BRA `(.L_x_18) ;  /* 0x0000008c00207947 */ /* 0x000fec0003800000 */
.L_x_17:
[----:B-----5:R-:W-:-:S04]  /*1db0*/  IMAD R9, R27, UR7, R10 ;  /* 0x000000071b097c24 */ /* 0x020fc8000f8e020a */
[----:B------:R-:W-:-:S04]  /*1dc0*/  IMAD.WIDE.U32 R4, R9, 0x4, R4 ;  /* 0x0000000409047825 */ /* 0x000fc800078e0004 */
[----:B------:R-:W-:Y:S02]  /*1dd0*/  IMAD.WIDE.U32 R6, R9, 0x4, R6 ;  /* 0x0000000409067825 */ /* 0x000fe400078e0006 */
[----:B------:R-:W2:Y:S04]  /*1de0*/  LDG.E R4, desc[UR10][R4.64] ;  /* 0x0000000a04047981 */ /* 0x000ea8000c1e1900 */
[----:B------:R-:W3:Y:S01]  /*1df0*/  LDG.E R7, desc[UR10][R6.64] ;  /* 0x0000000a06077981 */ /* 0x000ee2000c1e1900 */
[----:B--2---:R-:W-:Y:S01]  /*1e00*/  FADD R11, R3, R4 ;  /* 0x00000004030b7221 */ /* 0x004fe20000000000 */
[----:B---3--:R-:W-:Y:S01]  /*1e10*/  FADD R0, R2, R7 ;  /* 0x0000000702007221 */ /* 0x008fe20000000000 */
[----:B------:R-:W-:Y:S06]  /*1e20*/  BRA `(.L_x_18) ;  /* 0x0000008c00007947 */ /* 0x000fec0003800000 */
.L_x_16:
[----:B------:R-:W-:-:S04]  /*1e30*/  MOV R9, 0xfffffffc ;  /* 0xfffffffc00097802 */ /* 0x000fc80000000f00 */
[----:B------:R-:W-:-:S04]  /*1e40*/  VIADDMNMX.U32 R12, R12, R9, 0x3, PT ;  /* 0x000000030c0c7446 */ /* 0x000fc80003800009 */
[----:B------:R-:W-:-:S04]  /*1e50*/  SHF.L.U32 R12, R12, 0x2, RZ ;  /* 0x000000020c0c7819 */ /* 0x000fc800000006ff */
[----:B------:R-:W0:Y:S02]  /*1e60*/  LDC R8, c[0x2][R12] ;  /* 0x008000000c087b82 */ /* 0x000e240000000800 */
[----:B0-----:R-:W-:-:S04]  /*1e70*/  SHF.R.S32.HI R9, RZ, 0x1f, R8 ;  /* 0x0000001fff097819 */ /* 0x001fc80000011408 */
.L_x_719:
[----:B------:R-:W-:Y:S05]  /*1e80*/  BRX R8 -0x1e90                                                           (*"BRANCH_TARGETS .L_x_720,.L_x_721,.L_x_722,.L_x_18"*) ;  /* 0xffffffe0085c7949 */ /* 0x000fea000383ffff */
.L_x_722:
[----:B-----5:R-:W-:-:S04]  /*1e90*/  IMAD R7, R27, UR7, R10 ;  /* 0x000000071b077c24 */ /* 0x020fc8000f8e020a */
[----:B------:R-:W-:-:S05]  /*1ea0*/  IMAD.WIDE.U32 R6, R7, 0x4, R4 ;  /* 0x0000000407067825 */ /* 0x000fca00078e0004 */
[----:B------:R-:W2:Y:S01]  /*1eb0*/  LDG.E R8, desc[UR10][R6.64] ;  /* 0x0000000a06087981 */ /* 0x000ea2000c1e1900 */
[----:B------:R-:W-:Y:S01]  /*1ec0*/  BSSY.RECONVERGENT B0, `(.L_x_19) ;  /* 0x0000043000007945 */ /* 0x000fe20003800200 */
[C---:B------:R-:W-:Y:S01]  /*1ed0*/  FADD R4, |R3|.reuse, -RZ ;  /* 0x800000ff03047221 */ /* 0x040fe20000000200 */
[----:B--2---:R-:W-:-:S13]  /*1ee0*/  FSETP.GEU.AND P0, PT, |R3|, |R8|, PT ;  /* 0x400000080300720b */ /* 0x004fda0003f0e200 */
[----:B------:R-:W-:Y:S05]  /*1ef0*/  @!P0 BRA `(.L_x_20) ;  /* 0x0000000000fc8947 */ /* 0x000fea0003800000 */
[----:B------:R-:W-:-:S05]  /*1f00*/  FMUL R7, |R8|, 8388608 ;  /* 0x4b00000008077820 */ /* 0x000fca0000400200 */
[----:B------:R-:W-:-:S13]  /*1f10*/  FSETP.GTU.AND P0, PT, R4, R7, PT ;  /* 0x000000070400720b */ /* 0x000fda0003f0c000 */
[----:B------:R-:W-:Y:S05]  /*1f20*/  @P0 BRA `(.L_x_21) ;  /* 0x0000000000780947 */ /* 0x000fea0003800000 */
[C---:B------:R-:W-:Y:S01]  /*1f30*/  FMUL R0, |R8|.reuse, 16777216 ;  /* 0x4b80000008007820 */ /* 0x040fe20000400200 */
[----:B------:R-:W-:Y:S01]  /*1f40*/  FSETP.GEU.AND P0, PT, |R8|, 1.175494350822287508e-38, PT ;  /* 0x008000000800780b */ /* 0x000fe20003f0e200 */
[----:B------:R-:W-:Y:S01]  /*1f50*/  FMUL R5, R4, 16777216 ;  /* 0x4b80000004057820 */ /* 0x000fe20000400000 */
[----:B------:R-:W-:Y:S01]  /*1f60*/  FADD R6, |R8|, -RZ ;  /* 0x800000ff08067221 */ /* 0x000fe20000000200 */
[----:B------:R-:W-:Y:S01]  /*1f70*/  BSSY.RECONVERGENT B1, `(.L_x_22) ;  /* 0x0000017000017945 */ /* 0x000fe20003800200 */
[----:B------:R-:W-:Y:S02]  /*1f80*/  FSEL R0, R0, |R8|, !P0 ;  /* 0x4000000800007208 */ /* 0x000fe40004000000 */
[----:B------:R-:W-:-:S04]  /*1f90*/  FSEL R5, R5, R4, !P0 ;  /* 0x0000000405057208 */ /* 0x000fc80004000000 */
[----:B------:R-:W0:Y:S02]  /*1fa0*/  MUFU.RCP R0, R0 ;  /* 0x0000000000007308 */ /* 0x000e240000001000 */
[----:B0-----:R-:W-:-:S06]  /*1fb0*/  FMUL R5, R0, R5 ;  /* 0x0000000500057220 */ /* 0x001fcc0000400000 */
[----:B------:R-:W0:Y:S02]  /*1fc0*/  FRND.TRUNC R5, R5 ;  /* 0x0000000500057307 */ /* 0x000e24000020d000 */
[----:B0-----:R-:W-:-:S05]  /*1fd0*/  FFMA R7, -|R8|, R5, R4 ;  /* 0x0000000508077223 */ /* 0x001fca0000000304 */
[----:B------:R-:W-:-:S13]  /*1fe0*/  ISETP.GE.U32.AND P0, PT, R7, R6, PT ;  /* 0x000000060700720c */ /* 0x000fda0003f06070 */
[----:B------:R-:W-:Y:S05]  /*1ff0*/  @!P0 BRA `(.L_x_23) ;  /* 0x0000000000388947 */ /* 0x000fea0003800000 */
[----:B------:R-:W-:-:S04]  /*2000*/  ISETP.GE.U32.AND P0, PT, R7, -0x7fffffff, PT ;  /* 0x800000010700780c */ /* 0x000fc80003f06070 */
[----:B------:R-:W-:-:S09]  /*2010*/  FSETP.GEU.OR P1, PT, R7, -|R8|, !P0 ;  /* 0xc00000080700720b */ /* 0x000fd2000472e400 */
[----:B------:R-:W-:-:S04]  /*2020*/  @P0 FADD R0, R5, -1 ;  /* 0xbf80000005000421 */ /* 0x000fc80000000000 */
[----:B------:R-:W-:-:S04]  /*2030*/  @!P1 FADD R0, R0, -1 ;  /* 0xbf80000000009421 */ /* 0x000fc80000000000 */
[----:B------:R-:W-:Y:S01]  /*2040*/  @P0 IMAD.MOV.U32 R5, RZ, RZ, R0 ;  /* 0x000000ffff050224 */ /* 0x000fe200078e0000 */
[----:B------:R-:W-:Y:S06]  /*2050*/  @P0 BRA `(.L_x_23) ;  /* 0x0000000000200947 */ /* 0x000fec0003800000 */
[----:B------:R-:W-:Y:S01]  /*2060*/  FADD R0, |R8|, |R8| ;  /* 0x4000000808007221 */ /* 0x000fe20000000200 */
[----:B------:R-:W-:-:S04]  /*2070*/  FADD R5, R5, 1 ;  /* 0x3f80000005057421 */ /* 0x000fc80000000000 */
[----:B------:R-:W-:-:S13]  /*2080*/  FSETP.GE.AND P0, PT, R7, R0, PT ;  /* 0x000000000700720b */ /* 0x000fda0003f06000 */
[----:B------:R-:W-:-:S05]  /*2090*/  @P0 FFMA R0, |R8|, -3, R7 ;  /* 0xc040000008000823 */ /* 0x000fca0000000207 */
[----:B------:R-:W-:Y:S01]  /*20a0*/  FSETP.GE.AND P1, PT, R0, RZ, P0 ;  /* 0x000000ff0000720b */ /* 0x000fe20000726000 */
[----:B------:R-:W-:-:S12]  /*20b0*/  @P0 FADD R0, R5, 1 ;  /* 0x3f80000005000421 */ /* 0x000fd80000000000 */
[----:B------:R-:W-:-:S05]  /*20c0*/  @P1 FADD R0, R0, 1 ;  /* 0x3f80000000001421 */ /* 0x000fca0000000000 */
[----:B------:R-:W-:-:S07]  /*20d0*/  @P0 MOV R5, R0 ;  /* 0x0000000000050202 */ /* 0x000fce0000000f00 */
.L_x_23:
[----:B------:R-:W-:Y:S05]  /*20e0*/  BSYNC.RECONVERGENT B1 ;  /* 0x0000000000017941 */ /* 0x000fea0003800200 */
.L_x_22:
[----:B------:R-:W-:Y:S01]  /*20f0*/  FFMA R4, -|R8|, R5, R4 ;  /* 0x0000000508047223 */ /* 0x000fe20000000304 */
[----:B------:R-:W-:Y:S06]  /*2100*/  BRA `(.L_x_20) ;  /* 0x0000000000787947 */ /* 0x000fec0003800000 */
.L_x_21:
[----:B------:R-:W-:Y:S01]  /*2110*/  LOP3.LUT R9, R7, 0xff800000, RZ, 0xc0, !PT ;  /* 0xff80000007097812 */ /* 0x000fe200078ec0ff */
[----:B------:R-:W-:Y:S01]  /*2120*/  BSSY.RECONVERGENT B1, `(.L_x_24) ;  /* 0x000001a000017945 */ /* 0x000fe20003800200 */
[----:B------:R-:W-:Y:S02]  /*2130*/  FSETP.GT.AND P2, PT, |R8|, RZ, PT ;  /* 0x000000ff0800720b */ /* 0x000fe40003f44200 */
[C---:B------:R-:W-:Y:S02]  /*2140*/  IADD3 R5, PT, PT, R4.reuse, 0xb800000, -R9 ;  /* 0x0b80000004057810 */ /* 0x040fe40007ffe809 */
[C---:B------:R-:W-:Y:S02]  /*2150*/  LOP3.LUT R0, R4.reuse, 0x7fffff, RZ, 0xc0, !PT ;  /* 0x007fffff04007812 */ /* 0x040fe400078ec0ff */
[----:B------:R-:W-:Y:S02]  /*2160*/  LOP3.LUT P1, R5, R5, 0xff800000, RZ, 0xc0, !PT ;  /* 0xff80000005057812 */ /* 0x000fe4000782c0ff */
[----:B------:R-:W-:-:S02]  /*2170*/  ISETP.GT.U32.AND P0, PT, R4, 0x7f7fffff, PT ;  /* 0x7f7fffff0400780c */ /* 0x000fc40003f04070 */
[----:B------:R-:W-:Y:S02]  /*2180*/  FSEL R4, R9, +QNAN , P2 ;  /* 0x7fffffff09047808 */ /* 0x000fe40001000000 */
[----:B------:R-:W-:Y:S02]  /*2190*/  LOP3.LUT R0, R0, 0x3f800000, RZ, 0xfc, !PT ;  /* 0x3f80000000007812 */ /* 0x000fe400078efcff */
[----:B------:R-:W-:-:S05]  /*21a0*/  FSEL R8, R4, +QNAN , !P0 ;  /* 0x7fffffff04087808 */ /* 0x000fca0004000000 */
[----:B------:R-:W-:Y:S05]  /*21b0*/  @!P1 BRA `(.L_x_25) ;  /* 0x0000000000409947 */ /* 0x000fea0003800000 */
[----:B------:R-:W-:-:S04]  /*21c0*/  LOP3.LUT R4, R7, 0x7fffff, RZ, 0xc0, !PT ;  /* 0x007fffff07047812 */ /* 0x000fc800078ec0ff */
[----:B------:R-:W-:-:S04]  /*21d0*/  LOP3.LUT R9, R4, 0x3f800000, RZ, 0xfc, !PT ;  /* 0x3f80000004097812 */ /* 0x000fc800078efcff */
[----:B------:R0:W1:Y:S03]  /*21e0*/  MUFU.RCP R10, R9 ;  /* 0x00000009000a7308 */ /* 0x0000660000001000 */
.L_x_26:
[----:B------:R-:W-:-:S04]  /*21f0*/  VIMNMX.U32 R4, PT, PT, R5, 0xb800000, PT ;  /* 0x0b80000005047848 */ /* 0x000fc80003fe0000 */
[----:B------:R-:W-:Y:S01]  /*2200*/  IADD3 R0, PT, PT, R4, R0, RZ ;  /* 0x0000000004007210 */ /* 0x000fe20007ffe0ff */
[----:B------:R-:W-:-:S04]  /*2210*/  IMAD.IADD R5, R5, 0x1, -R4 ;  /* 0x0000000105057824 */ /* 0x000fc800078e0a04 */
[----:B-1----:R-:W-:Y:S01]  /*2220*/  FMUL R7, R10, R0 ;  /* 0x000000000a077220 */ /* 0x002fe20000400000 */
[----:B------:R-:W-:-:S03]  /*2230*/  ISETP.NE.AND P1, PT, R5, RZ, PT ;  /* 0x000000ff0500720c */ /* 0x000fc60003f25270 */
[----:B------:R-:W-:-:S04]  /*2240*/  FFMA R6, -R9, R7, R0 ;  /* 0x0000000709067223 */ /* 0x000fc80000000100 */
[----:B------:R-:W-:-:S04]  /*2250*/  FFMA R7, R10, R6, R7 ;  /* 0x000000060a077223 */ /* 0x000fc80000000007 */
[----:B------:R-:W-:-:S04]  /*2260*/  FFMA R6, -R9, R7, R0 ;  /* 0x0000000709067223 */ /* 0x000fc80000000100 */
[----:B------:R-:W-:-:S04]  /*2270*/  FFMA.RZ R6, R10, R6, R7 ;  /* 0x000000060a067223 */ /* 0x000fc8000000c007 */
[----:B------:R-:W1:Y:S02]  /*2280*/  FRND.TRUNC R7, R6 ;  /* 0x0000000600077307 */ /* 0x000e64000020d000 */
[----:B-1----:R-:W-:-:S05]  /*2290*/  FFMA R0, -R9, R7, R0 ;  /* 0x0000000709007223 */ /* 0x002fca0000000100 */
[----:B------:R-:W-:-:S13]  /*22a0*/  ISETP.NE.AND P0, PT, R0, RZ, PT ;  /* 0x000000ff0000720c */ /* 0x000fda0003f05270 */
[----:B------:R-:W-:Y:S05]  /*22b0*/  @P0 BRA P1, `(.L_x_26) ;  /* 0xfffffffc00cc0947 */ /* 0x000fea000083ffff */
.L_x_25:
[----:B------:R-:W-:Y:S05]  /*22c0*/  BSYNC.RECONVERGENT B1 ;  /* 0x0000000000017941 */ /* 0x000fea0003800200 */
.L_x_24:
[----:B------:R-:W-:-:S04]  /*22d0*/  FMUL R5, R0, 1.1920928955078125e-07 ;  /* 0x3400000000057820 */ /* 0x000fc80000400000 */
[----:B------:R-:W-:-:S07]  /*22e0*/  FMUL R4, R8, R5 ;  /* 0x0000000508047220 */ /* 0x000fce0000400000 */
.L_x_20:
[----:B------:R-:W-:Y:S05]  /*22f0*/  BSYNC.RECONVERGENT B0 ;  /* 0x0000000000007941 */ /* 0x000fea0003800200 */
.L_x_19:
[C---:B------:R-:W-:Y:S02]  /*2300*/  FSETP.NAN.AND P0, PT, |R4|.reuse, |R4|, PT ;  /* 0x400000040400720b */ /* 0x040fe40003f08200 */
[C---:B------:R-:W-:Y:S02]  /*2310*/  LOP3.LUT R3, R4.reuse, 0x80000000, R3, 0xb8, !PT ;  /* 0x8000000004037812 */ /* 0x040fe400078eb803 */
[----:B------:R-:W-:Y:S02]  /*2320*/  MOV R0, R2 ;  /* 0x0000000200007202 */ /* 0x000fe40000000f00 */
[----:B------:R-:W-:Y:S01]  /*2330*/  FSEL R11, R4, R3, P0 ;  /* 0x00000003040b7208 */ /* 0x000fe20000000000 */
[----:B------:R-:W-:Y:S06]  /*2340*/  BRA `(.L_x_18) ;  /* 0x0000008400b87947 */ /* 0x000fec0003800000 */
.L_x_720:
[----:B-----5:R-:W-:-:S04]  /*2350*/  IMAD R9, R27, UR7, R10 ;  /* 0x000000071b097c24 */ /* 0x020fc8000f8e020a */
[----:B------:R-:W-:-:S04]  /*2360*/  IMAD.WIDE.U32 R6, R9, 0x4, R6 ;  /* 0x0000000409067825 */ /* 0x000fc800078e0006 */
[----:B------:R-:W-:Y:S02]  /*2370*/  IMAD.WIDE.U32 R4, R9, 0x4, R4 ;  /* 0x0000000409047825 */ /* 0x000fe400078e0004 */
[----:B------:R-:W2:Y:S04]  /*2380*/  LDG.E R6, desc[UR10][R6.64] ;  /* 0x0000000a06067981 */ /* 0x000ea8000c1e1900 */
[----:B------:R-:W3:Y:S01]  /*2390*/  LDG.E R4, desc[UR10][R4.64] ;  /* 0x0000000a04047981 */ /* 0x000ee2000c1e1900 */
[C---:B--2---:R-:W-:Y:S01]  /*23a0*/  FMUL R9, R3.reuse, R6 ;  /* 0x0000000603097220 */ /* 0x044fe20000400000 */
[----:B---3--:R-:W-:-:S03]  /*23b0*/  FMUL R11, R3, R4 ;  /* 0x00000004030b7220 */ /* 0x008fc60000400000 */
[----:B------:R-:W-:Y:S01]  /*23c0*/  FFMA R0, R2, R4, R9 ;  /* 0x0000000402007223 */ /* 0x000fe20000000009 */
[----:B------:R-:W-:Y:S06]  /*23d0*/  BRA `(.L_x_18) ;  /* 0x0000008400947947 */ /* 0x000fec0003800000 */
.L_x_721:
[----:B-----5:R-:W-:-:S04]  /*23e0*/  IMAD R9, R27, UR7, R10 ;  /* 0x000000071b097c24 */ /* 0x020fc8000f8e020a */
[----:B------:R-:W-:-:S06]  /*23f0*/  IMAD.WIDE.U32 R10, R9, 0x4, R4 ;  /* 0x00000004090a7825 */ /* 0x000fcc00078e0004 */
[----:B------:R-:W2:Y:S01]  /*2400*/  LDG.E R10, desc[UR10][R10.64] ;  /* 0x0000000a0a0a7981 */ /* 0x000ea2000c1e1900 */
[----:B------:R-:W-:-:S05]  /*2410*/  IMAD.WIDE.U32 R6, R9, 0x4, R6 ;  /* 0x0000000409067825 */ /* 0x000fca00078e0006 */
[----:B------:R0:W5:Y:S01]  /*2420*/  LDG.E R0, desc[UR10][R6.64] ;  /* 0x0000000a06007981 */ /* 0x000162000c1e1900 */
[----:B------:R-:W-:Y:S01]  /*2430*/  BSSY.RECONVERGENT B2, `(.L_x_27) ;  /* 0x000000d000027945 */ /* 0x000fe20003800200 */
[----:B--2---:R-:W1:Y:S08]  /*2440*/  MUFU.RCP R5, R10 ;  /* 0x0000000a00057308 */ /* 0x004e700000001000 */
[----:B------:R-:W2:Y:S01]  /*2450*/  FCHK P0, R3, R10 ;  /* 0x0000000a03007302 */ /* 0x000ea20000000000 */
[----:B-1----:R-:W-:-:S04]  /*2460*/  FFMA R4, -R10, R5, 1 ;  /* 0x3f8000000a047423 */ /* 0x002fc80000000105 */
[----:B------:R-:W-:-:S04]  /*2470*/  FFMA R4, R5, R4, R5 ;  /* 0x0000000405047223 */ /* 0x000fc80000000005 */
[----:B------:R-:W-:-:S04]  /*2480*/  FFMA R5, R3, R4, RZ ;  /* 0x0000000403057223 */ /* 0x000fc800000000ff */
[----:B------:R-:W-:-:S04]  /*2490*/  FFMA R8, -R10, R5, R3 ;  /* 0x000000050a087223 */ /* 0x000fc80000000103 */
[----:B------:R-:W-:Y:S01]  /*24a0*/  FFMA R4, R4, R8, R5 ;  /* 0x0000000804047223 */ /* 0x000fe20000000005 */
[----:B0-2---:R-:W-:Y:S06]  /*24b0*/  @!P0 BRA `(.L_x_28) ;  /* 0x0000000000108947 */ /* 0x005fec0003800000 */
[----:B------:R-:W-:Y:S01]  /*24c0*/  MOV R4, R3 ;  /* 0x0000000300047202 */ /* 0x000fe20000000f00 */
[----:B------:R-:W-:Y:S01]  /*24d0*/  IMAD.MOV.U32 R5, RZ, RZ, R10 ;  /* 0x000000ffff057224 */ /* 0x000fe200078e000a */
[----:B------:R-:W-:-:S07]  /*24e0*/  MOV R28, 0x2500 ;  /* 0x00002500001c7802 */ /* 0x000fce0000000f00 */
[----:B-----5:R-:W-:Y:S05]  /*24f0*/  CALL.REL.NOINC `($__internal_2_$__cuda_sm3x_div_rn_noftz_f32_slowpath) ;  /* 0x0000011c00f07944 */ /* 0x020fea0003c00000 */
.L_x_28:
[----:B------:R-:W-:Y:S05]  /*2500*/  BSYNC.RECONVERGENT B2 ;  /* 0x0000000000027941 */ /* 0x000fea0003800200 */
.L_x_27:
[----:B------:R-:W-:Y:S01]  /*2510*/  IADD3 R5, PT, PT, R10, 0x1800000, RZ ;  /* 0x018000000a057810 */ /* 0x000fe20007ffe0ff */
[----:B------:R-:W-:Y:S01]  /*2520*/  BSSY.RECONVERGENT B1, `(.L_x_29) ;  /* 0x000000d000017945 */ /* 0x000fe20003800200 */
[----:B------:R-:W-:Y:S02]  /*2530*/  MOV R11, R4 ;  /* 0x00000004000b7202 */ /* 0x000fe40000000f00 */
[----:B------:R-:W-:-:S04]  /*2540*/  LOP3.LUT R5, R5, 0x7f800000, RZ, 0xc0, !PT ;  /* 0x7f80000005057812 */ /* 0x000fc800078ec0ff */
[----:B------:R-:W-:-:S13]  /*2550*/  ISETP.GT.U32.AND P0, PT, R5, 0x1ffffff, PT ;  /* 0x01ffffff0500780c */ /* 0x000fda0003f04070 */
[----:B------:R-:W-:Y:S05]  /*2560*/  @P0 BRA `(.L_x_30) ;  /* 0x0000000000100947 */ /* 0x000fea0003800000 */
[----:B------:R-:W-:Y:S01]  /*2570*/  IMAD.MOV.U32 R4, RZ, RZ, R10 ;  /* 0x000000ffff047224 */ /* 0x000fe200078e000a */
[----:B------:R-:W-:-:S07]  /*2580*/  MOV R6, 0x25a0 ;  /* 0x000025a000067802 */ /* 0x000fce0000000f00 */
[----:B-----5:R-:W-:Y:S05]  /*2590*/  CALL.REL.NOINC `($__internal_0_$__cuda_sm20_rcp_rn_f32_slowpath) ;  /* 0x00000118009c7944 */ /* 0x020fea0003c00000 */
[----:B------:R-:W-:Y:S05]  /*25a0*/  BRA `(.L_x_31) ;  /* 0x0000000000107947 */ /* 0x000fea0003800000 */
.L_x_30:
[----:B------:R-:W0:Y:S02]  /*25b0*/  MUFU.RCP R7, R10 ;  /* 0x0000000a00077308 */ /* 0x000e240000001000 */
[----:B0-----:R-:W-:-:S04]  /*25c0*/  FFMA R4, R10, R7, -1 ;  /* 0xbf8000000a047423 */ /* 0x001fc80000000007 */
[----:B------:R-:W-:-:S04]  /*25d0*/  FADD.FTZ R4, -R4, -RZ ;  /* 0x800000ff04047221 */ /* 0x000fc80000010100 */
[----:B------:R-:W-:-:S07]  /*25e0*/  FFMA R7, R7, R4, R7 ;  /* 0x0000000407077223 */ /* 0x000fce0000000007 */
.L_x_31:
[----:B------:R-:W-:Y:S05]  /*25f0*/  BSYNC.RECONVERGENT B1 ;  /* 0x0000000000017941 */ /* 0x000fea0003800200 */
.L_x_29:
[----:B------:R-:W-:-:S04]  /*2600*/  FMUL R4, R3, R7 ;  /* 0x0000000703047220 */ /* 0x000fc80000400000 */
[----:B------:R-:W-:-:S04]  /*2610*/  FMUL R3, R4, R7 ;  /* 0x0000000704037220 */ /* 0x000fc80000400000 */
[----:B-----5:R-:W-:-:S04]  /*2620*/  FMUL R3, R0, R3 ;  /* 0x0000000300037220 */ /* 0x020fc80000400000 */
[----:B------:R-:W-:Y:S01]  /*2630*/  FFMA R0, R2, R7, -R3 ;  /* 0x0000000702007223 */ /* 0x000fe20000000803 */
[----:B------:R-:W-:Y:S06]  /*2640*/  BRA `(.L_x_18) ;  /* 0x0000008000f87947 */ /* 0x000fec0003800000 */
.L_x_15:
[----:B------:R-:W-:-:S13]  /*2650*/  ISETP.GT.AND P0, PT, R12, 0x8, PT ;  /* 0x000000080c00780c */ /* 0x000fda0003f04270 */
[----:B------:R-:W-:Y:S05]  /*2660*/  @P0 BRA `(.L_x_32) ;  /* 0x0000000c00500947 */ /* 0x000fea0003800000 */
[----:B------:R-:W-:-:S13]  /*2670*/  ISETP.NE.AND P0, PT, R12, 0x7, PT ;  /* 0x000000070c00780c */ /* 0x000fda0003f05270 */
[----:B------:R-:W-:Y:S05]  /*2680*/  @!P0 BRA `(.L_x_33) ;  /* 0x0000000400148947 */ /* 0x000fea0003800000 */
[----:B------:R-:W-:-:S13]  /*2690*/  ISETP.NE.AND P0, PT, R12, 0x8, PT ;  /* 0x000000080c00780c */ /* 0x000fda0003f05270 */
[----:B------:R-:W-:Y:S05]  /*26a0*/  @P0 BRA `(.L_x_18) ;  /* 0x0000008000e00947 */ /* 0x000fea0003800000 */
[----:B-----5:R-:W-:-:S04]  /*26b0*/  IMAD R11, R27, UR7, R10 ;  /* 0x000000071b0b7c24 */ /* 0x020fc8000f8e020a */
[----:B------:R-:W-:-:S05]  /*26c0*/  IMAD.WIDE.U32 R8, R11, 0x4, R4 ;  /* 0x000000040b087825 */ /* 0x000fca00078e0004 */
[----:B------:R-:W2:Y:S01]  /*26d0*/  LDG.E R10, desc[UR10][R8.64] ;  /* 0x0000000a080a7981 */ /* 0x000ea2000c1e1900 */
[----:B------:R-:W-:-:S05]  /*26e0*/  IMAD.WIDE.U32 R6, R11, 0x4, R6 ;  /* 0x000000040b067825 */ /* 0x000fca00078e0006 */
[----:B------:R0:W5:Y:S01]  /*26f0*/  LDG.E R0, desc[UR10][R6.64] ;  /* 0x0000000a06007981 */ /* 0x000162000c1e1900 */
[----:B------:R-:W-:Y:S01]  /*2700*/  BSSY.RECONVERGENT B2, `(.L_x_34) ;  /* 0x0000010000027945 */ /* 0x000fe20003800200 */
[----:B--2---:R-:W-:-:S04]  /*2710*/  FSETP.GT.AND P2, PT, |R3|, |R10|, PT ;  /* 0x4000000a0300720b */ /* 0x004fc80003f44200 */
[----:B------:R-:W-:Y:S02]  /*2720*/  FSEL R11, |R3|, |R10|, P2 ;  /* 0x4000000a030b7208 */ /* 0x000fe40001000200 */
[----:B------:R-:W-:Y:S02]  /*2730*/  FSEL R4, |R10|, |R3|, P2 ;  /* 0x400000030a047208 */ /* 0x000fe40001000200 */
[----:B------:R-:W1:Y:S08]  /*2740*/  MUFU.RCP R12, R11 ;  /* 0x0000000b000c7308 */ /* 0x000e700000001000 */
[----:B------:R-:W2:Y:S01]  /*2750*/  FCHK P0, R4, R11 ;  /* 0x0000000b04007302 */ /* 0x000ea20000000000 */
[----:B-1----:R-:W-:-:S04]  /*2760*/  FFMA R5, -R11, R12, 1 ;  /* 0x3f8000000b057423 */ /* 0x002fc8000000010c */
[----:B------:R-:W-:-:S04]  /*2770*/  FFMA R5, R12, R5, R12 ;  /* 0x000000050c057223 */ /* 0x000fc8000000000c */
[----:B------:R-:W-:-:S04]  /*2780*/  FFMA R12, R4, R5, RZ ;  /* 0x00000005040c7223 */ /* 0x000fc800000000ff */
[----:B------:R-:W-:-:S04]  /*2790*/  FFMA R8, -R11, R12, R4 ;  /* 0x0000000c0b087223 */ /* 0x000fc80000000104 */
[----:B------:R-:W-:Y:S01]  /*27a0*/  FFMA R8, R5, R8, R12 ;  /* 0x0000000805087223 */ /* 0x000fe2000000000c */
[----:B0-2---:R-:W-:Y:S06]  /*27b0*/  @!P0 BRA `(.L_x_35) ;  /* 0x0000000000108947 */ /* 0x005fec0003800000 */
[----:B------:R-:W-:Y:S02]  /*27c0*/  MOV R5, R11 ;  /* 0x0000000b00057202 */ /* 0x000fe40000000f00 */
[----:B------:R-:W-:-:S07]  /*27d0*/  MOV R28, 0x27f0 ;  /* 0x000027f0001c7802 */ /* 0x000fce0000000f00 */
[----:B-----5:R-:W-:Y:S05]  /*27e0*/  CALL.REL.NOINC `($__internal_2_$__cuda_sm3x_div_rn_noftz_f32_slowpath) ;  /* 0x0000011c00347944 */ /* 0x020fea0003c00000 */
[----:B------:R-:W-:-:S07]  /*27f0*/  MOV R8, R4 ;  /* 0x0000000400087202 */ /* 0x000fce0000000f00 */
.L_x_35:
[----:B------:R-:W-:Y:S05]  /*2800*/  BSYNC.RECONVERGENT B2 ;  /* 0x0000000000027941 */ /* 0x000fea0003800200 */
.L_x_34:
[----:B------:R-:W-:Y:S02]  /*2810*/  IMAD.MOV.U32 R5, RZ, RZ, 0x3b33710b ;  /* 0x3b33710bff057424 */ /* 0x000fe400078e00ff */
[----:B------:R-:W-:Y:S01]  /*2820*/  FMUL R4, R8, R8 ;  /* 0x0000000808047220 */ /* 0x000fe20000400000 */
[C---:B------:R-:W-:Y:S01]  /*2830*/  FMUL R6, R10.reuse, R10 ;  /* 0x0000000a0a067220 */ /* 0x040fe20000400000 */
[----:B------:R-:W-:Y:S01]  /*2840*/  ISETP.GE.AND P0, PT, R10, RZ, PT ;  /* 0x000000ff0a00720c */ /* 0x000fe20003f06270 */
[----:B------:R-:W-:Y:S01]  /*2850*/  BSSY.RECONVERGENT B2, `(.L_x_36) ;  /* 0x0000027000027945 */ /* 0x000fe20003800200 */
[----:B------:R-:W-:Y:S01]  /*2860*/  FFMA R5, R4, R5, -0.015681877732276916504 ;  /* 0xbc80774804057423 */ /* 0x000fe20000000005 */
[----:B------:R-:W-:-:S03]  /*2870*/  FSETP.NEU.AND P1, PT, |R10|, |R3|, PT ;  /* 0x400000030a00720b */ /* 0x000fc60003f2d200 */
[----:B------:R-:W-:-:S04]  /*2880*/  FFMA R5, R4, R5, 0.042200751602649688721 ;  /* 0x3d2cdab204057423 */ /* 0x000fc80000000005 */
[----:B------:R-:W-:-:S04]  /*2890*/  FFMA R5, R4, R5, -0.074792981147766113281 ;  /* 0xbd992d1004057423 */ /* 0x000fc80000000005 */
[----:B------:R-:W-:-:S04]  /*28a0*/  FFMA R5, R4, R5, 0.10640415549278259277 ;  /* 0x3dd9ea6c04057423 */ /* 0x000fc80000000005 */
[----:B------:R-:W-:-:S04]  /*28b0*/  FFMA R5, R4, R5, -0.14207722246646881104 ;  /* 0xbe117cb104057423 */ /* 0x000fc80000000005 */
[----:B------:R-:W-:-:S04]  /*28c0*/  FFMA R5, R4, R5, 0.19993925094604492188 ;  /* 0x3e4cbce004057423 */ /* 0x000fc80000000005 */
[C---:B------:R-:W-:Y:S01]  /*28d0*/  FFMA R7, R4.reuse, R5, -0.33333197236061096191 ;  /* 0xbeaaaa7d04077423 */ /* 0x040fe20000000005 */
[----:B------:R-:W-:Y:S01]  /*28e0*/  FFMA R5, R3, R3, R6 ;  /* 0x0000000303057223 */ /* 0x000fe20000000006 */
[----:B------:R-:W-:Y:S02]  /*28f0*/  HFMA2 R6, -RZ, RZ, 1.857421875, -1409 ;  /* 0x3f6ee581ff067431 */ /* 0x000fe400000001ff */
[----:B------:R-:W-:Y:S01]  /*2900*/  FMUL R7, R4, R7 ;  /* 0x0000000704077220 */ /* 0x000fe20000400000 */
[----:B------:R-:W0:Y:S03]  /*2910*/  MUFU.RCP R12, R5 ;  /* 0x00000005000c7308 */ /* 0x000e260000001000 */
[----:B------:R-:W-:-:S04]  /*2920*/  FFMA R7, R7, R8, R8 ;  /* 0x0000000807077223 */ /* 0x000fc80000000008 */
[C---:B------:R-:W-:Y:S01]  /*2930*/  FFMA R4, R6.reuse, 1.6832555532455444336, -R7 ;  /* 0x3fd774eb06047823 */ /* 0x040fe20000000807 */
[----:B------:R-:W-:-:S04]  /*2940*/  FSEL R6, R6, 1.8663789033889770508, P2 ;  /* 0x3feee58106067808 */ /* 0x000fc80001000000 */
[-C--:B------:R-:W-:Y:S02]  /*2950*/  FSEL R8, R4, R7.reuse, P2 ;  /* 0x0000000704087208 */ /* 0x080fe40001000000 */
[----:B------:R-:W-:Y:S02]  /*2960*/  FSEL R7, R7, -R7, P2 ;  /* 0x8000000707077208 */ /* 0x000fe40001000000 */
[----:B------:R-:W-:Y:S01]  /*2970*/  FSETP.NEU.AND P2, PT, R11, RZ, PT ;  /* 0x000000ff0b00720b */ /* 0x000fe20003f4d000 */
[----:B0-----:R-:W-:Y:S02]  /*2980*/  FFMA R9, -R5, R12, 1 ;  /* 0x3f80000005097423 */ /* 0x001fe4000000010c */
[----:B------:R-:W-:Y:S01]  /*2990*/  @!P0 FFMA R8, R6, 1.6832555532455444336, R7 ;  /* 0x3fd774eb06088823 */ /* 0x000fe20000000007 */
[----:B-----5:R-:W-:Y:S01]  /*29a0*/  FMUL R7, R3, R0 ;  /* 0x0000000003077220 */ /* 0x020fe20000400000 */
[----:B------:R-:W-:Y:S01]  /*29b0*/  MOV R0, 0x4016cbe4 ;  /* 0x4016cbe400007802 */ /* 0x000fe20000000f00 */
[----:B------:R-:W-:-:S02]  /*29c0*/  FFMA R9, R12, R9, R12 ;  /* 0x000000090c097223 */ /* 0x000fc4000000000c */
[----:B------:R-:W-:Y:S01]  /*29d0*/  FFMA R4, R2, R10, -R7 ;  /* 0x0000000a02047223 */ /* 0x000fe20000000807 */
[----:B------:R-:W-:Y:S01]  /*29e0*/  @!P1 FSEL R8, R0, 0.78539818525314331055, !P0 ;  /* 0x3f490fdb00089808 */ /* 0x000fe20004000000 */
[----:B------:R-:W-:Y:S02]  /*29f0*/  FADD R10, |R3|, |R10| ;  /* 0x4000000a030a7221 */ /* 0x000fe40000000200 */
[----:B------:R-:W0:Y:S01]  /*2a00*/  FCHK P1, R4, R5 ;  /* 0x0000000504007302 */ /* 0x000e220000020000 */
[----:B------:R-:W-:Y:S01]  /*2a10*/  FFMA R0, R4, R9, RZ ;  /* 0x0000000904007223 */ /* 0x000fe200000000ff */
[----:B------:R-:W-:Y:S02]  /*2a20*/  @!P2 FSEL R8, RZ, 3.1415927410125732422, P0 ;  /* 0x40490fdbff08a808 */ /* 0x000fe40000000000 */
[----:B------:R-:W-:Y:S01]  /*2a30*/  FSETP.NAN.AND P0, PT, R10, R10, PT ;  /* 0x0000000a0a00720b */ /* 0x000fe20003f08000 */
[----:B------:R-:W-:Y:S01]  /*2a40*/  FFMA R2, -R5, R0, R4 ;  /* 0x0000000005027223 */ /* 0x000fe20000000104 */
[----:B------:R-:W-:-:S03]  /*2a50*/  LOP3.LUT R3, R8, 0x80000000, R3, 0xb8, !PT ;  /* 0x8000000008037812 */ /* 0x000fc600078eb803 */
[----:B------:R-:W-:Y:S01]  /*2a60*/  FFMA R0, R9, R2, R0 ;  /* 0x0000000209007223 */ /* 0x000fe20000000000 */
[----:B------:R-:W-:Y:S01]  /*2a70*/  FSEL R11, R10, R3, P0 ;  /* 0x000000030a0b7208 */ /* 0x000fe20000000000 */
[----:B0-----:R-:W-:Y:S06]  /*2a80*/  @!P1 BRA `(.L_x_37) ;  /* 0x00000000000c9947 */ /* 0x001fec0003800000 */
[----:B------:R-:W-:-:S07]  /*2a90*/  MOV R28, 0x2ab0 ;  /* 0x00002ab0001c7802 */ /* 0x000fce0000000f00 */
[----:B------:R-:W-:Y:S05]  /*2aa0*/  CALL.REL.NOINC `($__internal_2_$__cuda_sm3x_div_rn_noftz_f32_slowpath) ;  /* 0x0000011800847944 */ /* 0x000fea0003c00000 */
[----:B------:R-:W-:-:S07]  /*2ab0*/  IMAD.MOV.U32 R0, RZ, RZ, R4 ;  /* 0x000000ffff007224 */ /* 0x000fce00078e0004 */
.L_x_37:
[----:B------:R-:W-:Y:S05]  /*2ac0*/  BSYNC.RECONVERGENT B2 ;  /* 0x0000000000027941 */ /* 0x000fea0003800200 */
.L_x_36:
[----:B------:R-:W-:Y:S05]  /*2ad0*/  BRA `(.L_x_18) ;  /* 0x0000007c00d47947 */ /* 0x000fea0003800000 */
.L_x_33:
[----:B-----5:R-:W-:-:S04]  /*2ae0*/  IMAD R9, R27, UR7, R10 ;  /* 0x000000071b097c24 */ /* 0x020fc8000f8e020a */
[----:B------:R-:W-:-:S06]  /*2af0*/  IMAD.WIDE.U32 R4, R9, 0x4, R4 ;  /* 0x0000000409047825 */ /* 0x000fcc00078e0004 */
[----:B------:R-:W2:Y:S01]  /*2b00*/  LDG.E R4, desc[UR10][R4.64] ;  /* 0x0000000a04047981 */ /* 0x000ea2000c1e1900 */
[C---:B------:R-:W-:Y:S01]  /*2b10*/  FMUL R8, |R3|.reuse, 16777216 ;  /* 0x4b80000003087820 */ /* 0x040fe20000400200 */
[----:B------:R-:W-:Y:S01]  /*2b20*/  FSETP.GEU.AND P0, PT, |R3|, 1.175494350822287508e-38, PT ;  /* 0x008000000300780b */ /* 0x000fe20003f0e200 */
[----:B------:R-:W-:-:S03]  /*2b30*/  IMAD.WIDE.U32 R6, R9, 0x4, R6 ;  /* 0x0000000409067825 */ /* 0x000fc600078e0006 */
[----:B------:R-:W-:Y:S02]  /*2b40*/  FSEL R8, R8, |R3|, !P0 ;  /* 0x4000000308087208 */ /* 0x000fe40004000000 */
[----:B------:R0:W5:Y:S01]  /*2b50*/  LDG.E R0, desc[UR10][R6.64] ;  /* 0x0000000a06007981 */ /* 0x000162000c1e1900 */
[----:B------:R-:W-:Y:S01]  /*2b60*/  IMAD.MOV.U32 R12, RZ, RZ, 0x3a2c32e4 ;  /* 0x3a2c32e4ff0c7424 */ /* 0x000fe200078e00ff */
[----:B------:R-:W-:Y:S01]  /*2b70*/  IADD3 R9, PT, PT, R8, -0x3f3504f3, RZ ;  /* 0xc0cafb0d08097810 */ /* 0x000fe20007ffe0ff */
[----:B------:R-:W-:Y:S03]  /*2b80*/  BSSY.RECONVERGENT B0, `(.L_x_38) ;  /* 0x0000055000007945 */ /* 0x000fe60003800200 */
[----:B------:R-:W-:-:S04]  /*2b90*/  LOP3.LUT R9, R9, 0xff800000, RZ, 0xc0, !PT ;  /* 0xff80000009097812 */ /* 0x000fc800078ec0ff */
[-C--:B------:R-:W-:Y:S02]  /*2ba0*/  IADD3 R8, PT, PT, R8, -R9.reuse, RZ ;  /* 0x8000000908087210 */ /* 0x080fe40007ffe0ff */
[----:B0-----:R-:W-:Y:S02]  /*2bb0*/  FSEL R6, RZ, -24, P0 ;  /* 0xc1c00000ff067808 */ /* 0x001fe40000000000 */
[----:B------:R-:W-:Y:S01]  /*2bc0*/  I2FP.F32.S32 R9, R9 ;  /* 0x0000000900097245 */ /* 0x000fe20000201400 */
[C---:B------:R-:W-:Y:S01]  /*2bd0*/  FADD R11, R8.reuse, 1 ;  /* 0x3f800000080b7421 */ /* 0x040fe20000000000 */
[----:B------:R-:W-:-:S04]  /*2be0*/  FADD R10, R8, -1 ;  /* 0xbf800000080a7421 */ /* 0x000fc80000000000 */
[----:B------:R-:W-:Y:S01]  /*2bf0*/  FADD R8, R10, R10 ;  /* 0x0000000a0a087221 */ /* 0x000fe20000000000 */
[----:B------:R-:W0:Y:S03]  /*2c00*/  MUFU.RCP R11, R11 ;  /* 0x0000000b000b7308 */ /* 0x000e260000001000 */
[----:B0-----:R-:W-:Y:S01]  /*2c10*/  FMUL R5, R11, R8 ;  /* 0x000000080b057220 */ /* 0x001fe20000400000 */
[----:B------:R-:W-:-:S03]  /*2c20*/  FFMA R8, R9, 1.1920928955078125e-07, R6 ;  /* 0x3400000009087823 */ /* 0x000fc60000000006 */
[----:B------:R-:W-:Y:S01]  /*2c30*/  FADD R6, R10, -R5 ;  /* 0x800000050a067221 */ /* 0x000fe20000000000 */
[----:B------:R-:W-:-:S03]  /*2c40*/  FMUL R7, R5, R5 ;  /* 0x0000000505077220 */ /* 0x000fc60000400000 */
[----:B------:R-:W-:Y:S01]  /*2c50*/  FADD R9, R6, R6 ;  /* 0x0000000606097221 */ /* 0x000fe20000000000 */
[----:B------:R-:W-:Y:S01]  /*2c60*/  FFMA R6, R5, 1.4426950216293334961, R8 ;  /* 0x3fb8aa3b05067823 */ /* 0x000fe20000000008 */
[C---:B------:R-:W-:Y:S02]  /*2c70*/  FFMA R12, R7.reuse, R12, 0.0032181653659790754318 ;  /* 0x3b52e7db070c7423 */ /* 0x040fe4000000000c */
[----:B------:R-:W-:Y:S01]  /*2c80*/  FFMA R10, R10, -R5, R9 ;  /* 0x800000050a0a7223 */ /* 0x000fe20000000009 */
[----:B------:R-:W-:Y:S01]  /*2c90*/  FADD R8, R8, -R6 ;  /* 0x8000000608087221 */ /* 0x000fe20000000000 */
[----:B------:R-:W-:Y:S02]  /*2ca0*/  FFMA R12, R7, R12, 0.018033718690276145935 ;  /* 0x3c93bb73070c7423 */ /* 0x000fe4000000000c */
[----:B------:R-:W-:Y:S01]  /*2cb0*/  FMUL R10, R11, R10 ;  /* 0x0000000a0b0a7220 */ /* 0x000fe20000400000 */
[----:B------:R-:W-:Y:S01]  /*2cc0*/  FFMA R9, R5, 1.4426950216293334961, R8 ;  /* 0x3fb8aa3b05097823 */ /* 0x000fe20000000008 */
[----:B------:R-:W-:Y:S01]  /*2cd0*/  FFMA R12, R7, R12, 0.12022458761930465698 ;  /* 0x3df6384f070c7423 */ /* 0x000fe2000000000c */
[----:B------:R-:W-:-:S02]  /*2ce0*/  MOV R11, 0x3f800000 ;  /* 0x3f800000000b7802 */ /* 0x000fc40000000f00 */
[----:B------:R-:W-:Y:S01]  /*2cf0*/  FFMA R8, R10, 1.4426950216293334961, R9 ;  /* 0x3fb8aa3b0a087823 */ /* 0x000fe20000000009 */
[----:B------:R-:W-:-:S03]  /*2d00*/  FMUL R12, R7, R12 ;  /* 0x0000000c070c7220 */ /* 0x000fc60000400000 */
[----:B------:R-:W-:Y:S01]  /*2d10*/  FFMA R7, R5, 1.9251366722983220825e-08, R8 ;  /* 0x32a55e3405077823 */ /* 0x000fe20000000008 */
[----:B------:R-:W-:-:S04]  /*2d20*/  FMUL R8, R12, 3 ;  /* 0x404000000c087820 */ /* 0x000fc80000400000 */
[----:B------:R-:W-:Y:S01]  /*2d30*/  FFMA R7, R10, R8, R7 ;  /* 0x000000080a077223 */ /* 0x000fe20000000007 */
[----:B------:R-:W-:-:S03]  /*2d40*/  HFMA2 R10, -RZ, RZ, 0.64013671875, -15.109375 ;  /* 0x391fcb8eff0a7431 */ /* 0x000fc600000001ff */
[----:B------:R-:W-:-:S04]  /*2d50*/  FFMA R7, R5, R12, R7 ;  /* 0x0000000c05077223 */ /* 0x000fc80000000007 */
[----:B------:R-:W-:-:S04]  /*2d60*/  FADD R9, R6, R7 ;  /* 0x0000000706097221 */ /* 0x000fc80000000000 */
[----:B------:R-:W-:-:S04]  /*2d70*/  FADD R6, -R6, R9 ;  /* 0x0000000906067221 */ /* 0x000fc80000000100 */
[----:B------:R-:W-:Y:S01]  /*2d80*/  FADD R7, R7, -R6 ;  /* 0x8000000607077221 */ /* 0x000fe20000000000 */
[----:B--2---:R-:W-:-:S04]  /*2d90*/  FMUL R5, R4, R9 ;  /* 0x0000000904057220 */ /* 0x004fc80000400000 */
[----:B------:R-:W0:Y:S01]  /*2da0*/  FRND R8, R5 ;  /* 0x0000000500087307 */ /* 0x000e220000201000 */
[C---:B------:R-:W-:Y:S01]  /*2db0*/  FFMA R6, R4.reuse, R9, -R5 ;  /* 0x0000000904067223 */ /* 0x040fe20000000805 */
[C---:B------:R-:W-:Y:S02]  /*2dc0*/  FSETP.GT.AND P1, PT, |R5|.reuse, 152, PT ;  /* 0x431800000500780b */ /* 0x040fe40003f24200 */
[----:B------:R-:W-:Y:S01]  /*2dd0*/  FSETP.GEU.AND P2, PT, R5, RZ, PT ;  /* 0x000000ff0500720b */ /* 0x000fe20003f4e000 */
[----:B------:R-:W-:-:S03]  /*2de0*/  FFMA R6, R4, R7, R6 ;  /* 0x0000000704067223 */ /* 0x000fc60000000006 */
[----:B------:R-:W1:Y:S01]  /*2df0*/  F2I.NTZ R9, R5 ;  /* 0x0000000500097305 */ /* 0x000e620000203100 */
[----:B0-----:R-:W-:Y:S01]  /*2e00*/  FADD R7, R5, -R8 ;  /* 0x8000000805077221 */ /* 0x001fe20000000000 */
[----:B------:R-:W-:-:S03]  /*2e10*/  FSETP.GT.AND P0, PT, R8, RZ, PT ;  /* 0x000000ff0800720b */ /* 0x000fc60003f04000 */
[----:B------:R-:W-:Y:S01]  /*2e20*/  FADD R7, R6, R7 ;  /* 0x0000000706077221 */ /* 0x000fe20000000000 */
[----:B------:R-:W-:Y:S02]  /*2e30*/  SEL R8, RZ, 0x83000000, P0 ;  /* 0x83000000ff087807 */ /* 0x000fe40000000000 */
[----:B------:R-:W-:Y:S01]  /*2e40*/  FSETP.NEU.AND P0, PT, R4, RZ, PT ;  /* 0x000000ff0400720b */ /* 0x000fe20003f0d000 */
[----:B------:R-:W-:-:S03]  /*2e50*/  FFMA R6, R7, R10, 0.0013391353422775864601 ;  /* 0x3aaf85ed07067423 */ /* 0x000fc6000000000a */
[----:B------:R-:W-:Y:S01]  /*2e60*/  FSETP.EQ.OR P0, PT, R3, 1, !P0 ;  /* 0x3f8000000300780b */ /* 0x000fe20004702400 */
[----:B------:R-:W-:-:S04]  /*2e70*/  FFMA R6, R7, R6, 0.0096188392490148544312 ;  /* 0x3c1d985607067423 */ /* 0x000fc80000000006 */
[----:B------:R-:W-:-:S04]  /*2e80*/  FFMA R6, R7, R6, 0.055503588169813156128 ;  /* 0x3d6357bb07067423 */ /* 0x000fc80000000006 */
[----:B------:R-:W-:Y:S01]  /*2e90*/  FFMA R10, R7, R6, 0.24022644758224487305 ;  /* 0x3e75fdec070a7423 */ /* 0x000fe20000000006 */
[----:B------:R-:W-:-:S03]  /*2ea0*/  FMUL R6, R4, 0.5 ;  /* 0x3f00000004067820 */ /* 0x000fc60000400000 */
[----:B------:R-:W-:-:S03]  /*2eb0*/  FFMA R10, R7, R10, 0.69314718246459960938 ;  /* 0x3f317218070a7423 */ /* 0x000fc6000000000a */
[----:B------:R-:W0:Y:S01]  /*2ec0*/  FRND.TRUNC R6, R6 ;  /* 0x0000000600067307 */ /* 0x000e22000020d000 */
[----:B------:R-:W-:Y:S01]  /*2ed0*/  FFMA R10, R7, R10, 1 ;  /* 0x3f800000070a7423 */ /* 0x000fe2000000000a */
[----:B------:R-:W-:Y:S01]  /*2ee0*/  IADD3 R7, PT, PT, R8, 0x7f000000, RZ ;  /* 0x7f00000008077810 */ /* 0x000fe20007ffe0ff */
[----:B-1----:R-:W-:-:S04]  /*2ef0*/  IMAD R8, R9, 0x800000, -R8 ;  /* 0x0080000009087824 */ /* 0x002fc800078e0a08 */
[----:B------:R-:W-:-:S04]  /*2f00*/  FMUL R7, R10, R7 ;  /* 0x000000070a077220 */ /* 0x000fc80000400000 */
[----:B------:R-:W-:Y:S01]  /*2f10*/  FMUL R7, R7, R8 ;  /* 0x0000000807077220 */ /* 0x000fe20000400000 */
[----:B------:R-:W-:Y:S01]  /*2f20*/  @P1 FSEL R7, RZ, +INF , !P2 ;  /* 0x7f800000ff071808 */ /* 0x000fe20005000000 */
[----:B0-----:R-:W-:Y:S01]  /*2f30*/  FADD R5, R6, R6 ;  /* 0x0000000606057221 */ /* 0x001fe20000000000 */
[----:B------:R-:W-:Y:S06]  /*2f40*/  @P0 BRA `(.L_x_39) ;  /* 0x0000000000600947 */ /* 0x000fec0003800000 */
[----:B------:R-:W-:-:S04]  /*2f50*/  FSETP.NAN.AND P0, PT, |R4|, |R4|, PT ;  /* 0x400000040400720b */ /* 0x000fc80003f08200 */
[----:B------:R-:W-:-:S13]  /*2f60*/  FSETP.NUM.AND P0, PT, |R3|, |R3|, !P0 ;  /* 0x400000030300720b */ /* 0x000fda0004707200 */
[----:B------:R-:W-:Y:S01]  /*2f70*/  @!P0 FADD R11, R3, R4 ;  /* 0x00000004030b8221 */ /* 0x000fe20000000000 */
[----:B------:R-:W-:Y:S06]  /*2f80*/  @!P0 BRA `(.L_x_39) ;  /* 0x0000000000508947 */ /* 0x000fec0003800000 */
[----:B------:R-:W-:Y:S01]  /*2f90*/  FSETP.NEU.AND P0, PT, |R3|, +INF , PT ;  /* 0x7f8000000300780b */ /* 0x000fe20003f0d200 */
[----:B------:R-:W-:-:S03]  /*2fa0*/  FADD R6, R4, -R5 ;  /* 0x8000000504067221 */ /* 0x000fc60000000000 */
[----:B------:R-:W-:-:S04]  /*2fb0*/  FSETP.NEU.AND P0, PT, R3, RZ, P0 ;  /* 0x000000ff0300720b */ /* 0x000fc8000070d000 */
[----:B------:R-:W-:Y:S02]  /*2fc0*/  FSETP.GEU.OR P1, PT, R4, RZ, P0 ;  /* 0x000000ff0400720b */ /* 0x000fe4000072e400 */
[----:B------:R-:W-:-:S07]  /*2fd0*/  FSETP.NEU.AND P2, PT, |R6|, 1, !P0 ;  /* 0x3f8000000600780b */ /* 0x000fce000474d200 */
[----:B------:R-:W-:-:S05]  /*2fe0*/  @!P0 FADD R11, R3, R3 ;  /* 0x00000003030b8221 */ /* 0x000fca0000000000 */
[----:B------:R-:W-:-:S04]  /*2ff0*/  @!P1 LOP3.LUT R11, R11, 0x7f800000, RZ, 0x3c, !PT ;  /* 0x7f8000000b0b9812 */ /* 0x000fc800078e3cff */
[----:B------:R-:W-:Y:S01]  /*3000*/  @P2 LOP3.LUT R11, R11, 0x7fffffff, RZ, 0xc0, !PT ;  /* 0x7fffffff0b0b2812 */ /* 0x000fe200078ec0ff */
[----:B------:R-:W-:Y:S06]  /*3010*/  @!P0 BRA `(.L_x_39) ;  /* 0x00000000002c8947 */ /* 0x000fec0003800000 */
[----:B------:R-:W-:Y:S01]  /*3020*/  FSETP.NEU.AND P0, PT, |R4|, +INF , PT ;  /* 0x7f8000000400780b */ /* 0x000fe20003f0d200 */
[----:B------:R-:W-:Y:S01]  /*3030*/  HFMA2 R11, -RZ, RZ, 1.875, 0 ;  /* 0x3f800000ff0b7431 */ /* 0x000fe200000001ff */
[----:B------:R-:W-:-:S13]  /*3040*/  FSETP.EQ.AND P1, PT, R3, -1, PT ;  /* 0xbf8000000300780b */ /* 0x000fda0003f22000 */
[----:B------:R-:W-:Y:S05]  /*3050*/  @!P0 BRA P1, `(.L_x_39) ;  /* 0x00000000001c8947 */ /* 0x000fea0000800000 */
[----:B------:R-:W-:Y:S01]  /*3060*/  FSETP.GEU.AND P1, PT, R3, RZ, PT ;  /* 0x000000ff0300720b */ /* 0x000fe20003f2e000 */
[----:B------:R-:W-:-:S12]  /*3070*/  IMAD.MOV.U32 R11, RZ, RZ, R7 ;  /* 0x000000ffff0b7224 */ /* 0x000fd800078e0007 */
[----:B------:R-:W0:Y:S01]  /*3080*/  @!P1 FRND.FLOOR R5, R4 ;  /* 0x0000000400059307 */ /* 0x000e220000205000 */
[----:B------:R-:W-:Y:S02]  /*3090*/  @!P1 FSETP.NEU.AND P2, PT, |R6|, 1, PT ;  /* 0x3f8000000600980b */ /* 0x000fe40003f4d200 */
[----:B0-----:R-:W-:Y:S02]  /*30a0*/  @!P1 FSETP.NEU.AND P0, PT, R4, R5, PT ;  /* 0x000000050400920b */ /* 0x001fe40003f0d000 */
[----:B------:R-:W-:-:S04]  /*30b0*/  @!P1 FSEL R5, R7, -R7, P2 ;  /* 0x8000000707059208 */ /* 0x000fc80001000000 */
[----:B------:R-:W-:-:S07]  /*30c0*/  @!P1 FSEL R11, R5, +QNAN , !P0 ;  /* 0x7fffffff050b9808 */ /* 0x000fce0004000000 */
.L_x_39:
[----:B------:R-:W-:Y:S05]  /*30d0*/  BSYNC.RECONVERGENT B0 ;  /* 0x0000000000007941 */ /* 0x000fea0003800200 */
.L_x_38:
[----:B------:R-:W0:Y:S01]  /*30e0*/  MUFU.RCP R6, R3 ;  /* 0x0000000300067308 */ /* 0x000e220000001000 */
[----:B------:R-:W-:Y:S07]  /*30f0*/  BSSY.RECONVERGENT B2, `(.L_x_40) ;  /* 0x000000c000027945 */ /* 0x000fee0003800200 */
[----:B------:R-:W1:Y:S01]  /*3100*/  FCHK P0, R4, R3 ;  /* 0x0000000304007302 */ /* 0x000e620000000000 */
[----:B0-----:R-:W-:-:S04]  /*3110*/  FFMA R5, -R3, R6, 1 ;  /* 0x3f80000003057423 */ /* 0x001fc80000000106 */
[----:B------:R-:W-:-:S04]  /*3120*/  FFMA R5, R6, R5, R6 ;  /* 0x0000000506057223 */ /* 0x000fc80000000006 */
[----:B------:R-:W-:-:S04]  /*3130*/  FFMA R6, R4, R5, RZ ;  /* 0x0000000504067223 */ /* 0x000fc800000000ff */
[----:B------:R-:W-:-:S04]  /*3140*/  FFMA R7, -R3, R6, R4 ;  /* 0x0000000603077223 */ /* 0x000fc80000000104 */
[----:B------:R-:W-:Y:S01]  /*3150*/  FFMA R5, R5, R7, R6 ;  /* 0x0000000705057223 */ /* 0x000fe20000000006 */
[----:B-1----:R-:W-:Y:S06]  /*3160*/  @!P0 BRA `(.L_x_41) ;  /* 0x0000000000108947 */ /* 0x002fec0003800000 */
[----:B------:R-:W-:Y:S02]  /*3170*/  MOV R5, R3 ;  /* 0x0000000300057202 */ /* 0x000fe40000000f00 */
[----:B------:R-:W-:-:S07]  /*3180*/  MOV R28, 0x31a0 ;  /* 0x000031a0001c7802 */ /* 0x000fce0000000f00 */
[----:B-----5:R-:W-:Y:S05]  /*3190*/  CALL.REL.NOINC `($__internal_2_$__cuda_sm3x_div_rn_noftz_f32_slowpath) ;  /* 0x0000011000c87944 */ /* 0x020fea0003c00000 */
[----:B------:R-:W-:-:S07]  /*31a0*/  MOV R5, R4 ;  /* 0x0000000400057202 */ /* 0x000fce0000000f00 */
.L_x_41:
[----:B------:R-:W-:Y:S05]  /*31b0*/  BSYNC.RECONVERGENT B2 ;  /* 0x0000000000027941 */ /* 0x000fea0003800200 */
.L_x_40:
[C---:B------:R-:W-:Y:S01]  /*31c0*/  FMUL R4, R3.reuse, 8388608 ;  /* 0x4b00000003047820 */ /* 0x040fe20000400000 */
[----:B------:R-:W-:Y:S01]  /*31d0*/  FSETP.GEU.AND P0, PT, R3, 1.175494350822287508e-38, PT ;  /* 0x008000000300780b */ /* 0x000fe20003f0e000 */
[----:B------:R-:W-:-:S03]  /*31e0*/  HFMA2 R7, -RZ, RZ, 1.5048828125, 33.21875 ;  /* 0x3e055027ff077431 */ /* 0x000fc600000001ff */
[----:B------:R-:W-:-:S05]  /*31f0*/  FSEL R3, R4, R3, !P0 ;  /* 0x0000000304037208 */ /* 0x000fca0004000000 */
[----:B------:R-:W-:-:S05]  /*3200*/  VIADD R4, R3, 0xc0d55555 ;  /* 0xc0d5555503047836 */ /* 0x000fca0000000000 */
[----:B------:R-:W-:-:S04]  /*3210*/  LOP3.LUT R6, R4, 0xff800000, RZ, 0xc0, !PT ;  /* 0xff80000004067812 */ /* 0x000fc800078ec0ff */
[----:B------:R-:W-:-:S05]  /*3220*/  IADD3 R4, PT, PT, R3, -R6, RZ ;  /* 0x8000000603047210 */ /* 0x000fca0007ffe0ff */
[----:B------:R-:W-:Y:S01]  /*3230*/  FADD R8, R4, -1 ;  /* 0xbf80000004087421 */ /* 0x000fe20000000000 */
[----:B------:R-:W-:Y:S02]  /*3240*/  FSEL R4, RZ, -23, P0 ;  /* 0xc1b80000ff047808 */ /* 0x000fe40000000000 */
[----:B------:R-:W-:Y:S01]  /*3250*/  ISETP.GT.U32.AND P0, PT, R3, 0x7f7fffff, PT ;  /* 0x7f7fffff0300780c */ /* 0x000fe20003f04070 */
[----:B------:R-:W-:-:S04]  /*3260*/  FFMA R7, R8, -R7, 0.14084610342979431152 ;  /* 0x3e1039f608077423 */ /* 0x000fc80000000807 */
[----:B------:R-:W-:-:S04]  /*3270*/  FFMA R7, R8, R7, -0.12148627638816833496 ;  /* 0xbdf8cdcc08077423 */ /* 0x000fc80000000007 */
[----:B------:R-:W-:-:S04]  /*3280*/  FFMA R7, R8, R7, 0.13980610668659210205 ;  /* 0x3e0f295508077423 */ /* 0x000fc80000000007 */
[----:B------:R-:W-:-:S04]  /*3290*/  FFMA R7, R8, R7, -0.16684235632419586182 ;  /* 0xbe2ad8b908077423 */ /* 0x000fc80000000007 */
[----:B------:R-:W-:-:S04]  /*32a0*/  FFMA R7, R8, R7, 0.20012299716472625732 ;  /* 0x3e4ced0b08077423 */ /* 0x000fc80000000007 */
[----:B------:R-:W-:-:S04]  /*32b0*/  FFMA R7, R8, R7, -0.24999669194221496582 ;  /* 0xbe7fff2208077423 */ /* 0x000fc80000000007 */
[----:B------:R-:W-:-:S04]  /*32c0*/  FFMA R7, R8, R7, 0.33333182334899902344 ;  /* 0x3eaaaa7808077423 */ /* 0x000fc80000000007 */
[C---:B------:R-:W-:Y:S01]  /*32d0*/  FFMA R9, R8.reuse, R7, -0.5 ;  /* 0xbf00000008097423 */ /* 0x040fe20000000007 */
[----:B------:R-:W-:Y:S01]  /*32e0*/  I2FP.F32.S32 R7, R6 ;  /* 0x0000000600077245 */ /* 0x000fe20000201400 */
[----:B------:R-:W-:Y:S02]  /*32f0*/  IMAD.MOV.U32 R6, RZ, RZ, 0x7f800000 ;  /* 0x7f800000ff067424 */ /* 0x000fe400078e00ff */
[C---:B------:R-:W-:Y:S02]  /*3300*/  FMUL R9, R8.reuse, R9 ;  /* 0x0000000908097220 */ /* 0x040fe40000400000 */
[----:B------:R-:W-:Y:S02]  /*3310*/  FFMA R4, R7, 1.1920928955078125e-07, R4 ;  /* 0x3400000007047823 */ /* 0x000fe40000000004 */
[----:B------:R-:W-:-:S04]  /*3320*/  FFMA R9, R8, R9, R8 ;  /* 0x0000000908097223 */ /* 0x000fc80000000008 */
[----:B------:R-:W-:Y:S01]  /*3330*/  FFMA R4, R4, 0.69314718246459960938, R9 ;  /* 0x3f31721804047823 */ /* 0x000fe20000000009 */
[C---:B------:R-:W-:Y:S01]  /*3340*/  @P0 FFMA R4, R3.reuse, R6, +INF ;  /* 0x7f80000003040423 */ /* 0x040fe20000000006 */
[----:B------:R-:W-:-:S04]  /*3350*/  FSETP.NEU.AND P0, PT, R3, RZ, PT ;  /* 0x000000ff0300720b */ /* 0x000fc80003f0d000 */
[----:B------:R-:W-:-:S05]  /*3360*/  FSEL R3, R4, -INF , P0 ;  /* 0xff80000004037808 */ /* 0x000fca0000000000 */
[----:B-----5:R-:W-:-:S04]  /*3370*/  FMUL R3, R0, R3 ;  /* 0x0000000300037220 */ /* 0x020fc80000400000 */
[----:B------:R-:W-:-:S04]  /*3380*/  FFMA R0, R2, R5, R3 ;  /* 0x0000000502007223 */ /* 0x000fc80000000003 */
[----:B------:R-:W-:Y:S01]  /*3390*/  FMUL R0, R11, R0 ;  /* 0x000000000b007220 */ /* 0x000fe20000400000 */
[----:B------:R-:W-:Y:S06]  /*33a0*/  BRA `(.L_x_18) ;  /* 0x0000007400a07947 */ /* 0x000fec0003800000 */
.L_x_32:
[----:B------:R-:W-:-:S04]  /*33b0*/  MOV R9, 0xfffffff7 ;  /* 0xfffffff700097802 */ /* 0x000fc80000000f00 */
[----:B------:R-:W-:-:S04]  /*33c0*/  VIADDMNMX.U32 R12, R12, R9, 0x3, PT ;  /* 0x000000030c0c7446 */ /* 0x000fc80003800009 */
[----:B------:R-:W-:-:S04]  /*33d0*/  SHF.L.U32 R12, R12, 0x2, RZ ;  /* 0x000000020c0c7819 */ /* 0x000fc800000006ff */
[----:B------:R-:W0:Y:S02]  /*33e0*/  LDC R8, c[0x2][R12+0x10] ;  /* 0x008004000c087b82 */ /* 0x000e240000000800 */
[----:B0-----:R-:W-:-:S04]  /*33f0*/  SHF.R.S32.HI R9, RZ, 0x1f, R8 ;  /* 0x0000001fff097819 */ /* 0x001fc80000011408 */
.L_x_724:
[----:B------:R-:W-:Y:S05]  /*3400*/  BRX R8 -0x3410                                                           (*"BRANCH_TARGETS .L_x_725,.L_x_726,.L_x_727,.L_x_18"*) ;  /* 0xffffffc808fc7949 */ /* 0x000fea000383ffff */
.L_x_727:
[----:B-----5:R-:W-:-:S04]  /*3410*/  IMAD R9, R27, UR7, R10 ;  /* 0x000000071b097c24 */ /* 0x020fc8000f8e020a */
[----:B------:R-:W-:-:S04]  /*3420*/  IMAD.WIDE.U32 R4, R9, 0x4, R4 ;  /* 0x0000000409047825 */ /* 0x000fc800078e0004 */
[----:B------:R-:W-:Y:S02]  /*3430*/  IMAD.WIDE.U32 R6, R9, 0x4, R6 ;  /* 0x0000000409067825 */ /* 0x000fe400078e0006 */
[----:B------:R-:W2:Y:S04]  /*3440*/  LDG.E R4, desc[UR10][R4.64] ;  /* 0x0000000a04047981 */ /* 0x000ea8000c1e1900 */
[----:B------:R-:W3:Y:S01]  /*3450*/  LDG.E R7, desc[UR10][R6.64] ;  /* 0x0000000a06077981 */ /* 0x000ee2000c1e1900 */
[----:B--2---:R-:W-:-:S04]  /*3460*/  FSETP.GTU.AND P0, PT, R3, R4, PT ;  /* 0x000000040300720b */ /* 0x004fc80003f0c000 */
[----:B------:R-:W-:Y:S02]  /*3470*/  FSEL R11, R3, R4, !P0 ;  /* 0x00000004030b7208 */ /* 0x000fe40004000000 */
[----:B---3--:R-:W-:Y:S01]  /*3480*/  FSEL R0, R2, R7, !P0 ;  /* 0x0000000702007208 */ /* 0x008fe20004000000 */
[----:B------:R-:W-:Y:S06]  /*3490*/  BRA `(.L_x_18) ;  /* 0x0000007400647947 */ /* 0x000fec0003800000 */
.L_x_725:
[----:B-----5:R-:W-:-:S04]  /*34a0*/  IMAD R9, R27, UR7, R10 ;  /* 0x000000071b097c24 */ /* 0x020fc8000f8e020a */
[----:B------:R-:W-:-:S05]  /*34b0*/  IMAD.WIDE.U32 R4, R9, 0x4, R4 ;  /* 0x0000000409047825 */ /* 0x000fca00078e0004 */
[----:B------:R-:W2:Y:S01]  /*34c0*/  LDG.E R8, desc[UR10][R4.64] ;  /* 0x0000000a04087981 */ /* 0x000ea2000c1e1900 */
[----:B------:R-:W-:-:S06]  /*34d0*/  IMAD.WIDE.U32 R6, R9, 0x4, R6 ;  /* 0x0000000409067825 */ /* 0x000fcc00078e0006 */
[----:B------:R0:W5:Y:S01]  /*34e0*/  LDG.E R7, desc[UR10][R6.64] ;  /* 0x0000000a06077981 */ /* 0x000162000c1e1900 */
[----:B------:R-:W-:Y:S01]  /*34f0*/  FADD R0, |R3|, -RZ ;  /* 0x800000ff03007221 */ /* 0x000fe20000000200 */
[----:B------:R-:W-:Y:S01]  /*3500*/  BSSY.RECONVERGENT B0, `(.L_x_42) ;  /* 0x0000016000007945 */ /* 0x000fe20003800200 */
[----:B--2---:R-:W-:-:S05]  /*3510*/  FADD R11, |R8|, -RZ ;  /* 0x800000ff080b7221 */ /* 0x004fca0000000200 */
[CC--:B------:R-:W-:Y:S02]  /*3520*/  VIMNMX R9, PT, PT, R11.reuse, R0.reuse, !PT ;  /* 0x000000000b097248 */ /* 0x0c0fe40007fe0100 */
[----:B------:R-:W-:Y:S02]  /*3530*/  VIMNMX R11, PT, PT, R11, R0, PT ;  /* 0x000000000b0b7248 */ /* 0x000fe40003fe0100 */
[----:B------:R-:W-:-:S04]  /*3540*/  LOP3.LUT R10, R9, 0xfe000000, RZ, 0xc0, !PT ;  /* 0xfe000000090a7812 */ /* 0x000fc800078ec0ff */
[----:B------:R-:W-:-:S05]  /*3550*/  LOP3.LUT R0, R10, 0x7e800000, RZ, 0x3c, !PT ;  /* 0x7e8000000a007812 */ /* 0x000fca00078e3cff */
[-C--:B------:R-:W-:Y:S01]  /*3560*/  FMUL R12, R11, R0.reuse ;  /* 0x000000000b0c7220 */ /* 0x080fe20000400000 */
[----:B------:R-:W-:-:S03]  /*3570*/  FMUL R0, R9, R0 ;  /* 0x0000000009007220 */ /* 0x000fc60000400000 */
[----:B------:R-:W-:-:S04]  /*3580*/  FMUL R5, R12, R12 ;  /* 0x0000000c0c057220 */ /* 0x000fc80000400000 */
[----:B------:R-:W-:-:S04]  /*3590*/  FFMA R5, R0, R0, R5 ;  /* 0x0000000000057223 */ /* 0x000fc80000000005 */
[----:B------:R-:W-:Y:S01]  /*35a0*/  VIADD R0, R5, 0xf3000000 ;  /* 0xf300000005007836 */ /* 0x000fe20000000000 */
[----:B------:R0:W1:Y:S04]  /*35b0*/  MUFU.RSQ R4, R5 ;  /* 0x0000000500047308 */ /* 0x0000680000001400 */
[----:B------:R-:W-:-:S13]  /*35c0*/  ISETP.GT.U32.AND P0, PT, R0, 0x727fffff, PT ;  /* 0x727fffff0000780c */ /* 0x000fda0003f04070 */
[----:B01----:R-:W-:Y:S05]  /*35d0*/  @!P0 BRA `(.L_x_43) ;  /* 0x0000000000108947 */ /* 0x003fea0003800000 */
[----:B------:R-:W-:Y:S02]  /*35e0*/  MOV R0, R5 ;  /* 0x0000000500007202 */ /* 0x000fe40000000f00 */
[----:B------:R-:W-:-:S07]  /*35f0*/  MOV R4, 0x3610 ;  /* 0x0000361000047802 */ /* 0x000fce0000000f00 */
[----:B-----5:R-:W-:Y:S05]  /*3600*/  CALL.REL.NOINC `($__internal_1_$__cuda_sm20_sqrt_rn_f32_slowpath) ;  /* 0x0000010c00547944 */ /* 0x020fea0003c00000 */
[----:B------:R-:W-:Y:S05]  /*3610*/  BRA `(.L_x_44) ;  /* 0x0000000000107947 */ /* 0x000fea0003800000 */
.L_x_43:
[----:B------:R-:W-:Y:S01]  /*3620*/  FMUL.FTZ R0, R5, R4 ;  /* 0x0000000405007220 */ /* 0x000fe20000410000 */
[----:B------:R-:W-:-:S03]  /*3630*/  FMUL.FTZ R4, R4, 0.5 ;  /* 0x3f00000004047820 */ /* 0x000fc60000410000 */
[----:B------:R-:W-:-:S04]  /*3640*/  FFMA R5, -R0, R0, R5 ;  /* 0x0000000000057223 */ /* 0x000fc80000000105 */
[----:B------:R-:W-:-:S07]  /*3650*/  FFMA R0, R5, R4, R0 ;  /* 0x0000000405007223 */ /* 0x000fce0000000000 */
.L_x_44:
[----:B------:R-:W-:Y:S05]  /*3660*/  BSYNC.RECONVERGENT B0 ;  /* 0x0000000000007941 */ /* 0x000fea0003800200 */
.L_x_42:
[----:B------:R-:W-:Y:S01]  /*3670*/  FSETP.NEU.AND P0, PT, R11, RZ, PT ;  /* 0x000000ff0b00720b */ /* 0x000fe20003f0d000 */
[----:B-----5:R-:W-:Y:S01]  /*3680*/  FMUL R4, R8, R7 ;  /* 0x0000000708047220 */ /* 0x020fe20000400000 */
[----:B------:R-:W-:Y:S01]  /*3690*/  LOP3.LUT R5, R10, 0x800000, RZ, 0xfc, !PT ;  /* 0x008000000a057812 */ /* 0x000fe200078efcff */
[----:B------:R-:W-:Y:S02]  /*36a0*/  BSSY.RECONVERGENT B2, `(.L_x_45) ;  /* 0x0000012000027945 */ /* 0x000fe40003800200 */
[----:B------:R-:W-:-:S08]  /*36b0*/  FFMA R4, R3, R2, R4 ;  /* 0x0000000203047223 */ /* 0x000fd00000000004 */
[----:B------:R-:W-:Y:S01]  /*36c0*/  @P0 FMUL R9, R5, R0 ;  /* 0x0000000005090220 */ /* 0x000fe20000400000 */
[----:B------:R-:W-:-:S04]  /*36d0*/  FSETP.NEU.AND P0, PT, R11, +INF , PT ;  /* 0x7f8000000b00780b */ /* 0x000fc80003f0d000 */
[----:B------:R-:W-:-:S04]  /*36e0*/  FSEL R9, R9, +INF , P0 ;  /* 0x7f80000009097808 */ /* 0x000fc80000000000 */
[----:B------:R-:W0:Y:S01]  /*36f0*/  MUFU.RCP R0, R9 ;  /* 0x0000000900007308 */ /* 0x000e220000001000 */
[----:B------:R-:W-:-:S07]  /*3700*/  MOV R11, R9 ;  /* 0x00000009000b7202 */ /* 0x000fce0000000f00 */
[----:B------:R-:W1:Y:S01]  /*3710*/  FCHK P0, R4, R9 ;  /* 0x0000000904007302 */ /* 0x000e620000000000 */
[----:B0-----:R-:W-:-:S04]  /*3720*/  FFMA R5, -R9, R0, 1 ;  /* 0x3f80000009057423 */ /* 0x001fc80000000100 */
[----:B------:R-:W-:-:S04]  /*3730*/  FFMA R5, R0, R5, R0 ;  /* 0x0000000500057223 */ /* 0x000fc80000000000 */
[----:B------:R-:W-:-:S04]  /*3740*/  FFMA R0, R4, R5, RZ ;  /* 0x0000000504007223 */ /* 0x000fc800000000ff */
[----:B------:R-:W-:-:S04]  /*3750*/  FFMA R2, -R9, R0, R4 ;  /* 0x0000000009027223 */ /* 0x000fc80000000104 */
[----:B------:R-:W-:Y:S01]  /*3760*/  FFMA R0, R5, R2, R0 ;  /* 0x0000000205007223 */ /* 0x000fe20000000000 */
[----:B-1----:R-:W-:Y:S06]  /*3770*/  @!P0 BRA `(.L_x_46) ;  /* 0x0000000000108947 */ /* 0x002fec0003800000 */
[----:B------:R-:W-:Y:S01]  /*3780*/  IMAD.MOV.U32 R5, RZ, RZ, R9 ;  /* 0x000000ffff057224 */ /* 0x000fe200078e0009 */
[----:B------:R-:W-:-:S07]  /*3790*/  MOV R28, 0x37b0 ;  /* 0x000037b0001c7802 */ /* 0x000fce0000000f00 */
[----:B------:R-:W-:Y:S05]  /*37a0*/  CALL.REL.NOINC `($__internal_2_$__cuda_sm3x_div_rn_noftz_f32_slowpath) ;  /* 0x0000010c00447944 */ /* 0x000fea0003c00000 */
[----:B------:R-:W-:-:S07]  /*37b0*/  MOV R0, R4 ;  /* 0x0000000400007202 */ /* 0x000fce0000000f00 */
.L_x_46:
[----:B------:R-:W-:Y:S05]  /*37c0*/  BSYNC.RECONVERGENT B2 ;  /* 0x0000000000027941 */ /* 0x000fea0003800200 */
.L_x_45:
[----:B------:R-:W-:Y:S05]  /*37d0*/  BRA `(.L_x_18) ;  /* 0x0000007000947947 */ /* 0x000fea0003800000 */
.L_x_726:
[----:B-----5:R-:W-:-:S04]  /*37e0*/  IMAD R9, R27, UR7, R10 ;  /* 0x000000071b097c24 */ /* 0x020fc8000f8e020a */
[----:B------:R-:W-:-:S04]  /*37f0*/  IMAD.WIDE.U32 R4, R9, 0x4, R4 ;  /* 0x0000000409047825 */ /* 0x000fc800078e0004 */
[----:B------:R-:W-:Y:S02]  /*3800*/  IMAD.WIDE.U32 R6, R9, 0x4, R6 ;  /* 0x0000000409067825 */ /* 0x000fe400078e0006 */
[----:B------:R-:W2:Y:S04]  /*3810*/  LDG.E R4, desc[UR10][R4.64] ;  /* 0x0000000a04047981 */ /* 0x000ea8000c1e1900 */
[----:B------:R-:W3:Y:S01]  /*3820*/  LDG.E R7, desc[UR10][R6.64] ;  /* 0x0000000a06077981 */ /* 0x000ee2000c1e1900 */
[----:B--2---:R-:W-:-:S04]  /*3830*/  FSETP.GE.AND P0, PT, R3, R4, PT ;  /* 0x000000040300720b */ /* 0x004fc80003f06000 */
[----:B------:R-:W-:Y:S02]  /*3840*/  FSEL R11, R3, R4, P0 ;  /* 0x00000004030b7208 */ /* 0x000fe40000000000 */
[----:B---3--:R-:W-:Y:S01]  /*3850*/  FSEL R0, R2, R7, P0 ;  /* 0x0000000702007208 */ /* 0x008fe20000000000 */
[----:B------:R-:W-:Y:S06]  /*3860*/  BRA `(.L_x_18) ;  /* 0x0000007000707947 */ /* 0x000fec0003800000 */
.L_x_14:
[----:B------:R-:W-:-:S13]  /*3870*/  ISETP.GT.AND P0, PT, R12, 0x10, PT ;  /* 0x000000100c00780c */ /* 0x000fda0003f04270 */
[----:B------:R-:W-:Y:S05]  /*3880*/  @P0 BRA `(.L_x_47) ;  /* 0x0000001000fc0947 */ /* 0x000fea0003800000 */
[----:B------:R-:W-:-:S13]  /*3890*/  ISETP.GT.AND P0, PT, R12, 0xd, PT ;  /* 0x0000000d0c00780c */ /* 0x000fda0003f04270 */
[----:B------:R-:W-:Y:S05]  /*38a0*/  @P0 BRA `(.L_x_48) ;  /* 0x0000000000a00947 */ /* 0x000fea0003800000 */
[----:B------:R-:W-:-:S04]  /*38b0*/  MOV R5, 0xfffffff4 ;  /* 0xfffffff400057802 */ /* 0x000fc80000000f00 */
[----:B------:R-:W-:-:S05]  /*38c0*/  VIADDMNMX.U32 R12, R12, R5, 0x2, PT ;  /* 0x000000020c0c7446 */ /* 0x000fca0003800005 */
[----:B------:R-:W-:-:S04]  /*38d0*/  IMAD.SHL.U32 R12, R12, 0x4, RZ ;  /* 0x000000040c0c7824 */ /* 0x000fc800078e00ff */
[----:B------:R-:W0:Y:S02]  /*38e0*/  LDC R4, c[0x2][R12+0x20] ;  /* 0x008008000c047b82 */ /* 0x000e240000000800 */
[----:B0-----:R-:W-:-:S04]  /*38f0*/  SHF.R.S32.HI R5, RZ, 0x1f, R4 ;  /* 0x0000001fff057819 */ /* 0x001fc80000011404 */
.L_x_729:
[----:B------:R-:W-:Y:S05]  /*3900*/  BRX R4 -0x3910                                                           (*"BRANCH_TARGETS .L_x_730,.L_x_731,.L_x_18"*) ;  /* 0xffffffc404bc7949 */ /* 0x000fea000383ffff */
.L_x_731:
[----:B-----5:R-:W-:Y:S01]  /*3910*/  IADD3 R0, PT, PT, R3, 0x1800000, RZ ;  /* 0x0180000003007810 */ /* 0x020fe20007ffe0ff */
[----:B------:R-:W-:Y:S03]  /*3920*/  BSSY.RECONVERGENT B1, `(.L_x_49) ;  /* 0x000000c000017945 */ /* 0x000fe60003800200 */
[----:B------:R-:W-:-:S04]  /*3930*/  LOP3.LUT R0, R0, 0x7f800000, RZ, 0xc0, !PT ;  /* 0x7f80000000007812 */ /* 0x000fc800078ec0ff */
[----:B------:R-:W-:-:S13]  /*3940*/  ISETP.GT.U32.AND P0, PT, R0, 0x1ffffff, PT ;  /* 0x01ffffff0000780c */ /* 0x000fda0003f04070 */
[----:B------:R-:W-:Y:S05]  /*3950*/  @P0 BRA `(.L_x_50) ;  /* 0x0000000000100947 */ /* 0x000fea0003800000 */
[----:B------:R-:W-:Y:S02]  /*3960*/  MOV R4, R3 ;  /* 0x0000000300047202 */ /* 0x000fe40000000f00 */
[----:B------:R-:W-:-:S07]  /*3970*/  MOV R6, 0x3990 ;  /* 0x0000399000067802 */ /* 0x000fce0000000f00 */
[----:B------:R-:W-:Y:S05]  /*3980*/  CALL.REL.NOINC `($__internal_0_$__cuda_sm20_rcp_rn_f32_slowpath) ;  /* 0x0000010400a07944 */ /* 0x000fea0003c00000 */
[----:B------:R-:W-:Y:S05]  /*3990*/  BRA `(.L_x_51) ;  /* 0x0000000000107947 */ /* 0x000fea0003800000 */
.L_x_50:
[----:B------:R-:W0:Y:S02]  /*39a0*/  MUFU.RCP R7, R3 ;  /* 0x0000000300077308 */ /* 0x000e240000001000 */
[----:B0-----:R-:W-:-:S04]  /*39b0*/  FFMA R0, R3, R7, -1 ;  /* 0xbf80000003007423 */ /* 0x001fc80000000007 */
[----:B------:R-:W-:-:S04]  /*39c0*/  FADD.FTZ R0, -R0, -RZ ;  /* 0x800000ff00007221 */ /* 0x000fc80000010100 */
[----:B------:R-:W-:-:S07]  /*39d0*/  FFMA R7, R0, R7, R7 ;  /* 0x0000000700077223 */ /* 0x000fce0000000007 */
.L_x_51:
[----:B------:R-:W-:Y:S05]  /*39e0*/  BSYNC.RECONVERGENT B1 ;  /* 0x0000000000017941 */ /* 0x000fea0003800200 */
.L_x_49:
[----:B------:R-:W-:Y:S01]  /*39f0*/  FMUL R5, R3, R3 ;  /* 0x0000000303057220 */ /* 0x000fe20000400000 */
[----:B------:R-:W-:Y:S01]  /*3a00*/  BSSY.RECONVERGENT B2, `(.L_x_52) ;  /* 0x000000e000027945 */ /* 0x000fe20003800200 */
[----:B------:R-:W-:Y:S02]  /*3a10*/  IMAD.MOV.U32 R11, RZ, RZ, R7 ;  /* 0x000000ffff0b7224 */ /* 0x000fe400078e0007 */
[----:B------:R-:W0:Y:S08]  /*3a20*/  MUFU.RCP R0, R5 ;  /* 0x0000000500007308 */ /* 0x000e300000001000 */
[----:B------:R-:W1:Y:S01]  /*3a30*/  FCHK P0, -R2, R5 ;  /* 0x0000000502007302 */ /* 0x000e620000000100 */
[----:B0-----:R-:W-:-:S04]  /*3a40*/  FFMA R3, -R5, R0, 1 ;  /* 0x3f80000005037423 */ /* 0x001fc80000000100 */
[----:B------:R-:W-:-:S04]  /*3a50*/  FFMA R3, R0, R3, R0 ;  /* 0x0000000300037223 */ /* 0x000fc80000000000 */
[----:B------:R-:W-:-:S04]  /*3a60*/  FFMA R0, -R2, R3, RZ ;  /* 0x0000000302007223 */ /* 0x000fc800000001ff */
[----:B------:R-:W-:-:S04]  /*3a70*/  FFMA R4, -R5, R0, -R2 ;  /* 0x0000000005047223 */ /* 0x000fc80000000902 */
[----:B------:R-:W-:Y:S01]  /*3a80*/  FFMA R0, R3, R4, R0 ;  /* 0x0000000403007223 */ /* 0x000fe20000000000 */
[----:B-1----:R-:W-:Y:S06]  /*3a90*/  @!P0 BRA `(.L_x_53) ;  /* 0x0000000000108947 */ /* 0x002fec0003800000 */
[----:B------:R-:W-:Y:S01]  /*3aa0*/  FADD R4, -R2, -RZ ;  /* 0x800000ff02047221 */ /* 0x000fe20000000100 */
[----:B------:R-:W-:-:S07]  /*3ab0*/  MOV R28, 0x3ad0 ;  /* 0x00003ad0001c7802 */ /* 0x000fce0000000f00 */
[----:B------:R-:W-:Y:S05]  /*3ac0*/  CALL.REL.NOINC `($__internal_2_$__cuda_sm3x_div_rn_noftz_f32_slowpath) ;  /* 0x00000108007c7944 */ /* 0x000fea0003c00000 */
[----:B------:R-:W-:-:S07]  /*3ad0*/  MOV R0, R4 ;  /* 0x0000000400007202 */ /* 0x000fce0000000f00 */
.L_x_53:
[----:B------:R-:W-:Y:S05]  /*3ae0*/  BSYNC.RECONVERGENT B2 ;  /* 0x0000000000027941 */ /* 0x000fea0003800200 */
.L_x_52:
[----:B------:R-:W-:Y:S05]  /*3af0*/  BRA `(.L_x_18) ;  /* 0x0000006c00cc7947 */ /* 0x000fea0003800000 */
.L_x_730:
[----:B-----5:R-:W-:Y:S01]  /*3b00*/  FADD R11, -R3, -RZ ;  /* 0x800000ff030b7221 */ /* 0x020fe20000000100 */
[----:B------:R-:W-:Y:S01]  /*3b10*/  FADD R0, -R2, -RZ ;  /* 0x800000ff02007221 */ /* 0x000fe20000000100 */
[----:B------:R-:W-:Y:S06]  /*3b20*/  BRA `(.L_x_18) ;  /* 0x0000006c00c07947 */ /* 0x000fec0003800000 */
.L_x_48:
[----:B------:R-:W-:-:S04]  /*3b30*/  MOV R5, 0xfffffff2 ;  /* 0xfffffff200057802 */ /* 0x000fc80000000f00 */
[----:B------:R-:W-:-:S05]  /*3b40*/  VIADDMNMX.U32 R4, R12, R5, 0x2, PT ;  /* 0x000000020c047446 */ /* 0x000fca0003800005 */
[----:B------:R-:W-:-:S04]  /*3b50*/  IMAD.SHL.U32 R6, R4, 0x4, RZ ;  /* 0x0000000404067824 */ /* 0x000fc800078e00ff */
[----:B------:R-:W0:Y:S02]  /*3b60*/  LDC R4, c[0x2][R6+0x2c] ;  /* 0x00800b0006047b82 */ /* 0x000e240000000800 */
[----:B0-----:R-:W-:-:S04]  /*3b70*/  SHF.R.S32.HI R5, RZ, 0x1f, R4 ;  /* 0x0000001fff057819 */ /* 0x001fc80000011404 */
.L_x_733:
[----:B------:R-:W-:Y:S05]  /*3b80*/  BRX R4 -0x3b90                                                           (*"BRANCH_TARGETS .L_x_734,.L_x_735,.L_x_736"*) ;  /* 0xffffffc4041c7949 */ /* 0x000fea000383ffff */
.L_x_736:
[----:B------:R-:W-:-:S13]  /*3b90*/  ISETP.NE.AND P0, PT, R12, 0x10, PT ;  /* 0x000000100c00780c */ /* 0x000fda0003f05270 */
[----:B------:R-:W-:Y:S05]  /*3ba0*/  @P0 BRA `(.L_x_18) ;  /* 0x0000006c00a00947 */ /* 0x000fea0003800000 */
[C---:B-----5:R-:W-:Y:S01]  /*3bb0*/  FMUL R0, |R3|.reuse, 16777216 ;  /* 0x4b80000003007820 */ /* 0x060fe20000400200 */
[----:B------:R-:W-:Y:S01]  /*3bc0*/  FSETP.GEU.AND P0, PT, |R3|, 1.175494350822287508e-38, PT ;  /* 0x008000000300780b */ /* 0x000fe20003f0e200 */
[----:B------:R-:W-:Y:S01]  /*3bd0*/  IMAD.MOV.U32 R11, RZ, RZ, 0x3a2c32e4 ;  /* 0x3a2c32e4ff0b7424 */ /* 0x000fe200078e00ff */
[----:B------:R-:W-:Y:S02]  /*3be0*/  BSSY.RECONVERGENT B0, `(.L_x_54) ;  /* 0x0000055000007945 */ /* 0x000fe40003800200 */
[----:B------:R-:W-:-:S04]  /*3bf0*/  FSEL R0, R0, |R3|, !P0 ;  /* 0x4000000300007208 */ /* 0x000fc80004000000 */
[----:B------:R-:W-:-:S04]  /*3c00*/  IADD3 R4, PT, PT, R0, -0x3f3504f3, RZ ;  /* 0xc0cafb0d00047810 */ /* 0x000fc80007ffe0ff */
[----:B------:R-:W-:Y:S02]  /*3c10*/  LOP3.LUT R5, R4, 0xff800000, RZ, 0xc0, !PT ;  /* 0xff80000004057812 */ /* 0x000fe400078ec0ff */
[----:B------:R-:W-:Y:S02]  /*3c20*/  FSEL R4, RZ, -24, P0 ;  /* 0xc1c00000ff047808 */ /* 0x000fe40000000000 */
[-C--:B------:R-:W-:Y:S02]  /*3c30*/  IADD3 R0, PT, PT, R0, -R5.reuse, RZ ;  /* 0x8000000500007210 */ /* 0x080fe40007ffe0ff */
[----:B------:R-:W-:-:S03]  /*3c40*/  I2FP.F32.S32 R5, R5 ;  /* 0x0000000500057245 */ /* 0x000fc60000201400 */
[C---:B------:R-:W-:Y:S01]  /*3c50*/  FADD R6, R0.reuse, 1 ;  /* 0x3f80000000067421 */ /* 0x040fe20000000000 */
[----:B------:R-:W-:Y:S01]  /*3c60*/  FADD R7, R0, -1 ;  /* 0xbf80000000077421 */ /* 0x000fe20000000000 */
[----:B------:R-:W-:-:S03]  /*3c70*/  FFMA R5, R5, 1.1920928955078125e-07, R4 ;  /* 0x3400000005057823 */ /* 0x000fc60000000004 */
[----:B------:R-:W-:Y:S01]  /*3c80*/  FADD R9, R7, R7 ;  /* 0x0000000707097221 */ /* 0x000fe20000000000 */
[----:B------:R-:W0:Y:S03]  /*3c90*/  MUFU.RCP R6, R6 ;  /* 0x0000000600067308 */ /* 0x000e260000001000 */
[----:B0-----:R-:W-:-:S04]  /*3ca0*/  FMUL R0, R6, R9 ;  /* 0x0000000906007220 */ /* 0x001fc80000400000 */
[----:B------:R-:W-:Y:S01]  /*3cb0*/  FADD R9, R7, -R0 ;  /* 0x8000000007097221 */ /* 0x000fe20000000000 */
[CC--:B------:R-:W-:Y:S01]  /*3cc0*/  FMUL R8, R0.reuse, R0.reuse ;  /* 0x0000000000087220 */ /* 0x0c0fe20000400000 */
[----:B------:R-:W-:Y:S02]  /*3cd0*/  FFMA R4, R0, 1.4426950216293334961, R5 ;  /* 0x3fb8aa3b00047823 */ /* 0x000fe40000000005 */
[----:B------:R-:W-:Y:S01]  /*3ce0*/  FADD R12, R9, R9 ;  /* 0x00000009090c7221 */ /* 0x000fe20000000000 */
[C---:B------:R-:W-:Y:S01]  /*3cf0*/  FFMA R11, R8.reuse, R11, 0.0032181653659790754318 ;  /* 0x3b52e7db080b7423 */ /* 0x040fe2000000000b */
[----:B------:R-:W-:Y:S02]  /*3d00*/  FADD R5, R5, -R4 ;  /* 0x8000000405057221 */ /* 0x000fe40000000000 */
[----:B------:R-:W-:Y:S01]  /*3d10*/  FFMA R7, R7, -R0, R12 ;  /* 0x8000000007077223 */ /* 0x000fe2000000000c */
[----:B------:R-:W-:Y:S01]  /*3d20*/  FFMA R11, R8, R11, 0.018033718690276145935 ;  /* 0x3c93bb73080b7423 */ /* 0x000fe2000000000b */
[----:B------:R-:W-:-:S02]  /*3d30*/  FFMA R12, R0, 1.4426950216293334961, R5 ;  /* 0x3fb8aa3b000c7823 */ /* 0x000fc40000000005 */
[----:B------:R-:W-:Y:S01]  /*3d40*/  FMUL R7, R6, R7 ;  /* 0x0000000706077220 */ /* 0x000fe20000400000 */
[----:B------:R-:W-:-:S03]  /*3d50*/  FFMA R11, R8, R11, 0.12022458761930465698 ;  /* 0x3df6384f080b7423 */ /* 0x000fc6000000000b */
[----:B------:R-:W-:Y:S01]  /*3d60*/  FFMA R5, R7, 1.4426950216293334961, R12 ;  /* 0x3fb8aa3b07057823 */ /* 0x000fe2000000000c */
[----:B------:R-:W-:-:S03]  /*3d70*/  FMUL R11, R8, R11 ;  /* 0x0000000b080b7220 */ /* 0x000fc60000400000 */
[----:B------:R-:W-:Y:S01]  /*3d80*/  FFMA R6, R0, 1.9251366722983220825e-08, R5 ;  /* 0x32a55e3400067823 */ /* 0x000fe20000000005 */
[----:B------:R-:W-:-:S04]  /*3d90*/  FMUL R5, R11, 3 ;  /* 0x404000000b057820 */ /* 0x000fc80000400000 */
[----:B------:R-:W-:-:S04]  /*3da0*/  FFMA R6, R7, R5, R6 ;  /* 0x0000000507067223 */ /* 0x000fc80000000006 */
[----:B------:R-:W-:Y:S01]  /*3db0*/  FFMA R6, R0, R11, R6 ;  /* 0x0000000b00067223 */ /* 0x000fe20000000006 */
[----:B------:R-:W-:-:S03]  /*3dc0*/  I2FP.F32.S32 R0, R10 ;  /* 0x0000000a00007245 */ /* 0x000fc60000201400 */
[----:B------:R-:W-:-:S04]  /*3dd0*/  FADD R5, R4, R6 ;  /* 0x0000000604057221 */ /* 0x000fc80000000000 */
[----:B------:R-:W-:Y:S01]  /*3de0*/  FMUL R9, R0, R5 ;  /* 0x0000000500097220 */ /* 0x000fe20000400000 */
[----:B------:R-:W-:-:S03]  /*3df0*/  FADD R7, R5, -R4 ;  /* 0x8000000405077221 */ /* 0x000fc60000000000 */
[----:B------:R-:W0:Y:S01]  /*3e00*/  FRND R8, R9 ;  /* 0x0000000900087307 */ /* 0x000e220000201000 */
[----:B------:R-:W-:Y:S01]  /*3e10*/  FADD R7, -R7, R6 ;  /* 0x0000000607077221 */ /* 0x000fe20000000100 */
[C---:B------:R-:W-:Y:S01]  /*3e20*/  FFMA R4, R0.reuse, R5, -R9 ;  /* 0x0000000500047223 */ /* 0x040fe20000000809 */
[C---:B------:R-:W-:Y:S02]  /*3e30*/  FSETP.GT.AND P1, PT, |R9|.reuse, 152, PT ;  /* 0x431800000900780b */ /* 0x040fe40003f24200 */
[C---:B------:R-:W-:Y:S01]  /*3e40*/  FSETP.GEU.AND P3, PT, R9.reuse, RZ, PT ;  /* 0x000000ff0900720b */ /* 0x040fe20003f6e000 */
[----:B------:R-:W-:Y:S01]  /*3e50*/  FFMA R6, R0, R7, R4 ;  /* 0x0000000700067223 */ /* 0x000fe20000000004 */
[----:B------:R-:W-:Y:S01]  /*3e60*/  HFMA2 R4, -RZ, RZ, 0.64013671875, -15.109375 ;  /* 0x391fcb8eff047431 */ /* 0x000fe200000001ff */
[----:B------:R-:W1:Y:S01]  /*3e70*/  F2I.NTZ R13, R9 ;  /* 0x00000009000d7305 */ /* 0x000e620000203100 */
[----:B0-----:R-:W-:Y:S01]  /*3e80*/  FADD R11, R9, -R8 ;  /* 0x80000008090b7221 */ /* 0x001fe20000000000 */
[----:B------:R-:W-:-:S03]  /*3e90*/  FSETP.GT.AND P0, PT, R8, RZ, PT ;  /* 0x000000ff0800720b */ /* 0x000fc60003f04000 */
[----:B------:R-:W-:Y:S01]  /*3ea0*/  FADD R11, R6, R11 ;  /* 0x0000000b060b7221 */ /* 0x000fe20000000000 */
[----:B------:R-:W-:Y:S02]  /*3eb0*/  SEL R8, RZ, 0x83000000, P0 ;  /* 0x83000000ff087807 */ /* 0x000fe40000000000 */
[----:B------:R-:W-:Y:S01]  /*3ec0*/  FSETP.NEU.AND P0, PT, R3, 1, PT ;  /* 0x3f8000000300780b */ /* 0x000fe20003f0d000 */
[----:B------:R-:W-:-:S03]  /*3ed0*/  FFMA R6, R11, R4, 0.0013391353422775864601 ;  /* 0x3aaf85ed0b067423 */ /* 0x000fc60000000004 */
[----:B------:R-:W-:Y:S01]  /*3ee0*/  ISETP.EQ.OR P2, PT, R10, RZ, !P0 ;  /* 0x000000ff0a00720c */ /* 0x000fe20004742670 */
        /* <DEDUP_REMOVED lines=11> */
[----:B------:R-:W-:Y:S02]  /*3fa0*/  MOV R11, 0x3f800000 ;  /* 0x3f800000000b7802 */ /* 0x000fe40000000f00 */
        /* <DEDUP_REMOVED lines=10> */
[----:B------:R-:W-:Y:S02]  /*4050*/  ISETP.GE.OR P2, PT, R10, RZ, P1 ;  /* 0x000000ff0a00720c */ /* 0x000fe40000f46670 */
        /* <DEDUP_REMOVED lines=11> */
[----:B------:R-:W-:-:S04]  /*4110*/  @!P1 FSETP.NEU.AND P2, PT, |R9|, 1, PT ;  /* 0x3f8000000900980b */ /* 0x000fc80003f4d200 */
[----:B------:R-:W-:-:S09]  /*4120*/  @!P1 FSEL R11, R8, -R8, P2 ;  /* 0x80000008080b9208 */ /* 0x000fd20001000000 */
.L_x_55:
[----:B------:R-:W-:Y:S05]  /*4130*/  BSYNC.RECONVERGENT B0 ;  /* 0x0000000000007941 */ /* 0x000fea0003800200 */
.L_x_54:
[----:B------:R-:W-:Y:S01]  /*4140*/  FADD R6, R0, -1 ;  /* 0xbf80000000067421 */ /* 0x000fe20000000000 */
[----:B------:R-:W-:Y:S03]  /*4150*/  BSSY.RECONVERGENT B0, `(.L_x_56) ;  /* 0x0000035000007945 */ /* 0x000fe60003800200 */
[----:B------:R-:W-:Y:S01]  /*4160*/  FMUL R8, R5, R6 ;  /* 0x0000000605087220 */ /* 0x000fe20000400000 */
[----:B------:R-:W-:-:S03]  /*4170*/  FSETP.EQ.OR P0, PT, R6, RZ, !P0 ;  /* 0x000000ff0600720b */ /* 0x000fc60004702400 */
[----:B------:R-:W0:Y:S01]  /*4180*/  FRND R9, R8 ;  /* 0x0000000800097307 */ /* 0x000e220000201000 */
[----:B------:R-:W-:Y:S01]  /*4190*/  FFMA R10, R5, R6, -R8 ;  /* 0x00000006050a7223 */ /* 0x000fe20000000808 */
[----:B------:R-:W-:-:S03]  /*41a0*/  FSETP.GEU.AND P2, PT, R8, RZ, PT ;  /* 0x000000ff0800720b */ /* 0x000fc60003f4e000 */
[----:B------:R-:W-:-:S03]  /*41b0*/  FFMA R10, R7, R6, R10 ;  /* 0x00000006070a7223 */ /* 0x000fc6000000000a */
[----:B------:R-:W1:Y:S01]  /*41c0*/  F2I.NTZ R7, R8 ;  /* 0x0000000800077305 */ /* 0x000e620000203100 */
[----:B0-----:R-:W-:Y:S01]  /*41d0*/  FADD R5, R8, -R9 ;  /* 0x8000000908057221 */ /* 0x001fe20000000000 */
[----:B------:R-:W-:-:S03]  /*41e0*/  FSETP.GT.AND P1, PT, R9, RZ, PT ;  /* 0x000000ff0900720b */ /* 0x000fc60003f24000 */
[----:B------:R-:W-:Y:S01]  /*41f0*/  FADD R5, R10, R5 ;  /* 0x000000050a057221 */ /* 0x000fe20000000000 */
[----:B------:R-:W-:Y:S02]  /*4200*/  SEL R12, RZ, 0x83000000, P1 ;  /* 0x83000000ff0c7807 */ /* 0x000fe40000800000 */
[----:B------:R-:W-:Y:S01]  /*4210*/  FSETP.GT.AND P1, PT, |R8|, 152, PT ;  /* 0x431800000800780b */ /* 0x000fe20003f24200 */
[----:B------:R-:W-:-:S04]  /*4220*/  FFMA R4, R5, R4, 0.0013391353422775864601 ;  /* 0x3aaf85ed05047423 */ /* 0x000fc80000000004 */
[----:B------:R-:W-:-:S04]  /*4230*/  FFMA R4, R5, R4, 0.0096188392490148544312 ;  /* 0x3c1d985605047423 */ /* 0x000fc80000000004 */
[----:B------:R-:W-:-:S04]  /*4240*/  FFMA R4, R5, R4, 0.055503588169813156128 ;  /* 0x3d6357bb05047423 */ /* 0x000fc80000000004 */
[----:B------:R-:W-:Y:S01]  /*4250*/  FFMA R10, R5, R4, 0.24022644758224487305 ;  /* 0x3e75fdec050a7423 */ /* 0x000fe20000000004 */
[----:B------:R-:W-:-:S03]  /*4260*/  FMUL R4, R6, 0.5 ;  /* 0x3f00000006047820 */ /* 0x000fc60000400000 */
[----:B------:R-:W-:-:S03]  /*4270*/  FFMA R10, R5, R10, 0.69314718246459960938 ;  /* 0x3f317218050a7423 */ /* 0x000fc6000000000a */
[----:B------:R-:W0:Y:S01]  /*4280*/  FRND.TRUNC R4, R4 ;  /* 0x0000000400047307 */ /* 0x000e22000020d000 */
[----:B------:R-:W-:Y:S01]  /*4290*/  FFMA R10, R5, R10, 1 ;  /* 0x3f800000050a7423 */ /* 0x000fe2000000000a */
[----:B------:R-:W-:Y:S02]  /*42a0*/  IADD3 R5, PT, PT, R12, 0x7f000000, RZ ;  /* 0x7f0000000c057810 */ /* 0x000fe40007ffe0ff */
[----:B-1----:R-:W-:Y:S01]  /*42b0*/  LEA R12, R7, -R12, 0x17 ;  /* 0x8000000c070c7211 */ /* 0x002fe200078eb8ff */
[----:B------:R-:W-:Y:S02]  /*42c0*/  IMAD.MOV.U32 R7, RZ, RZ, 0x3f800000 ;  /* 0x3f800000ff077424 */ /* 0x000fe400078e00ff */
        /* <DEDUP_REMOVED lines=12> */
[----:B------:R-:W-:Y:S02]  /*4390*/  FSETP.GEU.OR P1, PT, R0, 1, P0 ;  /* 0x3f8000000000780b */ /* 0x000fe4000072e400 */
[----:B------:R-:W-:-:S07]  /*43a0*/  FSETP.NEU.AND P2, PT, |R5|, 1, !P0 ;  /* 0x3f8000000500780b */ /* 0x000fce000474d200 */
[----:B------:R-:W-:-:S05]  /*43b0*/  @!P0 FADD R4, R3, R3 ;  /* 0x0000000303048221 */ /* 0x000fca0000000000 */
[----:B------:R-:W-:-:S04]  /*43c0*/  @!P1 LOP3.LUT R4, R4, 0x7f800000, RZ, 0x3c, !PT ;  /* 0x7f80000004049812 */ /* 0x000fc800078e3cff */
[----:B------:R-:W-:-:S04]  /*43d0*/  @P2 LOP3.LUT R4, R4, 0x7fffffff, RZ, 0xc0, !PT ;  /* 0x7fffffff04042812 */ /* 0x000fc800078ec0ff */
[----:B------:R-:W-:Y:S01]  /*43e0*/  @!P0 MOV R7, R4 ;  /* 0x0000000400078202 */ /* 0x000fe20000000f00 */
[----:B------:R-:W-:Y:S06]  /*43f0*/  @!P0 BRA `(.L_x_57) ;  /* 0x0000000000288947 */ /* 0x000fec0003800000 */
[----:B------:R-:W-:Y:S02]  /*4400*/  FSETP.NEU.AND P0, PT, |R6|, +INF , PT ;  /* 0x7f8000000600780b */ /* 0x000fe40003f0d200 */
[----:B------:R-:W-:-:S13]  /*4410*/  FSETP.EQ.AND P1, PT, R3, -1, PT ;  /* 0xbf8000000300780b */ /* 0x000fda0003f22000 */
[----:B------:R-:W-:Y:S05]  /*4420*/  @!P0 BRA P1, `(.L_x_57) ;  /* 0x00000000001c8947 */ /* 0x000fea0000800000 */
[----:B------:R-:W-:Y:S02]  /*4430*/  FSETP.GEU.AND P1, PT, R3, RZ, PT ;  /* 0x000000ff0300720b */ /* 0x000fe40003f2e000 */
[----:B------:R-:W-:-:S11]  /*4440*/  MOV R7, R12 ;  /* 0x0000000c00077202 */ /* 0x000fd60000000f00 */
[----:B------:R-:W0:Y:S01]  /*4450*/  @!P1 FRND.FLOOR R3, R6 ;  /* 0x0000000600039307 */ /* 0x000e220000205000 */
[----:B------:R-:W-:Y:S02]  /*4460*/  @!P1 FSETP.NEU.AND P2, PT, |R5|, 1, PT ;  /* 0x3f8000000500980b */ /* 0x000fe40003f4d200 */
[----:B0-----:R-:W-:Y:S02]  /*4470*/  @!P1 FSETP.NEU.AND P0, PT, R6, R3, PT ;  /* 0x000000030600920b */ /* 0x001fe40003f0d000 */
[----:B------:R-:W-:-:S04]  /*4480*/  @!P1 FSEL R3, R12, -R12, P2 ;  /* 0x8000000c0c039208 */ /* 0x000fc80001000000 */
[----:B------:R-:W-:-:S07]  /*4490*/  @!P1 FSEL R7, R3, +QNAN , !P0 ;  /* 0x7fffffff03079808 */ /* 0x000fce0004000000 */
.L_x_57:
[----:B------:R-:W-:Y:S05]  /*44a0*/  BSYNC.RECONVERGENT B0 ;  /* 0x0000000000007941 */ /* 0x000fea0003800200 */
.L_x_56:
[----:B------:R-:W-:-:S04]  /*44b0*/  FMUL R7, R0, R7 ;  /* 0x0000000700077220 */ /* 0x000fc80000400000 */
[----:B------:R-:W-:Y:S01]  /*44c0*/  FMUL R0, R2, R7 ;  /* 0x0000000702007220 */ /* 0x000fe20000400000 */
[----:B------:R-:W-:Y:S06]  /*44d0*/  BRA `(.L_x_18) ;  /* 0x0000006400547947 */ /* 0x000fec0003800000 */
.L_x_734:
[----:B-----5:R-:W-:Y:S01]  /*44e0*/  VIADD R0, R3, 0xf3000000 ;  /* 0xf300000003007836 */ /* 0x020fe20000000000 */
[----:B------:R0:W1:Y:S01]  /*44f0*/  MUFU.RSQ R4, R3 ;  /* 0x0000000300047308 */ /* 0x0000620000001400 */
[----:B------:R-:W-:Y:S03]  /*4500*/  BSSY.RECONVERGENT B0, `(.L_x_58) ;  /* 0x000000c000007945 */ /* 0x000fe60003800200 */
[----:B------:R-:W-:-:S13]  /*4510*/  ISETP.GT.U32.AND P0, PT, R0, 0x727fffff, PT ;  /* 0x727fffff0000780c */ /* 0x000fda0003f04070 */
[----:B01----:R-:W-:Y:S05]  /*4520*/  @!P0 BRA `(.L_x_59) ;  /* 0x0000000000148947 */ /* 0x003fea0003800000 */
[----:B------:R-:W-:Y:S02]  /*4530*/  MOV R0, R3 ;  /* 0x0000000300007202 */ /* 0x000fe40000000f00 */
[----:B------:R-:W-:-:S07]  /*4540*/  MOV R4, 0x4560 ;  /* 0x0000456000047802 */ /* 0x000fce0000000f00 */
[----:B------:R-:W-:Y:S05]  /*4550*/  CALL.REL.NOINC `($__internal_1_$__cuda_sm20_sqrt_rn_f32_slowpath) ;  /* 0x000000fc00807944 */ /* 0x000fea0003c00000 */
[----:B------:R-:W-:Y:S01]  /*4560*/  MOV R11, R0 ;  /* 0x00000000000b7202 */ /* 0x000fe20000000f00 */
[----:B------:R-:W-:Y:S06]  /*4570*/  BRA `(.L_x_60) ;  /* 0x0000000000107947 */ /* 0x000fec0003800000 */
.L_x_59:
[----:B------:R-:W-:Y:S01]  /*4580*/  FMUL.FTZ R0, R3, R4 ;  /* 0x0000000403007220 */ /* 0x000fe20000410000 */
[----:B------:R-:W-:-:S03]  /*4590*/  FMUL.FTZ R11, R4, 0.5 ;  /* 0x3f000000040b7820 */ /* 0x000fc60000410000 */
[----:B------:R-:W-:-:S04]  /*45a0*/  FFMA R3, -R0, R0, R3 ;  /* 0x0000000000037223 */ /* 0x000fc80000000103 */
[----:B------:R-:W-:-:S07]  /*45b0*/  FFMA R11, R3, R11, R0 ;  /* 0x0000000b030b7223 */ /* 0x000fce0000000000 */
.L_x_60:
[----:B------:R-:W-:Y:S05]  /*45c0*/  BSYNC.RECONVERGENT B0 ;  /* 0x0000000000007941 */ /* 0x000fea0003800200 */
.L_x_58:
[----:B------:R-:W-:Y:S01]  /*45d0*/  FADD R5, R11, R11 ;  /* 0x0000000b0b057221 */ /* 0x000fe20000000000 */
[----:B------:R-:W-:Y:S03]  /*45e0*/  BSSY.RECONVERGENT B2, `(.L_x_61) ;  /* 0x000000d000027945 */ /* 0x000fe60003800200 */
[----:B------:R-:W0:Y:S08]  /*45f0*/  MUFU.RCP R0, R5 ;  /* 0x0000000500007308 */ /* 0x000e300000001000 */
        /* <DEDUP_REMOVED lines=11> */
.L_x_62:
[----:B------:R-:W-:Y:S05]  /*46b0*/  BSYNC.RECONVERGENT B2 ;  /* 0x0000000000027941 */ /* 0x000fea0003800200 */
.L_x_61:
[----:B------:R-:W-:Y:S05]  /*46c0*/  BRA `(.L_x_18) ;  /* 0x0000006000d87947 */ /* 0x000fea0003800000 */
.L_x_735:
[----:B-----5:R-:W-:Y:S01]  /*46d0*/  FSETP.NEU.AND P0, PT, |R3|, 1, PT ;  /* 0x3f8000000300780b */ /* 0x020fe20003f0d200 */
[----:B------:R-:W-:Y:S01]  /*46e0*/  BSSY.RECONVERGENT B0, `(.L_x_63) ;  /* 0x0000047000007945 */ /* 0x000fe20003800200 */
[----:B------:R-:W-:-:S11]  /*46f0*/  HFMA2 R0, -RZ, RZ, 1.875, 0 ;  /* 0x3f800000ff007431 */ /* 0x000fd600000001ff */
[----:B------:R-:W-:Y:S05]  /*4700*/  @!P0 BRA `(.L_x_64) ;  /* 0x0000000400108947 */ /* 0x000fea0003800000 */
[----:B------:R-:W-:-:S13]  /*4710*/  FSETP.NAN.AND P0, PT, |R3|, |R3|, PT ;  /* 0x400000030300720b */ /* 0x000fda0003f08200 */
[----:B------:R-:W-:Y:S01]  /*4720*/  @P0 FADD R0, |R3|, 0.3333333432674407959 ;  /* 0x3eaaaaab03000421 */ /* 0x000fe20000000200 */
[----:B------:R-:W-:Y:S06]  /*4730*/  @P0 BRA `(.L_x_64) ;  /* 0x0000000400040947 */ /* 0x000fec0003800000 */
[----:B------:R-:W-:-:S04]  /*4740*/  FSETP.NEU.AND P0, PT, |R3|, +INF , PT ;  /* 0x7f8000000300780b */ /* 0x000fc80003f0d200 */
[----:B------:R-:W-:-:S13]  /*4750*/  FSETP.NEU.AND P0, PT, |R3|, RZ, P0 ;  /* 0x000000ff0300720b */ /* 0x000fda000070d200 */
[----:B------:R-:W-:-:S05]  /*4760*/  @!P0 FADD R0, |R3|, |R3| ;  /* 0x4000000303008221 */ /* 0x000fca0000000200 */
[----:B------:R-:W-:Y:S01]  /*4770*/  @!P0 LOP3.LUT R0, R0, 0x7fffffff, RZ, 0xc0, !PT ;  /* 0x7fffffff00008812 */ /* 0x000fe200078ec0ff */
[----:B------:R-:W-:Y:S06]  /*4780*/  @!P0 BRA `(.L_x_64) ;  /* 0x0000000000f08947 */ /* 0x000fec0003800000 */
[C---:B------:R-:W-:Y:S01]  /*4790*/  FMUL R0, |R3|.reuse, 16777216 ;  /* 0x4b80000003007820 */ /* 0x040fe20000400200 */
[C---:B------:R-:W-:Y:S02]  /*47a0*/  FSETP.GEU.AND P0, PT, |R3|.reuse, 1.175494350822287508e-38, PT ;  /* 0x008000000300780b */ /* 0x040fe40003f0e200 */
[----:B------:R-:W-:Y:S02]  /*47b0*/  MOV R11, 0x3a2c32e4 ;  /* 0x3a2c32e4000b7802 */ /* 0x000fe40000000f00 */
[----:B------:R-:W-:Y:S02]  /*47c0*/  FSEL R0, R0, |R3|, !P0 ;  /* 0x4000000300007208 */ /* 0x000fe40004000000 */
[----:B------:R-:W-:-:S03]  /*47d0*/  FSETP.GEU.AND P2, PT, |R3|, RZ, PT ;  /* 0x000000ff0300720b */ /* 0x000fc60003f4e200 */
[----:B------:R-:W-:-:S05]  /*47e0*/  VIADD R4, R0, 0xc0cafb0d ;  /* 0xc0cafb0d00047836 */ /* 0x000fca0000000000 */
[----:B------:R-:W-:-:S04]  /*47f0*/  LOP3.LUT R5, R4, 0xff800000, RZ, 0xc0, !PT ;  /* 0xff80000004057812 */ /* 0x000fc800078ec0ff */
[-C--:B------:R-:W-:Y:S02]  /*4800*/  IADD3 R0, PT, PT, R0, -R5.reuse, RZ ;  /* 0x8000000500007210 */ /* 0x080fe40007ffe0ff */
[----:B------:R-:W-:-:S03]  /*4810*/  I2FP.F32.S32 R5, R5 ;  /* 0x0000000500057245 */ /* 0x000fc60000201400 */
[C---:B------:R-:W-:Y:S01]  /*4820*/  FADD R6, R0.reuse, 1 ;  /* 0x3f80000000067421 */ /* 0x040fe20000000000 */
[----:B------:R-:W-:Y:S01]  /*4830*/  FADD R7, R0, -1 ;  /* 0xbf80000000077421 */ /* 0x000fe20000000000 */
[----:B------:R-:W-:-:S03]  /*4840*/  FSEL R0, RZ, -24, P0 ;  /* 0xc1c00000ff007808 */ /* 0x000fc60000000000 */
[----:B------:R-:W-:Y:S01]  /*4850*/  FADD R9, R7, R7 ;  /* 0x0000000707097221 */ /* 0x000fe20000000000 */
[----:B------:R-:W0:Y:S01]  /*4860*/  MUFU.RCP R6, R6 ;  /* 0x0000000600067308 */ /* 0x000e220000001000 */
[----:B------:R-:W-:Y:S02]  /*4870*/  FFMA R5, R5, 1.1920928955078125e-07, R0 ;  /* 0x3400000005057823 */ /* 0x000fe40000000000 */
[----:B0-----:R-:W-:-:S04]  /*4880*/  FMUL R4, R6, R9 ;  /* 0x0000000906047220 */ /* 0x001fc80000400000 */
[----:B------:R-:W-:Y:S01]  /*4890*/  FADD R9, R7, -R4 ;  /* 0x8000000407097221 */ /* 0x000fe20000000000 */
[CC--:B------:R-:W-:Y:S01]  /*48a0*/  FMUL R8, R4.reuse, R4.reuse ;  /* 0x0000000404087220 */ /* 0x0c0fe20000400000 */
[----:B------:R-:W-:Y:S02]  /*48b0*/  FFMA R0, R4, 1.4426950216293334961, R5 ;  /* 0x3fb8aa3b04007823 */ /* 0x000fe40000000005 */
[----:B------:R-:W-:Y:S01]  /*48c0*/  FADD R10, R9, R9 ;  /* 0x00000009090a7221 */ /* 0x000fe20000000000 */
[C---:B------:R-:W-:Y:S01]  /*48d0*/  FFMA R11, R8.reuse, R11, 0.0032181653659790754318 ;  /* 0x3b52e7db080b7423 */ /* 0x040fe2000000000b */
[----:B------:R-:W-:Y:S01]  /*48e0*/  FADD R5, R5, -R0 ;  /* 0x8000000005057221 */ /* 0x000fe20000000000 */
[----:B------:R-:W-:Y:S02]  /*48f0*/  IMAD.MOV.U32 R9, RZ, RZ, 0x391fcb8e ;  /* 0x391fcb8eff097424 */ /* 0x000fe400078e00ff */
        /* <DEDUP_REMOVED lines=10> */
[----:B------:R-:W-:-:S04]  /*49a0*/  FFMA R11, R4, R11, R6 ;  /* 0x0000000b040b7223 */ /* 0x000fc80000000006 */
[----:B------:R-:W-:-:S04]  /*49b0*/  FADD R7, R0, R11 ;  /* 0x0000000b00077221 */ /* 0x000fc80000000000 */
[----:B------:R-:W-:Y:S01]  /*49c0*/  FMUL R4, R7, 0.3333333432674407959 ;  /* 0x3eaaaaab07047820 */ /* 0x000fe20000400000 */
[----:B------:R-:W-:-:S03]  /*49d0*/  FADD R0, -R0, R7 ;  /* 0x0000000700007221 */ /* 0x000fc60000000100 */
[----:B------:R-:W0:Y:S01]  /*49e0*/  FRND R5, R4 ;  /* 0x0000000400057307 */ /* 0x000e220000201000 */
[----:B------:R-:W-:Y:S01]  /*49f0*/  FADD R11, R11, -R0 ;  /* 0x800000000b0b7221 */ /* 0x000fe20000000000 */
[----:B------:R-:W-:Y:S01]  /*4a00*/  FFMA R0, R7, 0.3333333432674407959, -R4 ;  /* 0x3eaaaaab07007823 */ /* 0x000fe20000000804 */
[----:B------:R-:W-:-:S03]  /*4a10*/  FSETP.GT.AND P1, PT, |R4|, 152, PT ;  /* 0x431800000400780b */ /* 0x000fc60003f24200 */
[----:B------:R-:W-:Y:S02]  /*4a20*/  FFMA R7, R11, 0.3333333432674407959, R0 ;  /* 0x3eaaaaab0b077823 */ /* 0x000fe40000000000 */
[----:B------:R-:W1:Y:S01]  /*4a30*/  F2I.NTZ R6, R4 ;  /* 0x0000000400067305 */ /* 0x000e620000203100 */
[----:B0-----:R-:W-:Y:S01]  /*4a40*/  FADD R0, R4, -R5 ;  /* 0x8000000504007221 */ /* 0x001fe20000000000 */
[----:B------:R-:W-:-:S03]  /*4a50*/  FSETP.GT.AND P0, PT, R5, RZ, PT ;  /* 0x000000ff0500720b */ /* 0x000fc60003f04000 */
[----:B------:R-:W-:Y:S01]  /*4a60*/  FADD R0, R0, R7 ;  /* 0x0000000700007221 */ /* 0x000fe20000000000 */
[----:B------:R-:W-:Y:S02]  /*4a70*/  SEL R5, RZ, 0x83000000, P0 ;  /* 0x83000000ff057807 */ /* 0x000fe40000000000 */
[----:B------:R-:W-:Y:S01]  /*4a80*/  FSETP.GEU.AND P0, PT, R4, RZ, PT ;  /* 0x000000ff0400720b */ /* 0x000fe20003f0e000 */
[----:B------:R-:W-:Y:S01]  /*4a90*/  FFMA R7, R0, R9, 0.0013391353422775864601 ;  /* 0x3aaf85ed00077423 */ /* 0x000fe20000000009 */
[----:B-1----:R-:W-:-:S03]  /*4aa0*/  LEA R6, R6, -R5, 0x17 ;  /* 0x8000000506067211 */ /* 0x002fc600078eb8ff */
[----:B------:R-:W-:-:S04]  /*4ab0*/  FFMA R7, R0, R7, 0.0096188392490148544312 ;  /* 0x3c1d985600077423 */ /* 0x000fc80000000007 */
[----:B------:R-:W-:-:S04]  /*4ac0*/  FFMA R7, R0, R7, 0.055503588169813156128 ;  /* 0x3d6357bb00077423 */ /* 0x000fc80000000007 */
[----:B------:R-:W-:-:S04]  /*4ad0*/  FFMA R7, R0, R7, 0.24022644758224487305 ;  /* 0x3e75fdec00077423 */ /* 0x000fc80000000007 */
[----:B------:R-:W-:-:S04]  /*4ae0*/  FFMA R7, R0, R7, 0.69314718246459960938 ;  /* 0x3f31721800077423 */ /* 0x000fc80000000007 */
[----:B------:R-:W-:Y:S01]  /*4af0*/  FFMA R8, R0, R7, 1 ;  /* 0x3f80000000087423 */ /* 0x000fe20000000007 */
[----:B------:R-:W-:Y:S02]  /*4b00*/  IADD3 R7, PT, PT, R5, 0x7f000000, RZ ;  /* 0x7f00000005077810 */ /* 0x000fe40007ffe0ff */
[----:B------:R-:W-:-:S03]  /*4b10*/  FSEL R0, RZ, +INF , !P0 ;  /* 0x7f800000ff007808 */ /* 0x000fc60004000000 */
[----:B------:R-:W-:-:S04]  /*4b20*/  FMUL R7, R7, R8 ;  /* 0x0000000807077220 */ /* 0x000fc80000400000 */
[----:B------:R-:W-:Y:S01]  /*4b30*/  @!P1 FMUL R0, R6, R7 ;  /* 0x0000000706009220 */ /* 0x000fe20000400000 */
[----:B------:R-:W-:-:S07]  /*4b40*/  @!P2 IMAD.MOV.U32 R0, RZ, RZ, 0x7fffffff ;  /* 0x7fffffffff00a424 */ /* 0x000fce00078e00ff */
.L_x_64:
[----:B------:R-:W-:Y:S05]  /*4b50*/  BSYNC.RECONVERGENT B0 ;  /* 0x0000000000007941 */ /* 0x000fea0003800200 */
.L_x_63:
[----:B------:R-:W-:Y:S01]  /*4b60*/  LOP3.LUT R11, R0, 0x80000000, R3, 0xb8, !PT ;  /* 0x80000000000b7812 */ /* 0x000fe200078eb803 */
[----:B------:R-:W-:Y:S04]  /*4b70*/  BSSY.RECONVERGENT B2, `(.L_x_65) ;  /* 0x000000f000027945 */ /* 0x000fe80003800200 */
[----:B------:R-:W-:-:S04]  /*4b80*/  FMUL R0, R11, 3 ;  /* 0x404000000b007820 */ /* 0x000fc80000400000 */
[----:B------:R-:W-:-:S04]  /*4b90*/  FMUL R5, R11, R0 ;  /* 0x000000000b057220 */ /* 0x000fc80000400000 */
        /* <DEDUP_REMOVED lines=10> */
[----:B------:R-:W-:Y:S05]  /*4c40*/  CALL.REL.NOINC `($__internal_2_$__cuda_sm3x_div_rn_noftz_f32_slowpath) ;  /* 0x000000f8001c7944 */ /* 0x000fea0003c00000 */
[----:B------:R-:W-:-:S07]  /*4c50*/  MOV R0, R4 ;  /* 0x0000000400007202 */ /* 0x000fce0000000f00 */
.L_x_66:
[----:B------:R-:W-:Y:S05]  /*4c60*/  BSYNC.RECONVERGENT B2 ;  /* 0x0000000000027941 */ /* 0x000fea0003800200 */
.L_x_65:
[----:B------:R-:W-:Y:S05]  /*4c70*/  BRA `(.L_x_18) ;  /* 0x0000005c006c7947 */ /* 0x000fea0003800000 */
.L_x_47:
[----:B------:R-:W-:-:S13]  /*4c80*/  ISETP.GT.AND P0, PT, R12, 0x12, PT ;  /* 0x000000120c00780c */ /* 0x000fda0003f04270 */
[----:B------:R-:W-:Y:S05]  /*4c90*/  @P0 BRA `(.L_x_67) ;  /* 0x0000000000680947 */ /* 0x000fea0003800000 */
[----:B------:R-:W-:-:S05]  /*4ca0*/  IMAD.MOV.U32 R5, RZ, RZ, -0x11 ;  /* 0xffffffefff057424 */ /* 0x000fca00078e00ff */
[----:B------:R-:W-:-:S04]  /*4cb0*/  VIADDMNMX.U32 R12, R12, R5, 0x2, PT ;  /* 0x000000020c0c7446 */ /* 0x000fc80003800005 */
[----:B------:R-:W-:-:S04]  /*4cc0*/  SHF.L.U32 R12, R12, 0x2, RZ ;  /* 0x000000020c0c7819 */ /* 0x000fc800000006ff */
[----:B------:R-:W0:Y:S02]  /*4cd0*/  LDC R4, c[0x2][R12+0x38] ;  /* 0x00800e000c047b82 */ /* 0x000e240000000800 */
[----:B0-----:R-:W-:-:S04]  /*4ce0*/  SHF.R.S32.HI R5, RZ, 0x1f, R4 ;  /* 0x0000001fff057819 */ /* 0x001fc80000011404 */
.L_x_737:
[----:B------:R-:W-:Y:S05]  /*4cf0*/  BRX R4 -0x4d00                                                           (*"BRANCH_TARGETS .L_x_738,.L_x_739,.L_x_18"*) ;  /* 0xffffffb004c07949 */ /* 0x000fea000383ffff */
.L_x_739:
[C---:B-----5:R-:W-:Y:S01]  /*4d00*/  FMUL R0, R3.reuse, 0.5 ;  /* 0x3f00000003007820 */ /* 0x060fe20000400000 */
[----:B------:R-:W-:-:S04]  /*4d10*/  FSETP.GEU.AND P0, PT, R3, -126, PT ;  /* 0xc2fc00000300780b */ /* 0x000fc80003f0e000 */
[----:B------:R-:W-:-:S04]  /*4d20*/  FSEL R3, R0, R3, !P0 ;  /* 0x0000000300037208 */ /* 0x000fc80004000000 */
[----:B------:R-:W0:Y:S05]  /*4d30*/  MUFU.EX2 R11, R3 ;  /* 0x00000003000b7308 */ /* 0x000e2a0000000800 */
[----:B0-----:R-:W-:-:S04]  /*4d40*/  @!P0 FMUL R11, R11, R11 ;  /* 0x0000000b0b0b8220 */ /* 0x001fc80000400000 */
[----:B------:R-:W-:-:S04]  /*4d50*/  FMUL R5, R11, 0.69314718246459960938 ;  /* 0x3f3172180b057820 */ /* 0x000fc80000400000 */
[----:B------:R-:W-:Y:S01]  /*4d60*/  FMUL R0, R2, R5 ;  /* 0x0000000502007220 */ /* 0x000fe20000400000 */
[----:B------:R-:W-:Y:S06]  /*4d70*/  BRA `(.L_x_18) ;  /* 0x0000005c002c7947 */ /* 0x000fec0003800000 */
.L_x_738:
[----:B------:R-:W-:Y:S02]  /*4d80*/  HFMA2 R0, -RZ, RZ, 0.96630859375, -0.0022525787353515625 ;  /* 0x3bbb989dff007431 */ /* 0x000fe400000001ff */
[----:B------:R-:W-:-:S03]  /*4d90*/  IMAD.MOV.U32 R5, RZ, RZ, 0x437c0000 ;  /* 0x437c0000ff057424 */ /* 0x000fc600078e00ff */
[----:B-----5:R-:W-:-:S04]  /*4da0*/  FFMA.SAT R0, R3, R0, 0.5 ;  /* 0x3f00000003007423 */ /* 0x020fc80000002000 */
[----:B------:R-:W-:-:S04]  /*4db0*/  FFMA.RM R0, R0, R5, 12582913 ;  /* 0x4b40000100007423 */ /* 0x000fc80000004005 */
[C---:B------:R-:W-:Y:S01]  /*4dc0*/  FADD R4, R0.reuse, -12583039 ;  /* 0xcb40007f00047421 */ /* 0x040fe20000000000 */
[----:B------:R-:W-:-:S03]  /*4dd0*/  SHF.L.U32 R0, R0, 0x17, RZ ;  /* 0x0000001700007819 */ /* 0x000fc600000006ff */
[----:B------:R-:W-:-:S04]  /*4de0*/  FFMA R4, R3, 1.4426950216293334961, -R4 ;  /* 0x3fb8aa3b03047823 */ /* 0x000fc80000000804 */
[----:B------:R-:W-:-:S04]  /*4df0*/  FFMA R4, R3, 1.925963033500011079e-08, R4 ;  /* 0x32a5706003047823 */ /* 0x000fc80000000004 */
[----:B------:R-:W0:Y:S02]  /*4e00*/  MUFU.EX2 R11, R4 ;  /* 0x00000004000b7308 */ /* 0x000e240000000800 */
[----:B0-----:R-:W-:-:S04]  /*4e10*/  FMUL R11, R0, R11 ;  /* 0x0000000b000b7220 */ /* 0x001fc80000400000 */
[----:B------:R-:W-:Y:S01]  /*4e20*/  FMUL R0, R2, R11 ;  /* 0x0000000b02007220 */ /* 0x000fe20000400000 */
[----:B------:R-:W-:Y:S06]  /*4e30*/  BRA `(.L_x_18) ;  /* 0x0000005800fc7947 */ /* 0x000fec0003800000 */
.L_x_67:
[----:B------:R-:W-:-:S04]  /*4e40*/  MOV R5, 0xffffffed ;  /* 0xffffffed00057802 */ /* 0x000fc80000000f00 */
[----:B------:R-:W-:-:S05]  /*4e50*/  VIADDMNMX.U32 R12, R12, R5, 0x3, PT ;  /* 0x000000030c0c7446 */ /* 0x000fca0003800005 */
[----:B------:R-:W-:-:S04]  /*4e60*/  IMAD.SHL.U32 R12, R12, 0x4, RZ ;  /* 0x000000040c0c7824 */ /* 0x000fc800078e00ff */
[----:B------:R-:W0:Y:S02]  /*4e70*/  LDC R4, c[0x2][R12+0x44] ;  /* 0x008011000c047b82 */ /* 0x000e240000000800 */
[----:B0-----:R-:W-:-:S04]  /*4e80*/  SHF.R.S32.HI R5, RZ, 0x1f, R4 ;  /* 0x0000001fff057819 */ /* 0x001fc80000011404 */
.L_x_741:
[----:B------:R-:W-:Y:S05]  /*4e90*/  BRX R4 -0x4ea0                                                           (*"BRANCH_TARGETS .L_x_742,.L_x_743,.L_x_744,.L_x_18"*) ;  /* 0xffffffb004587949 */ /* 0x000fea000383ffff */
.L_x_744:
[C---:B-----5:R-:W-:Y:S01]  /*4ea0*/  FMUL R0, R3.reuse, 8388608 ;  /* 0x4b00000003007820 */ /* 0x060fe20000400000 */
[----:B------:R-:W-:Y:S01]  /*4eb0*/  FSETP.GEU.AND P0, PT, R3, 1.175494350822287508e-38, PT ;  /* 0x008000000300780b */ /* 0x000fe20003f0e000 */
[----:B------:R-:W-:Y:S01]  /*4ec0*/  IMAD.MOV.U32 R5, RZ, RZ, 0x3dc6b27f ;  /* 0x3dc6b27fff057424 */ /* 0x000fe200078e00ff */
[----:B------:R-:W-:Y:S02]  /*4ed0*/  BSSY.RECONVERGENT B2, `(.L_x_68) ;  /* 0x0000028000027945 */ /* 0x000fe40003800200 */
[----:B------:R-:W-:Y:S02]  /*4ee0*/  FSEL R0, R0, R3, !P0 ;  /* 0x0000000300007208 */ /* 0x000fe40004000000 */
[----:B------:R-:W-:Y:S02]  /*4ef0*/  FSEL R8, RZ, -23, P0 ;  /* 0xc1b80000ff087808 */ /* 0x000fe40000000000 */
[C---:B------:R-:W-:Y:S02]  /*4f00*/  IADD3 R4, PT, PT, R0.reuse, -0x3f3504f3, RZ ;  /* 0xc0cafb0d00047810 */ /* 0x040fe40007ffe0ff */
[----:B------:R-:W-:-:S02]  /*4f10*/  ISETP.GT.U32.AND P1, PT, R0, 0x7f7fffff, PT ;  /* 0x7f7fffff0000780c */ /* 0x000fc40003f24070 */
[----:B------:R-:W-:Y:S02]  /*4f20*/  LOP3.LUT R7, R4, 0xff800000, RZ, 0xc0, !PT ;  /* 0xff80000004077812 */ /* 0x000fe400078ec0ff */
[----:B------:R-:W-:Y:S02]  /*4f30*/  FSETP.NEU.AND P2, PT, R0, RZ, PT ;  /* 0x000000ff0000720b */ /* 0x000fe40003f4d000 */
[----:B------:R-:W-:Y:S02]  /*4f40*/  IADD3 R4, PT, PT, -R7, R0, RZ ;  /* 0x0000000007047210 */ /* 0x000fe40007ffe1ff */
[----:B------:R-:W-:-:S03]  /*4f50*/  I2FP.F32.S32 R7, R7 ;  /* 0x0000000700077245 */ /* 0x000fc60000201400 */
[----:B------:R-:W-:Y:S02]  /*4f60*/  FADD R4, R4, -1 ;  /* 0xbf80000004047421 */ /* 0x000fe40000000000 */
[----:B------:R-:W-:Y:S02]  /*4f70*/  FFMA R7, R7, 1.1920928955078125e-07, R8 ;  /* 0x3400000007077823 */ /* 0x000fe40000000008 */
[----:B------:R-:W-:-:S04]  /*4f80*/  FFMA R5, R4, R5, -0.16845393180847167969 ;  /* 0xbe2c7f3004057423 */ /* 0x000fc80000000005 */
[----:B------:R-:W-:-:S04]  /*4f90*/  FFMA R5, R4, R5, 0.1716887056827545166 ;  /* 0x3e2fcf2a04057423 */ /* 0x000fc80000000005 */
[----:B------:R-:W-:-:S04]  /*4fa0*/  FFMA R5, R4, R5, -0.17900948226451873779 ;  /* 0xbe374e4304057423 */ /* 0x000fc80000000005 */
[----:B------:R-:W-:-:S04]  /*4fb0*/  FFMA R5, R4, R5, 0.20512372255325317383 ;  /* 0x3e520bf404057423 */ /* 0x000fc80000000005 */
[----:B------:R-:W-:Y:S01]  /*4fc0*/  FFMA R9, R4, R5, -0.24046532809734344482 ;  /* 0xbe763c8b04097423 */ /* 0x000fe20000000005 */
[----:B------:R-:W-:-:S03]  /*4fd0*/  FMUL R5, R3, 0.69314718246459960938 ;  /* 0x3f31721803057820 */ /* 0x000fc60000400000 */
[C---:B------:R-:W-:Y:S01]  /*4fe0*/  FFMA R9, R4.reuse, R9, 0.28857114911079406738 ;  /* 0x3e93bf9904097423 */ /* 0x040fe20000000009 */
[----:B------:R-:W0:Y:S03]  /*4ff0*/  MUFU.RCP R6, R5 ;  /* 0x0000000500067308 */ /* 0x000e260000001000 */
[----:B------:R-:W-:-:S04]  /*5000*/  FFMA R9, R4, R9, -0.36067417263984680176 ;  /* 0xbeb8aa4904097423 */ /* 0x000fc80000000009 */
[C---:B------:R-:W-:Y:S01]  /*5010*/  FFMA R9, R4.reuse, R9, 0.48089820146560668945 ;  /* 0x3ef6384a04097423 */ /* 0x040fe20000000009 */
[----:B------:R-:W1:Y:S03]  /*5020*/  FCHK P0, R2, R5 ;  /* 0x0000000502007302 */ /* 0x000e660000000000 */
[----:B------:R-:W-:-:S04]  /*5030*/  FFMA R9, R4, R9, -0.72134751081466674805 ;  /* 0xbf38aa3b04097423 */ /* 0x000fc80000000009 */
[----:B------:R-:W-:Y:S01]  /*5040*/  FMUL R9, R4, R9 ;  /* 0x0000000904097220 */ /* 0x000fe20000400000 */
[----:B0-----:R-:W-:-:S03]  /*5050*/  FFMA R3, -R5, R6, 1 ;  /* 0x3f80000005037423 */ /* 0x001fc60000000106 */
[----:B------:R-:W-:Y:S01]  /*5060*/  FMUL R9, R4, R9 ;  /* 0x0000000904097220 */ /* 0x000fe20000400000 */
[----:B------:R-:W-:-:S03]  /*5070*/  FFMA R3, R6, R3, R6 ;  /* 0x0000000306037223 */ /* 0x000fc60000000006 */
[----:B------:R-:W-:Y:S01]  /*5080*/  FFMA R4, R4, 1.4426950216293334961, R9 ;  /* 0x3fb8aa3b04047823 */ /* 0x000fe20000000009 */
[----:B------:R-:W-:Y:S01]  /*5090*/  MOV R9, 0x7f800000 ;  /* 0x7f80000000097802 */ /* 0x000fe20000000f00 */
[----:B------:R-:W-:Y:S02]  /*50a0*/  FFMA R6, R2, R3, RZ ;  /* 0x0000000302067223 */ /* 0x000fe400000000ff */
[----:B------:R-:W-:Y:S02]  /*50b0*/  FADD R4, R7, R4 ;  /* 0x0000000407047221 */ /* 0x000fe40000000000 */
[----:B------:R-:W-:Y:S01]  /*50c0*/  @P1 FFMA R4, R0, R9, +INF ;  /* 0x7f80000000041423 */ /* 0x000fe20000000009 */
[----:B------:R-:W-:-:S04]  /*50d0*/  FFMA R0, -R5, R6, R2 ;  /* 0x0000000605007223 */ /* 0x000fc80000000102 */
[----:B------:R-:W-:Y:S01]  /*50e0*/  FFMA R0, R3, R0, R6 ;  /* 0x0000000003007223 */ /* 0x000fe20000000006 */
[----:B------:R-:W-:Y:S01]  /*50f0*/  FSEL R11, R4, -INF , P2 ;  /* 0xff800000040b7808 */ /* 0x000fe20001000000 */
[----:B-1----:R-:W-:Y:S06]  /*5100*/  @!P0 BRA `(.L_x_69) ;  /* 0x0000000000108947 */ /* 0x002fec0003800000 */
[----:B------:R-:W-:Y:S02]  /*5110*/  MOV R4, R2 ;  /* 0x0000000200047202 */ /* 0x000fe40000000f00 */
[----:B------:R-:W-:-:S07]  /*5120*/  MOV R28, 0x5140 ;  /* 0x00005140001c7802 */ /* 0x000fce0000000f00 */
[----:B------:R-:W-:Y:S05]  /*5130*/  CALL.REL.NOINC `($__internal_2_$__cuda_sm3x_div_rn_noftz_f32_slowpath) ;  /* 0x000000f000e07944 */ /* 0x000fea0003c00000 */
[----:B------:R-:W-:-:S07]  /*5140*/  IMAD.MOV.U32 R0, RZ, RZ, R4 ;  /* 0x000000ffff007224 */ /* 0x000fce00078e0004 */
.L_x_69:
[----:B------:R-:W-:Y:S05]  /*5150*/  BSYNC.RECONVERGENT B2 ;  /* 0x0000000000027941 */ /* 0x000fea0003800200 */
.L_x_68:
[----:B------:R-:W-:Y:S05]  /*5160*/  BRA `(.L_x_18) ;  /* 0x0000005800307947 */ /* 0x000fea0003800000 */
.L_x_742:
[C---:B-----5:R-:W-:Y:S01]  /*5170*/  FMUL R0, R3.reuse, 1.4426950216293334961 ;  /* 0x3fb8aa3b03007820 */ /* 0x060fe20000400000 */
[C---:B------:R-:W-:Y:S01]  /*5180*/  FSETP.GEU.AND P0, PT, |R3|.reuse, 0.40999999642372131348, PT ;  /* 0x3ed1eb850300780b */ /* 0x040fe20003f0e200 */
[----:B------:R-:W-:Y:S01]  /*5190*/  HFMA2 R8, -RZ, RZ, 0.83837890625, -4044 ;  /* 0x3ab5ebe6ff087431 */ /* 0x000fe200000001ff */
[----:B------:R-:W-:-:S03]  /*51a0*/  FSETP.NEU.AND P2, PT, R3, RZ, PT ;  /* 0x000000ff0300720b */ /* 0x000fc60003f4d000 */
[----:B------:R-:W0:Y:S02]  /*51b0*/  FRND R0, R0 ;  /* 0x0000000000007307 */ /* 0x000e240000201000 */
[----:B0-----:R-:W-:-:S04]  /*51c0*/  FSEL R4, R0, RZ, P0 ;  /* 0x000000ff00047208 */ /* 0x001fc80000000000 */
[C---:B------:R-:W-:Y:S01]  /*51d0*/  FSETP.NEU.AND P0, PT, R4.reuse, 128, PT ;  /* 0x430000000400780b */ /* 0x040fe20003f0d000 */
[----:B------:R-:W-:-:S03]  /*51e0*/  FFMA R5, R4, -0.693145751953125, R3 ;  /* 0xbf31720004057823 */ /* 0x000fc60000000003 */
[C---:B------:R-:W-:Y:S01]  /*51f0*/  FSEL R6, R4.reuse, 127, P0 ;  /* 0x42fe000004067808 */ /* 0x040fe20000000000 */
[----:B------:R-:W-:-:S03]  /*5200*/  FFMA R5, R4, -1.428606765330187045e-06, R5 ;  /* 0xb5bfbe8e04057823 */ /* 0x000fc60000000005 */
[C---:B------:R-:W-:Y:S01]  /*5210*/  FSETP.GEU.AND P1, PT, R6.reuse, -126, PT ;  /* 0xc2fc00000600780b */ /* 0x040fe20003f2e000 */
[----:B------:R-:W-:Y:S01]  /*5220*/  FMUL R7, R6, 0.5 ;  /* 0x3f00000006077820 */ /* 0x000fe20000400000 */
[----:B------:R-:W-:-:S04]  /*5230*/  FFMA R0, R5, R8, 0.0083824126049876213074 ;  /* 0x3c09566305007423 */ /* 0x000fc80000000008 */
[----:B------:R-:W-:Y:S01]  /*5240*/  FSEL R7, R7, R6, !P1 ;  /* 0x0000000607077208 */ /* 0x000fe20004800000 */
[----:B------:R-:W-:-:S03]  /*5250*/  FFMA R0, R5, R0, 0.041667830199003219604 ;  /* 0x3d2aabe305007423 */ /* 0x000fc60000000000 */
[----:B------:R-:W0:Y:S01]  /*5260*/  MUFU.EX2 R9, R7 ;  /* 0x0000000700097308 */ /* 0x000e220000000800 */
[----:B------:R-:W-:-:S04]  /*5270*/  FFMA R0, R5, R0, 0.16666397452354431152 ;  /* 0x3e2aa9f605007423 */ /* 0x000fc80000000000 */
[----:B------:R-:W-:-:S04]  /*5280*/  FFMA R0, R5, R0, 0.49999994039535522461 ;  /* 0x3efffffe05007423 */ /* 0x000fc80000000000 */
[----:B------:R-:W-:-:S04]  /*5290*/  FMUL R0, R5, R0 ;  /* 0x0000000005007220 */ /* 0x000fc80000400000 */
[----:B------:R-:W-:Y:S01]  /*52a0*/  FFMA R0, R5, R0, R5 ;  /* 0x0000000005007223 */ /* 0x000fe20000000005 */
[----:B0-----:R-:W-:Y:S01]  /*52b0*/  @!P1 FMUL R9, R9, R9 ;  /* 0x0000000909099220 */ /* 0x001fe20000400000 */
[----:B------:R-:W-:-:S03]  /*52c0*/  FSETP.GEU.AND P1, PT, R6, -25, PT ;  /* 0xc1c800000600780b */ /* 0x000fc60003f2e000 */
[----:B------:R-:W-:-:S04]  /*52d0*/  FADD R11, R9, -1 ;  /* 0xbf800000090b7421 */ /* 0x000fc80000000000 */
[----:B------:R-:W-:-:S04]  /*52e0*/  FFMA R0, R0, R9, R11 ;  /* 0x0000000900007223 */ /* 0x000fc8000000000b */
[----:B------:R-:W-:Y:S01]  /*52f0*/  @!P0 FADD R0, R0, R0 ;  /* 0x0000000000008221 */ /* 0x000fe20000000000 */
[----:B------:R-:W-:-:S04]  /*5300*/  FSETP.GT.AND P0, PT, R6, 128, PT ;  /* 0x430000000600780b */ /* 0x000fc80003f04000 */
[----:B------:R-:W-:-:S04]  /*5310*/  FSEL R0, R0, +INF , !P0 ;  /* 0x7f80000000007808 */ /* 0x000fc80004000000 */
[----:B------:R-:W-:Y:S01]  /*5320*/  FSEL R11, R0, -1, P1 ;  /* 0xbf800000000b7808 */ /* 0x000fe20000800000 */
[----:B------:R-:W-:-:S04]  /*5330*/  @!P2 FADD R11, R3, R3 ;  /* 0x00000003030ba221 */ /* 0x000fc80000000000 */
[----:B------:R-:W-:-:S04]  /*5340*/  FADD R3, R11, 1 ;  /* 0x3f8000000b037421 */ /* 0x000fc80000000000 */
[----:B------:R-:W-:Y:S01]  /*5350*/  FMUL R0, R2, R3 ;  /* 0x0000000302007220 */ /* 0x000fe20000400000 */
[----:B------:R-:W-:Y:S06]  /*5360*/  BRA `(.L_x_18) ;  /* 0x0000005400b07947 */ /* 0x000fec0003800000 */
.L_x_743:
[C---:B-----5:R-:W-:Y:S01]  /*5370*/  FMUL R0, R3.reuse, 8388608 ;  /* 0x4b00000003007820 */ /* 0x060fe20000400000 */
[----:B------:R-:W-:Y:S01]  /*5380*/  FSETP.GEU.AND P0, PT, R3, 1.175494350822287508e-38, PT ;  /* 0x008000000300780b */ /* 0x000fe20003f0e000 */
[----:B------:R-:W0:Y:S01]  /*5390*/  MUFU.RCP R8, R3 ;  /* 0x0000000300087308 */ /* 0x000e220000001000 */
[----:B------:R-:W-:Y:S01]  /*53a0*/  MOV R7, 0x3e055027 ;  /* 0x3e05502700077802 */ /* 0x000fe20000000f00 */
[----:B------:R-:W-:Y:S01]  /*53b0*/  BSSY.RECONVERGENT B2, `(.L_x_70) ;  /* 0x0000024000027945 */ /* 0x000fe20003800200 */
[----:B------:R-:W-:-:S04]  /*53c0*/  FSEL R0, R0, R3, !P0 ;  /* 0x0000000300007208 */ /* 0x000fc80004000000 */
[C---:B------:R-:W-:Y:S02]  /*53d0*/  IADD3 R4, PT, PT, R0.reuse, -0x3f2aaaab, RZ ;  /* 0xc0d5555500047810 */ /* 0x040fe40007ffe0ff */
[----:B------:R-:W-:Y:S02]  /*53e0*/  ISETP.GT.U32.AND P1, PT, R0, 0x7f7fffff, PT ;  /* 0x7f7fffff0000780c */ /* 0x000fe40003f24070 */
[----:B------:R-:W-:Y:S02]  /*53f0*/  LOP3.LUT R5, R4, 0xff800000, RZ, 0xc0, !PT ;  /* 0xff80000004057812 */ /* 0x000fe400078ec0ff */
[----:B------:R-:W-:-:S03]  /*5400*/  FSETP.NEU.AND P2, PT, R0, RZ, PT ;  /* 0x000000ff0000720b */ /* 0x000fc60003f4d000 */
[----:B------:R-:W-:Y:S01]  /*5410*/  IMAD.IADD R4, R0, 0x1, -R5 ;  /* 0x0000000100047824 */ /* 0x000fe200078e0a05 */
[----:B------:R-:W-:Y:S01]  /*5420*/  I2FP.F32.S32 R5, R5 ;  /* 0x0000000500057245 */ /* 0x000fe20000201400 */
[----:B0-----:R-:W-:Y:S02]  /*5430*/  FFMA R9, -R3, R8, 1 ;  /* 0x3f80000003097423 */ /* 0x001fe40000000108 */
[----:B------:R-:W-:Y:S01]  /*5440*/  FADD R6, R4, -1 ;  /* 0xbf80000004067421 */ /* 0x000fe20000000000 */
[----:B------:R-:W-:Y:S01]  /*5450*/  FSEL R4, RZ, -23, P0 ;  /* 0xc1b80000ff047808 */ /* 0x000fe20000000000 */
[----:B------:R-:W0:Y:S01]  /*5460*/  FCHK P0, R2, R3 ;  /* 0x0000000302007302 */ /* 0x000e220000000000 */
[----:B------:R-:W-:Y:S01]  /*5470*/  FFMA R9, R8, R9, R8 ;  /* 0x0000000908097223 */ /* 0x000fe20000000008 */
[C---:B------:R-:W-:Y:S02]  /*5480*/  FFMA R7, R6.reuse, -R7, 0.14084610342979431152 ;  /* 0x3e1039f606077423 */ /* 0x040fe40000000807 */
[----:B------:R-:W-:Y:S01]  /*5490*/  FFMA R4, R5, 1.1920928955078125e-07, R4 ;  /* 0x3400000005047823 */ /* 0x000fe20000000004 */
[----:B------:R-:W-:Y:S01]  /*54a0*/  MOV R5, 0x7f800000 ;  /* 0x7f80000000057802 */ /* 0x000fe20000000f00 */
[----:B------:R-:W-:-:S04]  /*54b0*/  FFMA R7, R6, R7, -0.12148627638816833496 ;  /* 0xbdf8cdcc06077423 */ /* 0x000fc80000000007 */
[----:B------:R-:W-:-:S04]  /*54c0*/  FFMA R7, R6, R7, 0.13980610668659210205 ;  /* 0x3e0f295506077423 */ /* 0x000fc80000000007 */
[----:B------:R-:W-:-:S04]  /*54d0*/  FFMA R7, R6, R7, -0.16684235632419586182 ;  /* 0xbe2ad8b906077423 */ /* 0x000fc80000000007 */
[----:B------:R-:W-:-:S04]  /*54e0*/  FFMA R7, R6, R7, 0.20012299716472625732 ;  /* 0x3e4ced0b06077423 */ /* 0x000fc80000000007 */
[----:B------:R-:W-:-:S04]  /*54f0*/  FFMA R7, R6, R7, -0.24999669194221496582 ;  /* 0xbe7fff2206077423 */ /* 0x000fc80000000007 */
[----:B------:R-:W-:-:S04]  /*5500*/  FFMA R7, R6, R7, 0.33333182334899902344 ;  /* 0x3eaaaa7806077423 */ /* 0x000fc80000000007 */
[----:B------:R-:W-:-:S04]  /*5510*/  FFMA R7, R6, R7, -0.5 ;  /* 0xbf00000006077423 */ /* 0x000fc80000000007 */
[----:B------:R-:W-:-:S04]  /*5520*/  FMUL R7, R6, R7 ;  /* 0x0000000706077220 */ /* 0x000fc80000400000 */
[----:B------:R-:W-:-:S04]  /*5530*/  FFMA R7, R6, R7, R6 ;  /* 0x0000000706077223 */ /* 0x000fc80000000006 */
[----:B------:R-:W-:Y:S01]  /*5540*/  FFMA R7, R4, 0.69314718246459960938, R7 ;  /* 0x3f31721804077823 */ /* 0x000fe20000000007 */
[----:B------:R-:W-:Y:S01]  /*5550*/  FFMA R4, R2, R9, RZ ;  /* 0x0000000902047223 */ /* 0x000fe200000000ff */
[----:B------:R-:W-:-:S03]  /*5560*/  @P1 FFMA R7, R0, R5, +INF ;  /* 0x7f80000000071423 */ /* 0x000fc60000000005 */
[----:B------:R-:W-:Y:S02]  /*5570*/  FFMA R5, -R3, R4, R2 ;  /* 0x0000000403057223 */ /* 0x000fe40000000102 */
[----:B------:R-:W-:Y:S02]  /*5580*/  FSEL R11, R7, -INF , P2 ;  /* 0xff800000070b7808 */ /* 0x000fe40001000000 */
[----:B------:R-:W-:Y:S01]  /*5590*/  FFMA R4, R9, R5, R4 ;  /* 0x0000000509047223 */ /* 0x000fe20000000004 */
[----:B0-----:R-:W-:Y:S06]  /*55a0*/  @!P0 BRA `(.L_x_71) ;  /* 0x0000000000108947 */ /* 0x001fec0003800000 */
[----:B------:R-:W-:Y:S01]  /*55b0*/  IMAD.MOV.U32 R4, RZ, RZ, R2 ;  /* 0x000000ffff047224 */ /* 0x000fe200078e0002 */
[----:B------:R-:W-:Y:S02]  /*55c0*/  MOV R5, R3 ;  /* 0x0000000300057202 */ /* 0x000fe40000000f00 */
[----:B------:R-:W-:-:S07]  /*55d0*/  MOV R28, 0x55f0 ;  /* 0x000055f0001c7802 */ /* 0x000fce0000000f00 */
[----:B------:R-:W-:Y:S05]  /*55e0*/  CALL.REL.NOINC `($__internal_2_$__cuda_sm3x_div_rn_noftz_f32_slowpath) ;  /* 0x000000ec00b47944 */ /* 0x000fea0003c00000 */
.L_x_71:
[----:B------:R-:W-:Y:S05]  /*55f0*/  BSYNC.RECONVERGENT B2 ;  /* 0x0000000000027941 */ /* 0x000fea0003800200 */
.L_x_70:
[----:B------:R-:W-:Y:S01]  /*5600*/  MOV R0, R4 ;  /* 0x0000000400007202 */ /* 0x000fe20000000f00 */
[----:B------:R-:W-:Y:S06]  /*5610*/  BRA `(.L_x_18) ;  /* 0x0000005400047947 */ /* 0x000fec0003800000 */
.L_x_13:
[----:B------:R-:W-:-:S13]  /*5620*/  ISETP.GT.AND P0, PT, R12, 0x1f, PT ;  /* 0x0000001f0c00780c */ /* 0x000fda0003f04270 */
[----:B------:R-:W-:Y:S05]  /*5630*/  @P0 BRA `(.L_x_72) ;  /* 0x00000040003c0947 */ /* 0x000fea0003800000 */
[----:B------:R-:W-:-:S13]  /*5640*/  ISETP.GT.AND P0, PT, R12, 0x1a, PT ;  /* 0x0000001a0c00780c */ /* 0x000fda0003f04270 */
[----:B------:R-:W-:Y:S05]  /*5650*/  @P0 BRA `(.L_x_73) ;  /* 0x0000003000c40947 */ /* 0x000fea0003800000 */
[----:B------:R-:W-:-:S13]  /*5660*/  ISETP.GT.AND P0, PT, R12, 0x17, PT ;  /* 0x000000170c00780c */ /* 0x000fda0003f04270 */
[----:B------:R-:W-:Y:S05]  /*5670*/  @P0 BRA `(.L_x_74) ;  /* 0x0000000400780947 */ /* 0x000fea0003800000 */
[----:B------:R-:W-:-:S05]  /*5680*/  IMAD.MOV.U32 R5, RZ, RZ, -0x16 ;  /* 0xffffffeaff057424 */ /* 0x000fca00078e00ff */
[----:B------:R-:W-:-:S04]  /*5690*/  VIADDMNMX.U32 R12, R12, R5, 0x2, PT ;  /* 0x000000020c0c7446 */ /* 0x000fc80003800005 */
[----:B------:R-:W-:-:S04]  /*56a0*/  SHF.L.U32 R12, R12, 0x2, RZ ;  /* 0x000000020c0c7819 */ /* 0x000fc800000006ff */
[----:B------:R-:W1:Y:S02]  /*56b0*/  LDC R4, c[0x2][R12+0x54] ;  /* 0x008015000c047b82 */ /* 0x000e640000000800 */
[----:B-1----:R-:W-:-:S04]  /*56c0*/  SHF.R.S32.HI R5, RZ, 0x1f, R4 ;  /* 0x0000001fff057819 */ /* 0x002fc80000011404 */
.L_x_746:
[----:B------:R-:W-:Y:S05]  /*56d0*/  BRX R4 -0x56e0                                                           (*"BRANCH_TARGETS .L_x_747,.L_x_748,.L_x_18"*) ;  /* 0xffffffa804487949 */ /* 0x000fea000383ffff */
.L_x_748:
[C---:B-----5:R-:W-:Y:S01]  /*56e0*/  FADD.RZ R0, R3.reuse, 1 ;  /* 0x3f80000003007421 */ /* 0x060fe2000000c000 */
[----:B------:R-:W-:Y:S02]  /*56f0*/  IMAD.MOV.U32 R6, RZ, RZ, 0x3e800000 ;  /* 0x3e800000ff067424 */ /* 0x000fe400078e00ff */
[----:B------:R-:W-:Y:S01]  /*5700*/  HFMA2 R7, -RZ, RZ, 1.3056640625, -1.8671875 ;  /* 0x3d39bf78ff077431 */ /* 0x000fe200000001ff */
[C---:B------:R-:W-:Y:S01]  /*5710*/  ISETP.GE.U32.AND P1, PT, R3.reuse, 0x7f800000, PT ;  /* 0x7f8000000300780c */ /* 0x040fe20003f26070 */
[----:B------:R-:W-:Y:S01]  /*5720*/  BSSY.RECONVERGENT B2, `(.L_x_75) ;  /* 0x0000026000027945 */ /* 0x000fe20003800200 */
[----:B------:R-:W-:Y:S02]  /*5730*/  IADD3 R0, PT, PT, R0, -0x3f400000, RZ ;  /* 0xc0c0000000007810 */ /* 0x000fe40007ffe0ff */
[----:B------:R-:W-:Y:S02]  /*5740*/  ISETP.GT.AND P3, PT, R3, -0x40800000, P1 ;  /* 0xbf8000000300780c */ /* 0x000fe40000f64270 */
[----:B------:R-:W-:-:S04]  /*5750*/  LOP3.LUT R0, R0, 0xff800000, RZ, 0xc0, !PT ;  /* 0xff80000000007812 */ /* 0x000fc800078ec0ff */
[----:B------:R-:W-:Y:S02]  /*5760*/  IADD3 R5, PT, PT, -R0, 0x40800000, RZ ;  /* 0x4080000000057810 */ /* 0x000fe40007ffe1ff */
[-C--:B------:R-:W-:Y:S02]  /*5770*/  IADD3 R4, PT, PT, R3, -R0.reuse, RZ ;  /* 0x8000000003047210 */ /* 0x080fe40007ffe0ff */
[----:B------:R-:W-:Y:S01]  /*5780*/  I2FP.F32.S32 R0, R0 ;  /* 0x0000000000007245 */ /* 0x000fe20000201400 */
[----:B------:R-:W-:Y:S01]  /*5790*/  FFMA R5, R5, R6, -1 ;  /* 0xbf80000005057423 */ /* 0x000fe20000000006 */
[----:B------:R-:W-:-:S03]  /*57a0*/  @P1 FSETP.NEU.AND P2, PT, R3, RZ, PT ;  /* 0x000000ff0300120b */ /* 0x000fc60003f4d000 */
[----:B------:R-:W-:Y:S01]  /*57b0*/  FADD R4, R4, R5 ;  /* 0x0000000504047221 */ /* 0x000fe20000000000 */
[----:B------:R-:W-:-:S03]  /*57c0*/  FMUL R0, R0, 1.1920928955078125e-07 ;  /* 0x3400000000007820 */ /* 0x000fc60000400000 */
[----:B------:R-:W-:-:S04]  /*57d0*/  FFMA R5, R4, -R7, 0.10546888411045074463 ;  /* 0x3dd8001204057423 */ /* 0x000fc80000000807 */
[----:B------:R-:W-:-:S04]  /*57e0*/  FFMA R5, R4, R5, -0.13229703903198242188 ;  /* 0xbe0778e004057423 */ /* 0x000fc80000000005 */
[----:B------:R-:W-:-:S04]  /*57f0*/  FFMA R5, R4, R5, 0.14491446316242218018 ;  /* 0x3e14647504057423 */ /* 0x000fc80000000005 */
[----:B------:R-:W-:Y:S01]  /*5800*/  FFMA R7, R4, R5, -0.16641564667224884033 ;  /* 0xbe2a68dd04077423 */ /* 0x000fe20000000005 */
[----:B------:R-:W-:-:S03]  /*5810*/  FADD R5, R3, 1 ;  /* 0x3f80000003057421 */ /* 0x000fc60000000000 */
[C---:B------:R-:W-:Y:S01]  /*5820*/  FFMA R7, R4.reuse, R7, 0.19988867640495300293 ;  /* 0x3e4caf9e04077423 */ /* 0x040fe20000000007 */
[----:B------:R-:W0:Y:S03]  /*5830*/  MUFU.RCP R6, R5 ;  /* 0x0000000500067308 */ /* 0x000e260000001000 */
[----:B------:R-:W-:-:S04]  /*5840*/  FFMA R7, R4, R7, -0.25000196695327758789 ;  /* 0xbe80004204077423 */ /* 0x000fc80000000007 */
[C---:B------:R-:W-:Y:S01]  /*5850*/  FFMA R7, R4.reuse, R7, 0.33333510160446166992 ;  /* 0x3eaaaae604077423 */ /* 0x040fe20000000007 */
[----:B------:R-:W1:Y:S03]  /*5860*/  FCHK P0, R2, R5 ;  /* 0x0000000502007302 */ /* 0x000e660000000000 */
[----:B------:R-:W-:-:S04]  /*5870*/  FFMA R7, R4, R7, -0.5 ;  /* 0xbf00000004077423 */ /* 0x000fc80000000007 */
[----:B------:R-:W-:Y:S01]  /*5880*/  FMUL R7, R4, R7 ;  /* 0x0000000704077220 */ /* 0x000fe20000400000 */
[----:B0-----:R-:W-:-:S03]  /*5890*/  FFMA R9, -R5, R6, 1 ;  /* 0x3f80000005097423 */ /* 0x001fc60000000106 */
[----:B------:R-:W-:Y:S01]  /*58a0*/  FFMA R7, R4, R7, R4 ;  /* 0x0000000704077223 */ /* 0x000fe20000000004 */
[----:B------:R-:W-:Y:S02]  /*58b0*/  @P1 IMAD.MOV.U32 R4, RZ, RZ, 0x7f800000 ;  /* 0x7f800000ff041424 */ /* 0x000fe400078e00ff */
[----:B------:R-:W-:Y:S01]  /*58c0*/  FFMA R9, R6, R9, R6 ;  /* 0x0000000906097223 */ /* 0x000fe20000000006 */
[----:B------:R-:W-:Y:S01]  /*58d0*/  FFMA R11, R0, 0.69314718246459960938, R7 ;  /* 0x3f317218000b7823 */ /* 0x000fe20000000007 */
[----:B------:R-:W-:Y:S02]  /*58e0*/  @P3 FFMA R11, R3, R4, +INF ;  /* 0x7f800000030b3423 */ /* 0x000fe40000000004 */
[----:B------:R-:W-:-:S04]  /*58f0*/  FFMA R0, R2, R9, RZ ;  /* 0x0000000902007223 */ /* 0x000fc800000000ff */
[----:B------:R-:W-:Y:S01]  /*5900*/  FFMA R3, -R5, R0, R2 ;  /* 0x0000000005037223 */ /* 0x000fe20000000102 */
[----:B------:R-:W-:-:S03]  /*5910*/  @P1 FSEL R11, R11, -RZ, P2 ;  /* 0x800000ff0b0b1208 */ /* 0x000fc60001000000 */
[----:B------:R-:W-:Y:S01]  /*5920*/  FFMA R0, R9, R3, R0 ;  /* 0x0000000309007223 */ /* 0x000fe20000000000 */
[----:B-1----:R-:W-:Y:S06]  /*5930*/  @!P0 BRA `(.L_x_76) ;  /* 0x0000000000108947 */ /* 0x002fec0003800000 */
[----:B------:R-:W-:Y:S02]  /*5940*/  MOV R4, R2 ;  /* 0x0000000200047202 */ /* 0x000fe40000000f00 */
[----:B------:R-:W-:-:S07]  /*5950*/  MOV R28, 0x5970 ;  /* 0x00005970001c7802 */ /* 0x000fce0000000f00 */
[----:B------:R-:W-:Y:S05]  /*5960*/  CALL.REL.NOINC `($__internal_2_$__cuda_sm3x_div_rn_noftz_f32_slowpath) ;  /* 0x000000e800d47944 */ /* 0x000fea0003c00000 */
[----:B------:R-:W-:-:S07]  /*5970*/  MOV R0, R4 ;  /* 0x0000000400007202 */ /* 0x000fce0000000f00 */
.L_x_76:
[----:B------:R-:W-:Y:S05]  /*5980*/  BSYNC.RECONVERGENT B2 ;  /* 0x0000000000027941 */ /* 0x000fea0003800200 */
.L_x_75:
[----:B------:R-:W-:Y:S05]  /*5990*/  BRA `(.L_x_18) ;  /* 0x0000005000247947 */ /* 0x000fea0003800000 */
.L_x_747:
[C---:B-----5:R-:W-:Y:S01]  /*59a0*/  FMUL R0, R3.reuse, 8388608 ;  /* 0x4b00000003007820 */ /* 0x060fe20000400000 */
[----:B------:R-:W-:Y:S01]  /*59b0*/  FSETP.GEU.AND P0, PT, R3, 1.175494350822287508e-38, PT ;  /* 0x008000000300780b */ /* 0x000fe20003f0e000 */
[----:B------:R-:W-:Y:S01]  /*59c0*/  HFMA2 R5, -RZ, RZ, 1.5048828125, 33.21875 ;  /* 0x3e055027ff057431 */ /* 0x000fe200000001ff */
[----:B------:R-:W-:Y:S02]  /*59d0*/  BSSY.RECONVERGENT B2, `(.L_x_77) ;  /* 0x0000027000027945 */ /* 0x000fe40003800200 */
[----:B------:R-:W-:Y:S02]  /*59e0*/  FSEL R0, R0, R3, !P0 ;  /* 0x0000000300007208 */ /* 0x000fe40004000000 */
[----:B------:R-:W-:Y:S02]  /*59f0*/  FSEL R6, RZ, -23, P0 ;  /* 0xc1b80000ff067808 */ /* 0x000fe40000000000 */
[C---:B------:R-:W-:Y:S01]  /*5a00*/  ISETP.GT.U32.AND P0, PT, R0.reuse, 0x7f7fffff, PT ;  /* 0x7f7fffff0000780c */ /* 0x040fe20003f04070 */
[C---:B------:R-:W-:Y:S01]  /*5a10*/  VIADD R4, R0.reuse, 0xc0d55555 ;  /* 0xc0d5555500047836 */ /* 0x040fe20000000000 */
[----:B------:R-:W-:-:S04]  /*5a20*/  FSETP.NEU.AND P1, PT, R0, RZ, PT ;  /* 0x000000ff0000720b */ /* 0x000fc80003f2d000 */
[----:B------:R-:W-:-:S04]  /*5a30*/  LOP3.LUT R7, R4, 0xff800000, RZ, 0xc0, !PT ;  /* 0xff80000004077812 */ /* 0x000fc800078ec0ff */
[-C--:B------:R-:W-:Y:S02]  /*5a40*/  IADD3 R4, PT, PT, R0, -R7.reuse, RZ ;  /* 0x8000000700047210 */ /* 0x080fe40007ffe0ff */
[----:B------:R-:W-:-:S03]  /*5a50*/  I2FP.F32.S32 R7, R7 ;  /* 0x0000000700077245 */ /* 0x000fc60000201400 */
[----:B0-----:R-:W-:Y:S02]  /*5a60*/  FADD R8, R4, -1 ;  /* 0xbf80000004087421 */ /* 0x001fe40000000000 */
[----:B------:R-:W-:Y:S01]  /*5a70*/  FFMA R6, R7, 1.1920928955078125e-07, R6 ;  /* 0x3400000007067823 */ /* 0x000fe20000000006 */
[----:B------:R-:W-:Y:S02]  /*5a80*/  IMAD.MOV.U32 R7, RZ, RZ, 0x7f800000 ;  /* 0x7f800000ff077424 */ /* 0x000fe400078e00ff */
[----:B------:R-:W-:-:S04]  /*5a90*/  FFMA R5, R8, -R5, 0.14084610342979431152 ;  /* 0x3e1039f608057423 */ /* 0x000fc80000000805 */
[----:B------:R-:W-:-:S04]  /*5aa0*/  FFMA R5, R8, R5, -0.12148627638816833496 ;  /* 0xbdf8cdcc08057423 */ /* 0x000fc80000000005 */
[----:B------:R-:W-:-:S04]  /*5ab0*/  FFMA R5, R8, R5, 0.13980610668659210205 ;  /* 0x3e0f295508057423 */ /* 0x000fc80000000005 */
[----:B------:R-:W-:Y:S01]  /*5ac0*/  FFMA R9, R8, R5, -0.16684235632419586182 ;  /* 0xbe2ad8b908097423 */ /* 0x000fe20000000005 */
[----:B------:R-:W-:-:S03]  /*5ad0*/  FMUL R5, R3, 2.3025851249694824219 ;  /* 0x40135d8e03057820 */ /* 0x000fc60000400000 */
[C---:B------:R-:W-:Y:S01]  /*5ae0*/  FFMA R9, R8.reuse, R9, 0.20012299716472625732 ;  /* 0x3e4ced0b08097423 */ /* 0x040fe20000000009 */
[----:B------:R-:W0:Y:S03]  /*5af0*/  MUFU.RCP R4, R5 ;  /* 0x0000000500047308 */ /* 0x000e260000001000 */
[----:B------:R-:W-:-:S04]  /*5b00*/  FFMA R9, R8, R9, -0.24999669194221496582 ;  /* 0xbe7fff2208097423 */ /* 0x000fc80000000009 */
[----:B------:R-:W-:-:S04]  /*5b10*/  FFMA R9, R8, R9, 0.33333182334899902344 ;  /* 0x3eaaaa7808097423 */ /* 0x000fc80000000009 */
[----:B------:R-:W-:-:S04]  /*5b20*/  FFMA R9, R8, R9, -0.5 ;  /* 0xbf00000008097423 */ /* 0x000fc80000000009 */
[----:B------:R-:W-:Y:S01]  /*5b30*/  FMUL R9, R8, R9 ;  /* 0x0000000908097220 */ /* 0x000fe20000400000 */
[----:B0-----:R-:W-:-:S03]  /*5b40*/  FFMA R3, -R5, R4, 1 ;  /* 0x3f80000005037423 */ /* 0x001fc60000000104 */
[----:B------:R-:W-:Y:S01]  /*5b50*/  FFMA R9, R8, R9, R8 ;  /* 0x0000000908097223 */ /* 0x000fe20000000008 */
[----:B------:R-:W-:-:S03]  /*5b60*/  FFMA R3, R4, R3, R4 ;  /* 0x0000000304037223 */ /* 0x000fc60000000004 */
[----:B------:R-:W-:Y:S01]  /*5b70*/  FFMA R11, R6, 0.69314718246459960938, R9 ;  /* 0x3f317218060b7823 */ /* 0x000fe20000000009 */
[----:B------:R-:W-:Y:S01]  /*5b80*/  @P0 FFMA R11, R0, R7, +INF ;  /* 0x7f800000000b0423 */ /* 0x000fe20000000007 */
[----:B------:R-:W0:Y:S01]  /*5b90*/  FCHK P0, R2, R5 ;  /* 0x0000000502007302 */ /* 0x000e220000000000 */
[----:B------:R-:W-:Y:S02]  /*5ba0*/  FFMA R4, R2, R3, RZ ;  /* 0x0000000302047223 */ /* 0x000fe400000000ff */
[----:B------:R-:W-:Y:S02]  /*5bb0*/  FMUL R11, R11, 0.43429449200630187988 ;  /* 0x3ede5bd90b0b7820 */ /* 0x000fe40000400000 */
[----:B------:R-:W-:-:S03]  /*5bc0*/  FFMA R0, -R5, R4, R2 ;  /* 0x0000000405007223 */ /* 0x000fc60000000102 */
[----:B------:R-:W-:Y:S01]  /*5bd0*/  FSEL R11, R11, -INF , P1 ;  /* 0xff8000000b0b7808 */ /* 0x000fe20000800000 */
[----:B------:R-:W-:Y:S01]  /*5be0*/  FFMA R0, R3, R0, R4 ;  /* 0x0000000003007223 */ /* 0x000fe20000000004 */
[----:B0-----:R-:W-:Y:S06]  /*5bf0*/  @!P0 BRA `(.L_x_78) ;  /* 0x0000000000108947 */ /* 0x001fec0003800000 */
[----:B------:R-:W-:Y:S02]  /*5c00*/  MOV R4, R2 ;  /* 0x0000000200047202 */ /* 0x000fe40000000f00 */
[----:B------:R-:W-:-:S07]  /*5c10*/  MOV R28, 0x5c30 ;  /* 0x00005c30001c7802 */ /* 0x000fce0000000f00 */
[----:B------:R-:W-:Y:S05]  /*5c20*/  CALL.REL.NOINC `($__internal_2_$__cuda_sm3x_div_rn_noftz_f32_slowpath) ;  /* 0x000000e800247944 */ /* 0x000fea0003c00000 */
[----:B------:R-:W-:-:S07]  /*5c30*/  MOV R0, R4 ;  /* 0x0000000400007202 */ /* 0x000fce0000000f00 */
.L_x_78:
[----:B------:R-:W-:Y:S05]  /*5c40*/  BSYNC.RECONVERGENT B2 ;  /* 0x0000000000027941 */ /* 0x000fea0003800200 */
.L_x_77:
[----:B------:R-:W-:Y:S05]  /*5c50*/  BRA `(.L_x_18) ;  /* 0x0000004c00747947 */ /* 0x000fea0003800000 */
.L_x_74:
[----:B------:R-:W-:-:S05]  /*5c60*/  IMAD.MOV.U32 R5, RZ, RZ, -0x18 ;  /* 0xffffffe8ff057424 */ /* 0x000fca00078e00ff */
[----:B------:R-:W-:-:S04]  /*5c70*/  VIADDMNMX.U32 R12, R12, R5, 0x3, PT ;  /* 0x000000030c0c7446 */ /* 0x000fc80003800005 */
[----:B------:R-:W-:-:S04]  /*5c80*/  SHF.L.U32 R12, R12, 0x2, RZ ;  /* 0x000000020c0c7819 */ /* 0x000fc800000006ff */
[----:B------:R-:W1:Y:S02]  /*5c90*/  LDC R4, c[0x2][R12+0x60] ;  /* 0x008018000c047b82 */ /* 0x000e640000000800 */
[----:B-1----:R-:W-:-:S04]  /*5ca0*/  SHF.R.S32.HI R5, RZ, 0x1f, R4 ;  /* 0x0000001fff057819 */ /* 0x002fc80000011404 */
.L_x_750:
[----:B------:R-:W-:Y:S05]  /*5cb0*/  BRX R4 -0x5cc0                                                           (*"BRANCH_TARGETS .L_x_751,.L_x_752,.L_x_753,.L_x_18"*) ;  /* 0xffffffa004d07949 */ /* 0x000fea000383ffff */
.L_x_753:
[C---:B-----5:R-:W-:Y:S01]  /*5cc0*/  FMUL R4, R3.reuse, 0.63661974668502807617 ;  /* 0x3f22f98303047820 */ /* 0x060fe20000400000 */
[----:B------:R-:W-:Y:S01]  /*5cd0*/  FSETP.GE.AND P5, PT, |R3|, 105615, PT ;  /* 0x47ce47800300780b */ /* 0x000fe20003fa6200 */
[----:B------:R-:W-:Y:S02]  /*5ce0*/  BSSY.RECONVERGENT B0, `(.L_x_79) ;  /* 0x0000067000007945 */ /* 0x000fe40003800200 */
[----:B0-----:R-:W0:Y:S02]  /*5cf0*/  F2I.NTZ R8, R4 ;  /* 0x0000000400087305 */ /* 0x001e240000203100 */
[-C--:B0-----:R-:W-:Y:S02]  /*5d00*/  I2FP.F32.S32 R0, R8.reuse ;  /* 0x0000000800007245 */ /* 0x081fe40000201400 */
[----:B------:R-:W-:-:S03]  /*5d10*/  MOV R10, R8 ;  /* 0x00000008000a7202 */ /* 0x000fc60000000f00 */
[----:B------:R-:W-:-:S04]  /*5d20*/  FFMA R5, R0, -1.5707962512969970703, R3 ;  /* 0xbfc90fda00057823 */ /* 0x000fc80000000003 */
[----:B------:R-:W-:-:S04]  /*5d30*/  FFMA R5, R0, -7.5497894158615963534e-08, R5 ;  /* 0xb3a2216800057823 */ /* 0x000fc80000000005 */
[----:B------:R-:W-:-:S04]  /*5d40*/  FFMA R0, R0, -5.3903029534742383927e-15, R5 ;  /* 0xa7c234c500007823 */ /* 0x000fc80000000005 */
[----:B------:R-:W-:Y:S01]  /*5d50*/  IMAD.MOV.U32 R5, RZ, RZ, R0 ;  /* 0x000000ffff057224 */ /* 0x000fe200078e0000 */
[----:B------:R-:W-:Y:S06]  /*5d60*/  @!P5 BRA `(.L_x_80) ;  /* 0x000000040078d947 */ /* 0x000fec0003800000 */
[----:B------:R-:W-:-:S13]  /*5d70*/  FSETP.NEU.AND P0, PT, |R3|, +INF , PT ;  /* 0x7f8000000300780b */ /* 0x000fda0003f0d200 */
[----:B------:R-:W-:Y:S01]  /*5d80*/  @!P0 FMUL R5, RZ, R3 ;  /* 0x00000003ff058220 */ /* 0x000fe20000400000 */
[----:B------:R-:W-:Y:S01]  /*5d90*/  @!P0 MOV R8, RZ ;  /* 0x000000ff00088202 */ /* 0x000fe20000000f00 */
[----:B------:R-:W-:Y:S06]  /*5da0*/  @!P0 BRA `(.L_x_80) ;  /* 0x0000000400688947 */ /* 0x000fec0003800000 */
[----:B------:R-:W0:Y:S01]  /*5db0*/  LDC.64 R4, c[0x4][RZ] ;  /* 0x01000000ff047b82 */ /* 0x000e220000000a00 */
[----:B------:R-:W-:Y:S01]  /*5dc0*/  SHF.L.U32 R6, R3, 0x8, RZ ;  /* 0x0000000803067819 */ /* 0x000fe200000006ff */
[----:B------:R-:W-:Y:S02]  /*5dd0*/  HFMA2 R13, -RZ, RZ, 0, 0 ;  /* 0x00000000ff0d7431 */ /* 0x000fe400000001ff */
[----:B------:R-:W-:Y:S01]  /*5de0*/  IMAD.MOV.U32 R11, RZ, RZ, RZ ;  /* 0x000000ffff0b7224 */ /* 0x000fe200078e00ff */
[----:B------:R-:W-:Y:S01]  /*5df0*/  UMOV UR4, URZ ;  /* 0x000000ff00047c82 */ /* 0x000fe20008000000 */
[----:B------:R-:W-:-:S07]  /*5e00*/  LOP3.LUT R15, R6, 0x80000000, RZ, 0xfc, !PT ;  /* 0x80000000060f7812 */ /* 0x000fce00078efcff */
.L_x_81:
[----:B0-----:R-:W-:-:S06]  /*5e10*/  IMAD.WIDE.U32 R6, R13, 0x4, R4 ;  /* 0x000000040d067825 */ /* 0x001fcc00078e0004 */
[----:B------:R-:W2:Y:S01]  /*5e20*/  LDG.E.CONSTANT R6, desc[UR10][R6.64] ;  /* 0x0000000a06067981 */ /* 0x000ea2000c1e9900 */
[C---:B------:R-:W-:Y:S01]  /*5e30*/  SHF.L.U32 R12, R13.reuse, 0x2, RZ ;  /* 0x000000020d0c7819 */ /* 0x040fe200000006ff */
[----:B------:R-:W-:-:S03]  /*5e40*/  VIADD R13, R13, 0x1 ;  /* 0x000000010d0d7836 */ /* 0x000fc60000000000 */
[C---:B------:R-:W-:Y:S02]  /*5e50*/  ISETP.EQ.AND P6, PT, R12.reuse, RZ, PT ;  /* 0x000000ff0c00720c */ /* 0x040fe40003fc2270 */
[C---:B------:R-:W-:Y:S02]  /*5e60*/  ISETP.EQ.AND P4, PT, R12.reuse, 0x4, PT ;  /* 0x000000040c00780c */ /* 0x040fe40003f82270 */
[C---:B------:R-:W-:Y:S02]  /*5e70*/  ISETP.EQ.AND P3, PT, R12.reuse, 0x8, PT ;  /* 0x000000080c00780c */ /* 0x040fe40003f62270 */
[C---:B------:R-:W-:Y:S02]  /*5e80*/  ISETP.EQ.AND P2, PT, R12.reuse, 0xc, PT ;  /* 0x0000000c0c00780c */ /* 0x040fe40003f42270 */
[----:B------:R-:W-:Y:S01]  /*5e90*/  ISETP.EQ.AND P1, PT, R12, 0x10, PT ;  /* 0x000000100c00780c */ /* 0x000fe20003f22270 */
[----:B--2---:R-:W-:-:S03]  /*5ea0*/  IMAD.WIDE.U32 R8, R6, R15, RZ ;  /* 0x0000000f06087225 */ /* 0x004fc600078e00ff */
[----:B------:R-:W-:-:S04]  /*5eb0*/  IADD3 R8, P0, PT, R8, R11, RZ ;  /* 0x0000000b08087210 */ /* 0x000fc80007f1e0ff */
[-C--:B------:R-:W-:Y:S01]  /*5ec0*/  @P6 MOV R26, R8.reuse ;  /* 0x00000008001a6202 */ /* 0x080fe20000000f00 */
[----:B------:R-:W-:Y:S01]  /*5ed0*/  @P3 IMAD.MOV.U32 R24, RZ, RZ, R8 ;  /* 0x000000ffff183224 */ /* 0x000fe200078e0008 */
[----:B------:R-:W-:Y:S02]  /*5ee0*/  ISETP.NE.AND P6, PT, R13, 0x6, PT ;  /* 0x000000060d00780c */ /* 0x000fe40003fc5270 */
[----:B------:R-:W-:Y:S02]  /*5ef0*/  IADD3.X R11, PT, PT, R9, UR4, RZ, P0, !PT ;  /* 0x00000004090b7c10 */ /* 0x000fe400087fe4ff */
[----:B------:R-:W-:Y:S02]  /*5f00*/  ISETP.EQ.AND P0, PT, R12, 0x14, PT ;  /* 0x000000140c00780c */ /* 0x000fe40003f02270 */
[-C--:B------:R-:W-:Y:S02]  /*5f10*/  @P4 MOV R25, R8.reuse ;  /* 0x0000000800194202 */ /* 0x080fe40000000f00 */
[----:B------:R-:W-:-:S02]  /*5f20*/  @P2 MOV R23, R8 ;  /* 0x0000000800172202 */ /* 0x000fc40000000f00 */
[----:B------:R-:W-:-:S07]  /*5f30*/  @P1 MOV R22, R8 ;  /* 0x0000000800161202 */ /* 0x000fce0000000f00 */
[----:B------:R-:W-:Y:S01]  /*5f40*/  @P0 IMAD.MOV.U32 R21, RZ, RZ, R8 ;  /* 0x000000ffff150224 */ /* 0x000fe200078e0008 */
[----:B------:R-:W-:Y:S06]  /*5f50*/  @P6 BRA `(.L_x_81) ;  /* 0xfffffffc00ac6947 */ /* 0x000fec000383ffff */
[----:B------:R-:W-:Y:S01]  /*5f60*/  SHF.R.U32.HI R4, RZ, 0x17, R3 ;  /* 0x00000017ff047819 */ /* 0x000fe20000011603 */
[----:B------:R-:W-:Y:S03]  /*5f70*/  BSSY.RECONVERGENT B1, `(.L_x_82) ;  /* 0x000002b000017945 */ /* 0x000fe60003800200 */
[----:B------:R-:W-:-:S04]  /*5f80*/  LOP3.LUT R5, R4, 0xe0, RZ, 0xc0, !PT ;  /* 0x000000e004057812 */ /* 0x000fc800078ec0ff */
[----:B------:R-:W-:-:S04]  /*5f90*/  IADD3 R5, PT, PT, R5, -0x80, RZ ;  /* 0xffffff8005057810 */ /* 0x000fc80007ffe0ff */
[----:B------:R-:W-:-:S04]  /*5fa0*/  SHF.R.U32.HI R5, RZ, 0x5, R5 ;  /* 0x00000005ff057819 */ /* 0x000fc80000011605 */
[----:B------:R-:W-:-:S04]  /*5fb0*/  LEA R7, -R5, RZ, 0x2 ;  /* 0x000000ff05077211 */ /* 0x000fc800078e11ff */
[C---:B------:R-:W-:Y:S02]  /*5fc0*/  ISETP.EQ.AND P0, PT, R7.reuse, -0x18, PT ;  /* 0xffffffe80700780c */ /* 0x040fe40003f02270 */
[C---:B------:R-:W-:Y:S02]  /*5fd0*/  ISETP.EQ.AND P6, PT, R7.reuse, -0x14, PT ;  /* 0xffffffec0700780c */ /* 0x040fe40003fc2270 */
[C---:B------:R-:W-:Y:S02]  /*5fe0*/  ISETP.EQ.AND P4, PT, R7.reuse, -0x10, PT ;  /* 0xfffffff00700780c */ /* 0x040fe40003f82270 */
[C---:B------:R-:W-:Y:S02]  /*5ff0*/  ISETP.EQ.AND P3, PT, R7.reuse, -0xc, PT ;  /* 0xfffffff40700780c */ /* 0x040fe40003f62270 */
[C---:B------:R-:W-:Y:S02]  /*6000*/  ISETP.EQ.AND P2, PT, R7.reuse, -0x8, PT ;  /* 0xfffffff80700780c */ /* 0x040fe40003f42270 */
[----:B------:R-:W-:-:S03]  /*6010*/  ISETP.EQ.AND P1, PT, R7, -0x4, PT ;  /* 0xfffffffc0700780c */ /* 0x000fc60003f22270 */
[----:B------:R-:W-:Y:S01]  /*6020*/  @P0 IMAD.MOV.U32 R5, RZ, RZ, R26 ;  /* 0x000000ffff050224 */ /* 0x000fe200078e001a */
[C---:B------:R-:W-:Y:S02]  /*6030*/  ISETP.EQ.AND P0, PT, R7.reuse, RZ, PT ;  /* 0x000000ff0700720c */ /* 0x040fe40003f02270 */
[----:B------:R-:W-:Y:S01]  /*6040*/  @P6 MOV R6, R26 ;  /* 0x0000001a00066202 */ /* 0x000fe20000000f00 */
[----:B------:R-:W-:Y:S01]  /*6050*/  @P4 IMAD.MOV.U32 R6, RZ, RZ, R25 ;  /* 0x000000ffff064224 */ /* 0x000fe200078e0019 */
[----:B------:R-:W-:Y:S02]  /*6060*/  @P6 MOV R5, R25 ;  /* 0x0000001900056202 */ /* 0x000fe40000000f00 */
[----:B------:R-:W-:Y:S02]  /*6070*/  ISETP.EQ.AND P6, PT, R7, 0x4, PT ;  /* 0x000000040700780c */ /* 0x000fe40003fc2270 */
[----:B------:R-:W-:Y:S02]  /*6080*/  @P3 MOV R6, R24 ;  /* 0x0000001800063202 */ /* 0x000fe40000000f00 */
[----:B------:R-:W-:Y:S01]  /*6090*/  @P2 MOV R6, R23 ;  /* 0x0000001700062202 */ /* 0x000fe20000000f00 */
[----:B------:R-:W-:Y:S01]  /*60a0*/  @P1 IMAD.MOV.U32 R6, RZ, RZ, R22 ;  /* 0x000000ffff061224 */ /* 0x000fe200078e0016 */
[----:B------:R-:W-:-:S02]  /*60b0*/  P2R R8, PR, RZ, 0x40 ;  /* 0x00000040ff087803 */ /* 0x000fc40000000000 */
[----:B------:R-:W-:Y:S02]  /*60c0*/  @P0 MOV R6, R21 ;  /* 0x0000001500060202 */ /* 0x000fe40000000f00 */
[----:B------:R-:W-:Y:S01]  /*60d0*/  @P4 MOV R5, R24 ;  /* 0x0000001800054202 */ /* 0x000fe20000000f00 */
[----:B------:R-:W-:Y:S01]  /*60e0*/  @P3 IMAD.MOV.U32 R5, RZ, RZ, R23 ;  /* 0x000000ffff053224 */ /* 0x000fe200078e0017 */
[----:B------:R-:W-:Y:S02]  /*60f0*/  @P2 MOV R5, R22 ;  /* 0x0000001600052202 */ /* 0x000fe40000000f00 */
[----:B------:R-:W-:Y:S02]  /*6100*/  @P6 MOV R6, R11 ;  /* 0x0000000b00066202 */ /* 0x000fe40000000f00 */
[----:B------:R-:W-:Y:S02]  /*6110*/  LOP3.LUT P6, RZ, R4, 0x1f, RZ, 0xc0, !PT ;  /* 0x0000001f04ff7812 */ /* 0x000fe400078cc0ff */
[----:B------:R-:W-:Y:S01]  /*6120*/  @P1 MOV R5, R21 ;  /* 0x0000001500051202 */ /* 0x000fe20000000f00 */
[----:B------:R-:W-:-:S05]  /*6130*/  @P0 IMAD.MOV.U32 R5, RZ, RZ, R11 ;  /* 0x000000ffff050224 */ /* 0x000fca00078e000b */
[----:B------:R-:W-:-:S05]  /*6140*/  MOV R8, R5 ;  /* 0x0000000500087202 */ /* 0x000fca0000000f00 */
[----:B------:R-:W-:Y:S05]  /*6150*/  @!P6 BRA `(.L_x_83) ;  /* 0x000000000030e947 */ /* 0x000fea0003800000 */
[----:B------:R-:W-:Y:S01]  /*6160*/  @P4 IMAD.MOV.U32 R5, RZ, RZ, R26 ;  /* 0x000000ffff054224 */ /* 0x000fe200078e001a */
[----:B------:R-:W-:Y:S02]  /*6170*/  @P3 MOV R5, R25 ;  /* 0x0000001900053202 */ /* 0x000fe40000000f00 */
[----:B------:R-:W-:Y:S01]  /*6180*/  @P2 MOV R5, R24 ;  /* 0x0000001800052202 */ /* 0x000fe20000000f00 */
[----:B------:R-:W-:Y:S01]  /*6190*/  @P1 IMAD.MOV.U32 R5, RZ, RZ, R23 ;  /* 0x000000ffff051224 */ /* 0x000fe200078e0017 */
[C---:B------:R-:W-:Y:S02]  /*61a0*/  ISETP.EQ.AND P6, PT, R7.reuse, 0x4, PT ;  /* 0x000000040700780c */ /* 0x040fe40003fc2270 */
[----:B------:R-:W-:Y:S02]  /*61b0*/  ISETP.EQ.AND P2, PT, R7, 0x8, PT ;  /* 0x000000080700780c */ /* 0x000fe40003f42270 */
[----:B------:R-:W-:Y:S02]  /*61c0*/  @P0 MOV R5, R22 ;  /* 0x0000001600050202 */ /* 0x000fe40000000f00 */
[----:B------:R-:W-:-:S04]  /*61d0*/  LOP3.LUT R7, R4, 0x1f, RZ, 0xc0, !PT ;  /* 0x0000001f04077812 */ /* 0x000fc800078ec0ff */
[----:B------:R-:W-:-:S03]  /*61e0*/  SHF.L.W.U32.HI R8, R6, R7, R8 ;  /* 0x0000000706087219 */ /* 0x000fc60000010e08 */
[----:B------:R-:W-:Y:S02]  /*61f0*/  @P6 MOV R5, R21 ;  /* 0x0000001500056202 */ /* 0x000fe40000000f00 */
[----:B------:R-:W-:-:S05]  /*6200*/  @P2 IMAD.MOV.U32 R5, RZ, RZ, R11 ;  /* 0x000000ffff052224 */ /* 0x000fca00078e000b */
[----:B------:R-:W-:-:S07]  /*6210*/  SHF.L.W.U32.HI R6, R5, R7, R6 ;  /* 0x0000000705067219 */ /* 0x000fce0000010e06 */
.L_x_83:
[----:B------:R-:W-:Y:S05]  /*6220*/  BSYNC.RECONVERGENT B1 ;  /* 0x0000000000017941 */ /* 0x000fea0003800200 */
.L_x_82:
[C---:B------:R-:W-:Y:S01]  /*6230*/  SHF.L.W.U32.HI R9, R6.reuse, 0x2, R8 ;  /* 0x0000000206097819 */ /* 0x040fe20000010e08 */
[----:B------:R-:W-:Y:S01]  /*6240*/  UMOV UR4, 0x54442d19 ;  /* 0x54442d1900047882 */ /* 0x000fe20000000000 */
[----:B------:R-:W-:Y:S01]  /*6250*/  SHF.L.U32 R4, R6, 0x2, RZ ;  /* 0x0000000206047819 */ /* 0x000fe200000006ff */
[----:B------:R-:W-:Y:S01]  /*6260*/  UMOV UR5, 0x3bf921fb ;  /* 0x3bf921fb00057882 */ /* 0x000fe20000000000 */
[----:B------:R-:W-:Y:S02]  /*6270*/  SHF.R.S32.HI R5, RZ, 0x1f, R9 ;  /* 0x0000001fff057819 */ /* 0x000fe40000011409 */
[----:B------:R-:W-:Y:S02]  /*6280*/  ISETP.GE.AND P0, PT, R3, RZ, PT ;  /* 0x000000ff0300720c */ /* 0x000fe40003f06270 */
[C---:B------:R-:W-:Y:S02]  /*6290*/  LOP3.LUT R4, R5.reuse, R4, RZ, 0x3c, !PT ;  /* 0x0000000405047212 */ /* 0x040fe400078e3cff */
[----:B------:R-:W-:-:S02]  /*62a0*/  LOP3.LUT R5, R5, R9, RZ, 0x3c, !PT ;  /* 0x0000000905057212 */ /* 0x000fc400078e3cff */
[----:B------:R-:W-:Y:S02]  /*62b0*/  SHF.R.U32.HI R8, RZ, 0x1e, R8 ;  /* 0x0000001eff087819 */ /* 0x000fe40000011608 */
[C---:B------:R-:W-:Y:S02]  /*62c0*/  LOP3.LUT R11, R9.reuse, R3, RZ, 0x3c, !PT ;  /* 0x00000003090b7212 */ /* 0x040fe400078e3cff */
[----:B------:R-:W0:Y:S01]  /*62d0*/  I2F.F64.S64 R4, R4 ;  /* 0x0000000400047312 */ /* 0x000e220000301c00 */
[----:B------:R-:W-:Y:S02]  /*62e0*/  LEA.HI R8, R9, R8, RZ, 0x1 ;  /* 0x0000000809087211 */ /* 0x000fe400078f08ff */
[----:B------:R-:W-:Y:S02]  /*62f0*/  ISETP.GE.AND P1, PT, R11, RZ, PT ;  /* 0x000000ff0b00720c */ /* 0x000fe40003f26270 */
[----:B------:R-:W-:-:S05]  /*6300*/  IADD3 R9, PT, PT, -R8, RZ, RZ ;  /* 0x000000ff08097210 */ /* 0x000fca0007ffe1ff */
[----:B------:R-:W-:Y:S01]  /*6310*/  @!P0 IMAD.MOV.U32 R8, RZ, RZ, R9 ;  /* 0x000000ffff088224 */ /* 0x000fe200078e0009 */
[----:B0-----:R-:W-:-:S10]  /*6320*/  DMUL R6, R4, UR4 ;  /* 0x0000000404067c28 */ /* 0x001fd40008000000 */
[----:B------:R-:W0:Y:S02]  /*6330*/  F2F.F32.F64 R6, R6 ;  /* 0x0000000600067310 */ /* 0x000e240000301000 */
[----:B0-----:R-:W-:-:S07]  /*6340*/  FSEL R5, -R6, R6, !P1 ;  /* 0x0000000606057208 */ /* 0x001fce0004800100 */
.L_x_80:
[----:B------:R-:W-:Y:S05]  /*6350*/  BSYNC.RECONVERGENT B0 ;  /* 0x0000000000007941 */ /* 0x000fea0003800200 */
.L_x_79:
[----:B------:R-:W-:Y:S01]  /*6360*/  MOV R6, R5 ;  /* 0x0000000500067202 */ /* 0x000fe20000000f00 */
[----:B------:R-:W-:Y:S01]  /*6370*/  HFMA2 R5, -RZ, RZ, 1.0244140625, 0 ;  /* 0x3c190000ff057431 */ /* 0x000fe200000001ff */
[----:B------:R-:W-:Y:S01]  /*6380*/  LOP3.LUT R7, R8, 0x1, RZ, 0xc0, !PT ;  /* 0x0000000108077812 */ /* 0x000fe200078ec0ff */
[----:B------:R-:W-:Y:S01]  /*6390*/  BSSY.RECONVERGENT B0, `(.L_x_84) ;  /* 0x0000069000007945 */ /* 0x000fe20003800200 */
[C---:B------:R-:W-:Y:S01]  /*63a0*/  FSETP.NEU.AND P0, PT, |R6|.reuse, 0.00049096695147454738617, PT ;  /* 0x3a00b43c0600780b */ /* 0x040fe20003f0d200 */
[----:B------:R-:W-:Y:S01]  /*63b0*/  FMUL R4, R6, R6 ;  /* 0x0000000606047220 */ /* 0x000fe20000400000 */
[----:B------:R-:W-:-:S03]  /*63c0*/  ISETP.NE.U32.AND P1, PT, R7, 0x1, PT ;  /* 0x000000010700780c */ /* 0x000fc60003f25070 */
[----:B------:R-:W-:-:S04]  /*63d0*/  FFMA R5, R4, R5, 0.003265380859375 ;  /* 0x3b56000004057423 */ /* 0x000fc80000000005 */
[----:B------:R-:W-:-:S04]  /*63e0*/  FFMA R5, R4, R5, 0.0242919921875 ;  /* 0x3cc7000004057423 */ /* 0x000fc80000000005 */
[----:B------:R-:W-:-:S04]  /*63f0*/  FFMA R5, R4, R5, 0.053466796875 ;  /* 0x3d5b000004057423 */ /* 0x000fc80000000005 */
[----:B------:R-:W-:-:S04]  /*6400*/  FFMA R5, R4, R5, 0.13337790966033935547 ;  /* 0x3e08943804057423 */ /* 0x000fc80000000005 */
[C---:B------:R-:W-:Y:S01]  /*6410*/  FFMA R5, R4.reuse, R5, 0.33333230018615722656 ;  /* 0x3eaaaa8804057423 */ /* 0x040fe20000000005 */
[----:B------:R-:W-:-:S04]  /*6420*/  FMUL R4, R4, R6 ;  /* 0x0000000604047220 */ /* 0x000fc80000400000 */
[----:B------:R-:W-:-:S06]  /*6430*/  @P0 FFMA R6, R5, R4, R6 ;  /* 0x0000000405060223 */ /* 0x000fcc0000000006 */
[----:B------:R-:W0:Y:S02]  /*6440*/  @!P1 MUFU.RCP R6, -R6 ;  /* 0x8000000600069308 */ /* 0x000e240000001000 */
[----:B0-----:R-:W-:Y:S01]  /*6450*/  IMAD.MOV.U32 R11, RZ, RZ, R6 ;  /* 0x000000ffff0b7224 */ /* 0x001fe200078e0006 */
[----:B------:R-:W-:Y:S06]  /*6460*/  @!P5 BRA `(.L_x_85) ;  /* 0x00000004006cd947 */ /* 0x000fec0003800000 */
[----:B------:R-:W-:-:S13]  /*6470*/  FSETP.NEU.AND P0, PT, |R3|, +INF , PT ;  /* 0x7f8000000300780b */ /* 0x000fda0003f0d200 */
[----:B------:R-:W-:Y:S01]  /*6480*/  @!P0 FMUL R0, RZ, R3 ;  /* 0x00000003ff008220 */ /* 0x000fe20000400000 */
[----:B------:R-:W-:Y:S01]  /*6490*/  @!P0 MOV R10, RZ ;  /* 0x000000ff000a8202 */ /* 0x000fe20000000f00 */
[----:B------:R-:W-:Y:S06]  /*64a0*/  @!P0 BRA `(.L_x_85) ;  /* 0x00000004005c8947 */ /* 0x000fec0003800000 */
[----:B------:R-:W0:Y:S01]  /*64b0*/  LDC.64 R4, c[0x4][RZ] ;  /* 0x01000000ff047b82 */ /* 0x000e220000000a00 */
[----:B------:R-:W-:Y:S01]  /*64c0*/  SHF.L.U32 R0, R3, 0x8, RZ ;  /* 0x0000000803007819 */ /* 0x000fe200000006ff */
[----:B------:R-:W-:Y:S01]  /*64d0*/  IMAD.MOV.U32 R13, RZ, RZ, RZ ;  /* 0x000000ffff0d7224 */ /* 0x000fe200078e00ff */
[----:B------:R-:W-:Y:S01]  /*64e0*/  MOV R15, RZ ;  /* 0x000000ff000f7202 */ /* 0x000fe20000000f00 */
[----:B------:R-:W-:Y:S01]  /*64f0*/  UMOV UR4, URZ ;  /* 0x000000ff00047c82 */ /* 0x000fe20008000000 */
[----:B------:R-:W-:-:S07]  /*6500*/  LOP3.LUT R17, R0, 0x80000000, RZ, 0xfc, !PT ;  /* 0x8000000000117812 */ /* 0x000fce00078efcff */
.L_x_86:
[----:B0-----:R-:W-:-:S05]  /*6510*/  IMAD.WIDE.U32 R8, R15, 0x4, R4 ;  /* 0x000000040f087825 */ /* 0x001fca00078e0004 */
[----:B------:R-:W2:Y:S01]  /*6520*/  LDG.E.CONSTANT R6, desc[UR10][R8.64] ;  /* 0x0000000a08067981 */ /* 0x000ea2000c1e9900 */
[C---:B------:R-:W-:Y:S01]  /*6530*/  SHF.L.U32 R0, R15.reuse, 0x2, RZ ;  /* 0x000000020f007819 */ /* 0x040fe200000006ff */
[----:B------:R-:W-:-:S03]  /*6540*/  VIADD R15, R15, 0x1 ;  /* 0x000000010f0f7836 */ /* 0x000fc60000000000 */
[C---:B------:R-:W-:Y:S02]  /*6550*/  ISETP.EQ.AND P0, PT, R0.reuse, RZ, PT ;  /* 0x000000ff0000720c */ /* 0x040fe40003f02270 */
[C---:B------:R-:W-:Y:S02]  /*6560*/  ISETP.EQ.AND P5, PT, R0.reuse, 0x4, PT ;  /* 0x000000040000780c */ /* 0x040fe40003fa2270 */
[C---:B------:R-:W-:Y:S02]  /*6570*/  ISETP.EQ.AND P4, PT, R0.reuse, 0x8, PT ;  /* 0x000000080000780c */ /* 0x040fe40003f82270 */
[C---:B------:R-:W-:Y:S02]  /*6580*/  ISETP.EQ.AND P3, PT, R0.reuse, 0xc, PT ;  /* 0x0000000c0000780c */ /* 0x040fe40003f62270 */
[C---:B------:R-:W-:Y:S02]  /*6590*/  ISETP.EQ.AND P2, PT, R0.reuse, 0x10, PT ;  /* 0x000000100000780c */ /* 0x040fe40003f42270 */
[----:B------:R-:W-:Y:S01]  /*65a0*/  ISETP.EQ.AND P1, PT, R0, 0x14, PT ;  /* 0x000000140000780c */ /* 0x000fe20003f22270 */
[----:B--2---:R-:W-:-:S03]  /*65b0*/  IMAD.WIDE.U32 R6, R6, R17, RZ ;  /* 0x0000001106067225 */ /* 0x004fc600078e00ff */
[----:B------:R-:W-:-:S04]  /*65c0*/  IADD3 R0, P6, PT, R6, R13, RZ ;  /* 0x0000000d06007210 */ /* 0x000fc80007fde0ff */
[----:B------:R-:W-:Y:S01]  /*65d0*/  IADD3.X R13, PT, PT, R7, UR4, RZ, P6, !PT ;  /* 0x00000004070d7c10 */ /* 0x000fe2000b7fe4ff */
[----:B------:R-:W-:Y:S01]  /*65e0*/  @P4 IMAD.MOV.U32 R24, RZ, RZ, R0 ;  /* 0x000000ffff184224 */ /* 0x000fe200078e0000 */
[----:B------:R-:W-:-:S03]  /*65f0*/  ISETP.NE.AND P6, PT, R15, 0x6, PT ;  /* 0x000000060f00780c */ /* 0x000fc60003fc5270 */
[----:B------:R-:W-:Y:S01]  /*6600*/  @P1 IMAD.MOV.U32 R21, RZ, RZ, R0 ;  /* 0x000000ffff151224 */ /* 0x000fe200078e0000 */
[-C--:B------:R-:W-:Y:S02]  /*6610*/  @P0 MOV R26, R0.reuse ;  /* 0x00000000001a0202 */ /* 0x080fe40000000f00 */
[-C--:B------:R-:W-:Y:S02]  /*6620*/  @P5 MOV R25, R0.reuse ;  /* 0x0000000000195202 */ /* 0x080fe40000000f00 */
[-C--:B------:R-:W-:Y:S02]  /*6630*/  @P3 MOV R23, R0.reuse ;  /* 0x0000000000173202 */ /* 0x080fe40000000f00 */
[----:B------:R-:W-:-:S03]  /*6640*/  @P2 MOV R22, R0 ;  /* 0x0000000000162202 */ /* 0x000fc60000000f00 */
[----:B------:R-:W-:Y:S05]  /*6650*/  @P6 BRA `(.L_x_86) ;  /* 0xfffffffc00ac6947 */ /* 0x000fea000383ffff */
[----:B------:R-:W-:Y:S01]  /*6660*/  SHF.R.U32.HI R6, RZ, 0x17, R3 ;  /* 0x00000017ff067819 */ /* 0x000fe20000011603 */
[----:B------:R-:W-:Y:S03]  /*6670*/  BSSY.RECONVERGENT B1, `(.L_x_87) ;  /* 0x0000028000017945 */ /* 0x000fe60003800200 */
[C---:B------:R-:W-:Y:S02]  /*6680*/  LOP3.LUT R0, R6.reuse, 0xe0, RZ, 0xc0, !PT ;  /* 0x000000e006007812 */ /* 0x040fe400078ec0ff */
[----:B------:R-:W-:Y:S02]  /*6690*/  LOP3.LUT P6, RZ, R6, 0x1f, RZ, 0xc0, !PT ;  /* 0x0000001f06ff7812 */ /* 0x000fe400078cc0ff */
        /* <DEDUP_REMOVED lines=8> */
[----:B------:R-:W-:-:S03]  /*6720*/  ISETP.EQ.AND P5, PT, R7, 0x4, PT ;  /* 0x000000040700780c */ /* 0x000fc60003fa2270 */
[----:B------:R-:W-:Y:S01]  /*6730*/  @P3 IMAD.MOV.U32 R0, RZ, RZ, R26 ;  /* 0x000000ffff003224 */ /* 0x000fe200078e001a */
[C---:B------:R-:W-:Y:S02]  /*6740*/  ISETP.EQ.AND P3, PT, R7.reuse, -0x4, PT ;  /* 0xfffffffc0700780c */ /* 0x040fe40003f62270 */
[----:B------:R-:W-:Y:S01]  /*6750*/  @P4 MOV R4, R26 ;  /* 0x0000001a00044202 */ /* 0x000fe20000000f00 */
[----:B------:R-:W-:Y:S01]  /*6760*/  @P2 IMAD.MOV.U32 R4, RZ, RZ, R25 ;  /* 0x000000ffff042224 */ /* 0x000fe200078e0019 */
[----:B------:R-:W-:Y:S02]  /*6770*/  @P4 MOV R0, R25 ;  /* 0x0000001900004202 */ /* 0x000fe40000000f00 */
[----:B------:R-:W-:Y:S02]  /*6780*/  ISETP.EQ.AND P4, PT, R7, RZ, PT ;  /* 0x000000ff0700720c */ /* 0x000fe40003f82270 */
[-C--:B------:R-:W-:Y:S01]  /*6790*/  @P2 MOV R0, R24.reuse ;  /* 0x0000001800002202 */ /* 0x080fe20000000f00 */
[----:B------:R-:W-:Y:S01]  /*67a0*/  @P1 IMAD.MOV.U32 R0, RZ, RZ, R23 ;  /* 0x000000ffff001224 */ /* 0x000fe200078e0017 */
[----:B------:R-:W-:-:S02]  /*67b0*/  @P1 MOV R4, R24 ;  /* 0x0000001800041202 */ /* 0x000fc40000000f00 */
[----:B------:R-:W-:Y:S01]  /*67c0*/  @P0 MOV R4, R23 ;  /* 0x0000001700040202 */ /* 0x000fe20000000f00 */
[----:B------:R-:W-:Y:S01]  /*67d0*/  @P3 IMAD.MOV.U32 R4, RZ, RZ, R22 ;  /* 0x000000ffff043224 */ /* 0x000fe200078e0016 */
[----:B------:R-:W-:Y:S02]  /*67e0*/  @P0 MOV R0, R22 ;  /* 0x0000001600000202 */ /* 0x000fe40000000f00 */
[----:B------:R-:W-:-:S03]  /*67f0*/  @P3 MOV R0, R21 ;  /* 0x0000001500003202 */ /* 0x000fc60000000f00 */
[----:B------:R-:W-:Y:S01]  /*6800*/  @P4 MOV R4, R21 ;  /* 0x0000001500044202 */ /* 0x000fe20000000f00 */
[----:B------:R-:W-:Y:S01]  /*6810*/  @P4 IMAD.MOV.U32 R0, RZ, RZ, R13 ;  /* 0x000000ffff004224 */ /* 0x000fe200078e000d */
[----:B------:R-:W-:Y:S01]  /*6820*/  @P5 MOV R4, R13 ;  /* 0x0000000d00045202 */ /* 0x000fe20000000f00 */
[----:B------:R-:W-:Y:S06]  /*6830*/  @!P6 BRA `(.L_x_88) ;  /* 0x00000000002ce947 */ /* 0x000fec0003800000 */
[----:B------:R-:W-:Y:S01]  /*6840*/  @P2 MOV R5, R26 ;  /* 0x0000001a00052202 */ /* 0x000fe20000000f00 */
[----:B------:R-:W-:Y:S01]  /*6850*/  @P1 IMAD.MOV.U32 R5, RZ, RZ, R25 ;  /* 0x000000ffff051224 */ /* 0x000fe200078e0019 */
[----:B------:R-:W-:Y:S02]  /*6860*/  @P0 MOV R5, R24 ;  /* 0x0000001800050202 */ /* 0x000fe40000000f00 */
[----:B------:R-:W-:Y:S02]  /*6870*/  ISETP.EQ.AND P0, PT, R7, 0x8, PT ;  /* 0x000000080700780c */ /* 0x000fe40003f02270 */
[----:B------:R-:W-:Y:S01]  /*6880*/  @P3 MOV R5, R23 ;  /* 0x0000001700053202 */ /* 0x000fe20000000f00 */
[----:B------:R-:W-:Y:S01]  /*6890*/  @P4 IMAD.MOV.U32 R5, RZ, RZ, R22 ;  /* 0x000000ffff054224 */ /* 0x000fe200078e0016 */
[----:B------:R-:W-:Y:S02]  /*68a0*/  @P5 MOV R5, R21 ;  /* 0x0000001500055202 */ /* 0x000fe40000000f00 */
[----:B------:R-:W-:-:S04]  /*68b0*/  LOP3.LUT R7, R6, 0x1f, RZ, 0xc0, !PT ;  /* 0x0000001f06077812 */ /* 0x000fc800078ec0ff */
[----:B------:R-:W-:-:S03]  /*68c0*/  SHF.L.W.U32.HI R0, R4, R7, R0 ;  /* 0x0000000704007219 */ /* 0x000fc60000010e00 */
[----:B------:R-:W-:-:S04]  /*68d0*/  @P0 MOV R5, R13 ;  /* 0x0000000d00050202 */ /* 0x000fc80000000f00 */
[----:B------:R-:W-:-:S07]  /*68e0*/  SHF.L.W.U32.HI R4, R5, R7, R4 ;  /* 0x0000000705047219 */ /* 0x000fce0000010e04 */
.L_x_88:
[----:B------:R-:W-:Y:S05]  /*68f0*/  BSYNC.RECONVERGENT B1 ;  /* 0x0000000000017941 */ /* 0x000fea0003800200 */
.L_x_87:
[C---:B------:R-:W-:Y:S01]  /*6900*/  SHF.L.W.U32.HI R10, R4.reuse, 0x2, R0 ;  /* 0x00000002040a7819 */ /* 0x040fe20000010e00 */
[----:B------:R-:W-:Y:S01]  /*6910*/  IMAD.SHL.U32 R4, R4, 0x4, RZ ;  /* 0x0000000404047824 */ /* 0x000fe200078e00ff */
[----:B------:R-:W-:Y:S01]  /*6920*/  UMOV UR4, 0x54442d19 ;  /* 0x54442d1900047882 */ /* 0x000fe20000000000 */
[----:B------:R-:W-:Y:S01]  /*6930*/  UMOV UR5, 0x3bf921fb ;  /* 0x3bf921fb00057882 */ /* 0x000fe20000000000 */
[----:B------:R-:W-:Y:S02]  /*6940*/  SHF.R.S32.HI R5, RZ, 0x1f, R10 ;  /* 0x0000001fff057819 */ /* 0x000fe4000001140a */
[----:B------:R-:W-:Y:S02]  /*6950*/  ISETP.GE.AND P1, PT, R3, RZ, PT ;  /* 0x000000ff0300720c */ /* 0x000fe40003f26270 */
[C---:B------:R-:W-:Y:S02]  /*6960*/  LOP3.LUT R6, R5.reuse, R4, RZ, 0x3c, !PT ;  /* 0x0000000405067212 */ /* 0x040fe400078e3cff */
[----:B------:R-:W-:-:S02]  /*6970*/  LOP3.LUT R7, R5, R10, RZ, 0x3c, !PT ;  /* 0x0000000a05077212 */ /* 0x000fc400078e3cff */
[----:B------:R-:W-:Y:S02]  /*6980*/  SHF.R.U32.HI R0, RZ, 0x1e, R0 ;  /* 0x0000001eff007819 */ /* 0x000fe40000011600 */
[----:B------:R-:W0:Y:S01]  /*6990*/  I2F.F64.S64 R4, R6 ;  /* 0x0000000600047312 */ /* 0x000e220000301c00 */
[C---:B------:R-:W-:Y:S02]  /*69a0*/  LOP3.LUT R3, R10.reuse, R3, RZ, 0x3c, !PT ;  /* 0x000000030a037212 */ /* 0x040fe400078e3cff */
[----:B------:R-:W-:Y:S02]  /*69b0*/  LEA.HI R10, R10, R0, RZ, 0x1 ;  /* 0x000000000a0a7211 */ /* 0x000fe400078f08ff */
[----:B------:R-:W-:Y:S02]  /*69c0*/  ISETP.GE.AND P0, PT, R3, RZ, PT ;  /* 0x000000ff0300720c */ /* 0x000fe40003f06270 */
[----:B------:R-:W-:-:S04]  /*69d0*/  IADD3 R0, PT, PT, -R10, RZ, RZ ;  /* 0x000000ff0a007210 */ /* 0x000fc80007ffe1ff */
[----:B------:R-:W-:Y:S01]  /*69e0*/  @!P1 MOV R10, R0 ;  /* 0x00000000000a9202 */ /* 0x000fe20000000f00 */
[----:B0-----:R-:W-:-:S10]  /*69f0*/  DMUL R4, R4, UR4 ;  /* 0x0000000404047c28 */ /* 0x001fd40008000000 */
[----:B------:R-:W0:Y:S02]  /*6a00*/  F2F.F32.F64 R4, R4 ;  /* 0x0000000400047310 */ /* 0x000e240000301000 */
[----:B0-----:R-:W-:-:S07]  /*6a10*/  FSEL R0, -R4, R4, !P0 ;  /* 0x0000000404007208 */ /* 0x001fce0004000100 */
.L_x_85:
[----:B------:R-:W-:Y:S05]  /*6a20*/  BSYNC.RECONVERGENT B0 ;  /* 0x0000000000007941 */ /* 0x000fea0003800200 */
.L_x_84:
[----:B------:R-:W-:Y:S02]  /*6a30*/  HFMA2 R6, -RZ, RZ, 1.0078125, -8.98838043212890625e-05 ;  /* 0x3c0885e4ff067431 */ /* 0x000fe400000001ff */
[----:B------:R-:W-:Y:S02]  /*6a40*/  IMAD.MOV.U32 R4, RZ, RZ, 0x37cbac00 ;  /* 0x37cbac00ff047424 */ /* 0x000fe400078e00ff */
[----:B------:R-:W-:Y:S01]  /*6a50*/  FMUL R3, R0, R0 ;  /* 0x0000000000037220 */ /* 0x000fe20000400000 */
[C---:B------:R-:W-:Y:S01]  /*6a60*/  LOP3.LUT R5, R10.reuse, 0x1, RZ, 0xc0, !PT ;  /* 0x000000010a057812 */ /* 0x040fe200078ec0ff */
[----:B------:R-:W-:Y:S01]  /*6a70*/  IMAD.MOV.U32 R7, RZ, RZ, 0x3e2aaaa8 ;  /* 0x3e2aaaa8ff077424 */ /* 0x000fe200078e00ff */
[----:B------:R-:W-:Y:S01]  /*6a80*/  IADD3 R10, PT, PT, R10, 0x1, RZ ;  /* 0x000000010a0a7810 */ /* 0x000fe20007ffe0ff */
[----:B------:R-:W-:Y:S01]  /*6a90*/  FFMA R4, R3, R4, -0.0013887860113754868507 ;  /* 0xbab607ed03047423 */ /* 0x000fe20000000004 */
[----:B------:R-:W-:Y:S01]  /*6aa0*/  ISETP.NE.U32.AND P0, PT, R5, 0x1, PT ;  /* 0x000000010500780c */ /* 0x000fe20003f05070 */
[----:B------:R-:W-:Y:S01]  /*6ab0*/  BSSY.RECONVERGENT B2, `(.L_x_89) ;  /* 0x0000018000027945 */ /* 0x000fe20003800200 */
[----:B------:R-:W-:-:S02]  /*6ac0*/  LOP3.LUT P1, RZ, R10, 0x2, RZ, 0xc0, !PT ;  /* 0x000000020aff7812 */ /* 0x000fc4000782c0ff */
[----:B------:R-:W-:Y:S02]  /*6ad0*/  FSEL R4, R4, -0.00019574658654164522886, P0 ;  /* 0xb94d415304047808 */ /* 0x000fe40000000000 */
[----:B------:R-:W-:Y:S02]  /*6ae0*/  FSEL R6, R6, 0.041666727513074874878, !P0 ;  /* 0x3d2aaabb06067808 */ /* 0x000fe40004000000 */
[----:B------:R-:W-:Y:S02]  /*6af0*/  FSEL R0, R0, 1, !P0 ;  /* 0x3f80000000007808 */ /* 0x000fe40004000000 */
[----:B------:R-:W-:Y:S01]  /*6b00*/  FSEL R7, -R7, -0.4999999701976776123, !P0 ;  /* 0xbeffffff07077808 */ /* 0x000fe20004000100 */
[C---:B------:R-:W-:Y:S02]  /*6b10*/  FFMA R4, R3.reuse, R4, R6 ;  /* 0x0000000403047223 */ /* 0x040fe40000000006 */
[C---:B------:R-:W-:Y:S02]  /*6b20*/  FFMA R5, R3.reuse, R0, RZ ;  /* 0x0000000003057223 */ /* 0x040fe400000000ff */
[----:B------:R-:W-:-:S04]  /*6b30*/  FFMA R4, R3, R4, R7 ;  /* 0x0000000403047223 */ /* 0x000fc80000000007 */
[----:B------:R-:W-:-:S04]  /*6b40*/  FFMA R0, R5, R4, R0 ;  /* 0x0000000405007223 */ /* 0x000fc80000000000 */
[----:B------:R-:W-:-:S04]  /*6b50*/  @P1 FADD R0, RZ, -R0 ;  /* 0x80000000ff001221 */ /* 0x000fc80000000000 */
        /* <DEDUP_REMOVED lines=13> */
.L_x_90:
[----:B------:R-:W-:Y:S05]  /*6c30*/  BSYNC.RECONVERGENT B2 ;  /* 0x0000000000027941 */ /* 0x000fea0003800200 */
.L_x_89:
[----:B------:R-:W-:Y:S05]  /*6c40*/  BRA `(.L_x_18) ;  /* 0x0000003c00787947 */ /* 0x000fea0003800000 */
.L_x_751:
[C---:B-----5:R-:W-:Y:S01]  /*6c50*/  FMUL R11, R3.reuse, 0.63661974668502807617 ;  /* 0x3f22f983030b7820 */ /* 0x060fe20000400000 */
[----:B------:R-:W-:Y:S01]  /*6c60*/  FSETP.GE.AND P5, PT, |R3|, 105615, PT ;  /* 0x47ce47800300780b */ /* 0x000fe20003fa6200 */
[----:B------:R-:W-:Y:S04]  /*6c70*/  BSSY.RECONVERGENT B0, `(.L_x_91) ;  /* 0x0000066000007945 */ /* 0x000fe80003800200 */
[----:B------:R-:W0:Y:S02]  /*6c80*/  F2I.NTZ R11, R11 ;  /* 0x0000000b000b7305 */ /* 0x000e240000203100 */
[----:B0-----:R-:W-:Y:S01]  /*6c90*/  I2FP.F32.S32 R8, R11 ;  /* 0x0000000b00087245 */ /* 0x001fe20000201400 */
[----:B------:R-:W-:-:S04]  /*6ca0*/  IMAD.MOV.U32 R9, RZ, RZ, R11 ;  /* 0x000000ffff097224 */ /* 0x000fc800078e000b */
[----:B------:R-:W-:-:S04]  /*6cb0*/  FFMA R5, R8, -1.5707962512969970703, R3 ;  /* 0xbfc90fda08057823 */ /* 0x000fc80000000003 */
[----:B------:R-:W-:-:S04]  /*6cc0*/  FFMA R5, R8, -7.5497894158615963534e-08, R5 ;  /* 0xb3a2216808057823 */ /* 0x000fc80000000005 */
[----:B------:R-:W-:-:S05]  /*6cd0*/  FFMA R8, R8, -5.3903029534742383927e-15, R5 ;  /* 0xa7c234c508087823 */ /* 0x000fca0000000005 */
[----:B------:R-:W-:Y:S01]  /*6ce0*/  MOV R4, R8 ;  /* 0x0000000800047202 */ /* 0x000fe20000000f00 */
[----:B------:R-:W-:Y:S06]  /*6cf0*/  @!P5 BRA `(.L_x_92) ;  /* 0x000000040074d947 */ /* 0x000fec0003800000 */
[----:B------:R-:W-:-:S13]  /*6d00*/  FSETP.NEU.AND P0, PT, |R3|, +INF , PT ;  /* 0x7f8000000300780b */ /* 0x000fda0003f0d200 */
[----:B------:R-:W-:Y:S01]  /*6d10*/  @!P0 FMUL R4, RZ, R3 ;  /* 0x00000003ff048220 */ /* 0x000fe20000400000 */
[----:B------:R-:W-:Y:S01]  /*6d20*/  @!P0 MOV R11, RZ ;  /* 0x000000ff000b8202 */ /* 0x000fe20000000f00 */
[----:B------:R-:W-:Y:S06]  /*6d30*/  @!P0 BRA `(.L_x_92) ;  /* 0x0000000400648947 */ /* 0x000fec0003800000 */
[----:B------:R-:W0:Y:S01]  /*6d40*/  LDC.64 R4, c[0x4][RZ] ;  /* 0x01000000ff047b82 */ /* 0x000e220000000a00 */
[----:B------:R-:W-:Y:S02]  /*6d50*/  IMAD.SHL.U32 R0, R3, 0x100, RZ ;  /* 0x0000010003007824 */ /* 0x000fe400078e00ff */
[----:B------:R-:W-:Y:S01]  /*6d60*/  HFMA2 R13, -RZ, RZ, 0, 0 ;  /* 0x00000000ff0d7431 */ /* 0x000fe200000001ff */
[----:B------:R-:W-:Y:S01]  /*6d70*/  MOV R15, RZ ;  /* 0x000000ff000f7202 */ /* 0x000fe20000000f00 */
[----:B------:R-:W-:Y:S01]  /*6d80*/  UMOV UR4, URZ ;  /* 0x000000ff00047c82 */ /* 0x000fe20008000000 */
[----:B------:R-:W-:-:S07]  /*6d90*/  LOP3.LUT R17, R0, 0x80000000, RZ, 0xfc, !PT ;  /* 0x8000000000117812 */ /* 0x000fce00078efcff */
.L_x_93:
[----:B0-----:R-:W-:-:S06]  /*6da0*/  IMAD.WIDE.U32 R6, R15, 0x4, R4 ;  /* 0x000000040f067825 */ /* 0x001fcc00078e0004 */
[----:B------:R-:W2:Y:S01]  /*6db0*/  LDG.E.CONSTANT R6, desc[UR10][R6.64] ;  /* 0x0000000a06067981 */ /* 0x000ea2000c1e9900 */
[C---:B------:R-:W-:Y:S01]  /*6dc0*/  IMAD.SHL.U32 R0, R15.reuse, 0x4, RZ ;  /* 0x000000040f007824 */ /* 0x040fe200078e00ff */
[----:B------:R-:W-:-:S04]  /*6dd0*/  IADD3 R15, PT, PT, R15, 0x1, RZ ;  /* 0x000000010f0f7810 */ /* 0x000fc80007ffe0ff */
[C---:B------:R-:W-:Y:S02]  /*6de0*/  ISETP.EQ.AND P6, PT, R0.reuse, RZ, PT ;  /* 0x000000ff0000720c */ /* 0x040fe40003fc2270 */
[C---:B------:R-:W-:Y:S02]  /*6df0*/  ISETP.EQ.AND P4, PT, R0.reuse, 0x4, PT ;  /* 0x000000040000780c */ /* 0x040fe40003f82270 */
[C---:B------:R-:W-:Y:S02]  /*6e00*/  ISETP.EQ.AND P3, PT, R0.reuse, 0x8, PT ;  /* 0x000000080000780c */ /* 0x040fe40003f62270 */
[C---:B------:R-:W-:Y:S02]  /*6e10*/  ISETP.EQ.AND P2, PT, R0.reuse, 0xc, PT ;  /* 0x0000000c0000780c */ /* 0x040fe40003f42270 */
[----:B------:R-:W-:Y:S01]  /*6e20*/  ISETP.EQ.AND P1, PT, R0, 0x10, PT ;  /* 0x000000100000780c */ /* 0x000fe20003f22270 */
[----:B--2---:R-:W-:-:S03]  /*6e30*/  IMAD.WIDE.U32 R10, R6, R17, RZ ;  /* 0x00000011060a7225 */ /* 0x004fc600078e00ff */
[----:B------:R-:W-:-:S04]  /*6e40*/  IADD3 R10, P0, PT, R10, R13, RZ ;  /* 0x0000000d0a0a7210 */ /* 0x000fc80007f1e0ff */
[----:B------:R-:W-:Y:S01]  /*6e50*/  @P6 MOV R26, R10 ;  /* 0x0000000a001a6202 */ /* 0x000fe20000000f00 */
[----:B------:R-:W-:Y:S01]  /*6e60*/  @P4 IMAD.MOV.U32 R25, RZ, RZ, R10 ;  /* 0x000000ffff194224 */ /* 0x000fe200078e000a */
[----:B------:R-:W-:-:S03]  /*6e70*/  ISETP.NE.AND P6, PT, R15, 0x6, PT ;  /* 0x000000060f00780c */ /* 0x000fc60003fc5270 */
[----:B------:R-:W-:Y:S01]  /*6e80*/  @P1 IMAD.MOV.U32 R22, RZ, RZ, R10 ;  /* 0x000000ffff161224 */ /* 0x000fe200078e000a */
[----:B------:R-:W-:Y:S02]  /*6e90*/  IADD3.X R13, PT, PT, R11, UR4, RZ, P0, !PT ;  /* 0x000000040b0d7c10 */ /* 0x000fe400087fe4ff */
[----:B------:R-:W-:Y:S02]  /*6ea0*/  ISETP.EQ.AND P0, PT, R0, 0x14, PT ;  /* 0x000000140000780c */ /* 0x000fe40003f02270 */
[-C--:B------:R-:W-:Y:S02]  /*6eb0*/  @P3 MOV R24, R10.reuse ;  /* 0x0000000a00183202 */ /* 0x080fe40000000f00 */
[----:B------:R-:W-:-:S09]  /*6ec0*/  @P2 MOV R23, R10 ;  /* 0x0000000a00172202 */ /* 0x000fd20000000f00 */
[----:B------:R-:W-:Y:S01]  /*6ed0*/  @P0 MOV R21, R10 ;  /* 0x0000000a00150202 */ /* 0x000fe20000000f00 */
[----:B------:R-:W-:Y:S06]  /*6ee0*/  @P6 BRA `(.L_x_93) ;  /* 0xfffffffc00ac6947 */ /* 0x000fec000383ffff */
[----:B------:R-:W-:Y:S01]  /*6ef0*/  SHF.R.U32.HI R6, RZ, 0x17, R3 ;  /* 0x00000017ff067819 */ /* 0x000fe20000011603 */
[----:B------:R-:W-:Y:S03]  /*6f00*/  BSSY.RECONVERGENT B1, `(.L_x_94) ;  /* 0x000002a000017945 */ /* 0x000fe60003800200 */
[----:B------:R-:W-:-:S04]  /*6f10*/  LOP3.LUT R0, R6, 0xe0, RZ, 0xc0, !PT ;  /* 0x000000e006007812 */ /* 0x000fc800078ec0ff */
[----:B------:R-:W-:-:S04]  /*6f20*/  IADD3 R0, PT, PT, R0, -0x80, RZ ;  /* 0xffffff8000007810 */ /* 0x000fc80007ffe0ff */
[----:B------:R-:W-:-:S05]  /*6f30*/  SHF.R.U32.HI R0, RZ, 0x5, R0 ;  /* 0x00000005ff007819 */ /* 0x000fca0000011600 */
[----:B------:R-:W-:-:S05]  /*6f40*/  IMAD.U32 R7, R0, -0x4, RZ ;  /* 0xfffffffc00077824 */ /* 0x000fca00078e00ff */
[C---:B------:R-:W-:Y:S02]  /*6f50*/  ISETP.EQ.AND P0, PT, R7.reuse, -0x18, PT ;  /* 0xffffffe80700780c */ /* 0x040fe40003f02270 */
[C---:B------:R-:W-:Y:S02]  /*6f60*/  ISETP.EQ.AND P6, PT, R7.reuse, -0x14, PT ;  /* 0xffffffec0700780c */ /* 0x040fe40003fc2270 */
[C---:B------:R-:W-:Y:S02]  /*6f70*/  ISETP.EQ.AND P4, PT, R7.reuse, -0x10, PT ;  /* 0xfffffff00700780c */ /* 0x040fe40003f82270 */
[C---:B------:R-:W-:Y:S02]  /*6f80*/  ISETP.EQ.AND P3, PT, R7.reuse, -0xc, PT ;  /* 0xfffffff40700780c */ /* 0x040fe40003f62270 */
[C---:B------:R-:W-:Y:S02]  /*6f90*/  ISETP.EQ.AND P2, PT, R7.reuse, -0x8, PT ;  /* 0xfffffff80700780c */ /* 0x040fe40003f42270 */
[----:B------:R-:W-:-:S03]  /*6fa0*/  ISETP.EQ.AND P1, PT, R7, -0x4, PT ;  /* 0xfffffffc0700780c */ /* 0x000fc60003f22270 */
[-C--:B------:R-:W-:Y:S02]  /*6fb0*/  @P0 MOV R0, R26.reuse ;  /* 0x0000001a00000202 */ /* 0x080fe40000000f00 */
[----:B------:R-:W-:Y:S01]  /*6fc0*/  @P6 MOV R4, R26 ;  /* 0x0000001a00046202 */ /* 0x000fe20000000f00 */
[----:B------:R-:W-:Y:S01]  /*6fd0*/  @P6 IMAD.MOV.U32 R0, RZ, RZ, R25 ;  /* 0x000000ffff006224 */ /* 0x000fe200078e0019 */
[C---:B------:R-:W-:Y:S02]  /*6fe0*/  ISETP.EQ.AND P0, PT, R7.reuse, RZ, PT ;  /* 0x000000ff0700720c */ /* 0x040fe40003f02270 */
[----:B------:R-:W-:Y:S02]  /*6ff0*/  ISETP.EQ.AND P6, PT, R7, 0x4, PT ;  /* 0x000000040700780c */ /* 0x000fe40003fc2270 */
[----:B------:R-:W-:Y:S01]  /*7000*/  @P4 MOV R4, R25 ;  /* 0x0000001900044202 */ /* 0x000fe20000000f00 */
[----:B------:R-:W-:Y:S01]  /*7010*/  @P3 IMAD.MOV.U32 R4, RZ, RZ, R24 ;  /* 0x000000ffff043224 */ /* 0x000fe200078e0018 */
[----:B------:R-:W-:-:S02]  /*7020*/  @P2 MOV R4, R23 ;  /* 0x0000001700042202 */ /* 0x000fc40000000f00 */
[----:B------:R-:W-:Y:S02]  /*7030*/  @P1 MOV R4, R22 ;  /* 0x0000001600041202 */ /* 0x000fe40000000f00 */
[----:B------:R-:W-:Y:S02]  /*7040*/  P2R R5, PR, RZ, 0x40 ;  /* 0x00000040ff057803 */ /* 0x000fe40000000000 */
[----:B------:R-:W-:Y:S01]  /*7050*/  @P4 MOV R0, R24 ;  /* 0x0000001800004202 */ /* 0x000fe20000000f00 */
[----:B------:R-:W-:Y:S01]  /*7060*/  @P0 IMAD.MOV.U32 R4, RZ, RZ, R21 ;  /* 0x000000ffff040224 */ /* 0x000fe200078e0015 */
[----:B------:R-:W-:Y:S01]  /*7070*/  @P3 MOV R0, R23 ;  /* 0x0000001700003202 */ /* 0x000fe20000000f00 */
[----:B------:R-:W-:Y:S01]  /*7080*/  @P2 IMAD.MOV.U32 R0, RZ, RZ, R22 ;  /* 0x000000ffff002224 */ /* 0x000fe200078e0016 */
[----:B------:R-:W-:Y:S02]  /*7090*/  @P6 MOV R4, R13 ;  /* 0x0000000d00046202 */ /* 0x000fe40000000f00 */
[----:B------:R-:W-:-:S02]  /*70a0*/  LOP3.LUT P6, RZ, R6, 0x1f, RZ, 0xc0, !PT ;  /* 0x0000001f06ff7812 */ /* 0x000fc400078cc0ff */
[----:B------:R-:W-:Y:S02]  /*70b0*/  @P1 MOV R0, R21 ;  /* 0x0000001500001202 */ /* 0x000fe40000000f00 */
[----:B------:R-:W-:-:S09]  /*70c0*/  @P0 MOV R0, R13 ;  /* 0x0000000d00000202 */ /* 0x000fd20000000f00 */
        /* <DEDUP_REMOVED lines=13> */
.L_x_95:
[----:B------:R-:W-:Y:S05]  /*71a0*/  BSYNC.RECONVERGENT B1 ;  /* 0x0000000000017941 */ /* 0x000fea0003800200 */
.L_x_94:
        /* <DEDUP_REMOVED lines=18> */
.L_x_92:
[----:B------:R-:W-:Y:S05]  /*72d0*/  BSYNC.RECONVERGENT B0 ;  /* 0x0000000000007941 */ /* 0x000fea0003800200 */
.L_x_91:
[C---:B------:R-:W-:Y:S01]  /*72e0*/  LOP3.LUT R0, R11.reuse, 0x1, RZ, 0xc0, !PT ;  /* 0x000000010b007812 */ /* 0x040fe200078ec0ff */
[----:B------:R-:W-:Y:S01]  /*72f0*/  FMUL R5, R4, R4 ;  /* 0x0000000404057220 */ /* 0x000fe20000400000 */
[----:B------:R-:W-:Y:S01]  /*7300*/  MOV R12, 0x37cbac00 ;  /* 0x37cbac00000c7802 */ /* 0x000fe20000000f00 */
[----:B------:R-:W-:Y:S01]  /*7310*/  IMAD.MOV.U32 R10, RZ, RZ, 0x3e2aaaa8 ;  /* 0x3e2aaaa8ff0a7424 */ /* 0x000fe200078e00ff */
[----:B------:R-:W-:Y:S01]  /*7320*/  ISETP.NE.U32.AND P0, PT, R0, 0x1, PT ;  /* 0x000000010000780c */ /* 0x000fe20003f05070 */
[----:B------:R-:W-:Y:S01]  /*7330*/  HFMA2 R0, -RZ, RZ, 1.0078125, -8.98838043212890625e-05 ;  /* 0x3c0885e4ff007431 */ /* 0x000fe200000001ff */
[----:B------:R-:W-:Y:S01]  /*7340*/  LOP3.LUT P1, RZ, R11, 0x2, RZ, 0xc0, !PT ;  /* 0x000000020bff7812 */ /* 0x000fe2000782c0ff */
[----:B------:R-:W-:Y:S01]  /*7350*/  FFMA R6, R5, R12, -0.0013887860113754868507 ;  /* 0xbab607ed05067423 */ /* 0x000fe2000000000c */
[----:B------:R-:W-:Y:S01]  /*7360*/  FSEL R11, R4, 1, P0 ;  /* 0x3f800000040b7808 */ /* 0x000fe20000000000 */
[----:B------:R-:W-:Y:S01]  /*7370*/  BSSY.RECONVERGENT B0, `(.L_x_96) ;  /* 0x0000065000007945 */ /* 0x000fe20003800200 */
[----:B------:R-:W-:-:S02]  /*7380*/  FSEL R7, -R10, -0.4999999701976776123, P0 ;  /* 0xbeffffff0a077808 */ /* 0x000fc40000000100 */
[----:B------:R-:W-:Y:S01]  /*7390*/  FSEL R6, R6, -0.00019574658654164522886, !P0 ;  /* 0xb94d415306067808 */ /* 0x000fe20004000000 */
[----:B------:R-:W-:Y:S01]  /*73a0*/  FFMA R4, R5, R11, RZ ;  /* 0x0000000b05047223 */ /* 0x000fe200000000ff */
[----:B------:R-:W-:-:S05]  /*73b0*/  FSEL R14, R0, 0.041666727513074874878, P0 ;  /* 0x3d2aaabb000e7808 */ /* 0x000fca0000000000 */
[----:B------:R-:W-:-:S04]  /*73c0*/  FFMA R6, R5, R6, R14 ;  /* 0x0000000605067223 */ /* 0x000fc8000000000e */
[----:B------:R-:W-:-:S04]  /*73d0*/  FFMA R6, R5, R6, R7 ;  /* 0x0000000605067223 */ /* 0x000fc80000000007 */
[----:B------:R-:W-:-:S04]  /*73e0*/  FFMA R11, R4, R6, R11 ;  /* 0x00000006040b7223 */ /* 0x000fc8000000000b */
[----:B------:R-:W-:Y:S01]  /*73f0*/  @P1 FADD R11, RZ, -R11 ;  /* 0x8000000bff0b1221 */ /* 0x000fe20000000000 */
        /* <DEDUP_REMOVED lines=11> */
.L_x_98:
        /* <DEDUP_REMOVED lines=62> */
.L_x_100:
[----:B------:R-:W-:Y:S05]  /*7890*/  BSYNC.RECONVERGENT B1 ;  /* 0x0000000000017941 */ /* 0x000fea0003800200 */
.L_x_99:
        /* <DEDUP_REMOVED lines=13> */
[----:B------:R-:W-:-:S04]  /*7970*/  IADD3 R3, PT, PT, -R9, RZ, RZ ;  /* 0x000000ff09037210 */ /* 0x000fc80007ffe1ff */
[----:B------:R-:W-:Y:S01]  /*7980*/  @!P1 MOV R9, R3 ;  /* 0x0000000300099202 */ /* 0x000fe20000000f00 */
[----:B0-----:R-:W-:-:S10]  /*7990*/  DMUL R6, R4, UR4 ;  /* 0x0000000404067c28 */ /* 0x001fd40008000000 */
[----:B------:R-:W0:Y:S02]  /*79a0*/  F2F.F32.F64 R6, R6 ;  /* 0x0000000600067310 */ /* 0x000e240000301000 */
[----:B0-----:R-:W-:-:S07]  /*79b0*/  FSEL R8, -R6, R6, !P0 ;  /* 0x0000000606087208 */ /* 0x001fce0004000100 */
.L_x_97:
[----:B------:R-:W-:Y:S05]  /*79c0*/  BSYNC.RECONVERGENT B0 ;  /* 0x0000000000007941 */ /* 0x000fea0003800200 */
.L_x_96:
[----:B------:R-:W-:Y:S01]  /*79d0*/  FMUL R3, R8, R8 ;  /* 0x0000000808037220 */ /* 0x000fe20000400000 */
[C---:B------:R-:W-:Y:S01]  /*79e0*/  LOP3.LUT R4, R9.reuse, 0x1, RZ, 0xc0, !PT ;  /* 0x0000000109047812 */ /* 0x040fe200078ec0ff */
[----:B------:R-:W-:Y:S02]  /*79f0*/  VIADD R9, R9, 0x1 ;  /* 0x0000000109097836 */ /* 0x000fe40000000000 */
[----:B------:R-:W-:Y:S01]  /*7a00*/  FFMA R12, R3, R12, -0.0013887860113754868507 ;  /* 0xbab607ed030c7423 */ /* 0x000fe2000000000c */
[----:B------:R-:W-:Y:S02]  /*7a10*/  ISETP.NE.U32.AND P0, PT, R4, 0x1, PT ;  /* 0x000000010400780c */ /* 0x000fe40003f05070 */
[----:B------:R-:W-:Y:S02]  /*7a20*/  LOP3.LUT P1, RZ, R9, 0x2, RZ, 0xc0, !PT ;  /* 0x0000000209ff7812 */ /* 0x000fe4000782c0ff */
[----:B------:R-:W-:Y:S02]  /*7a30*/  FSEL R4, R0, 0.041666727513074874878, !P0 ;  /* 0x3d2aaabb00047808 */ /* 0x000fe40004000000 */
[----:B------:R-:W-:-:S02]  /*7a40*/  FSEL R12, R12, -0.00019574658654164522886, P0 ;  /* 0xb94d41530c0c7808 */ /* 0x000fc40000000000 */
[----:B------:R-:W-:Y:S02]  /*7a50*/  FSEL R0, R8, 1, !P0 ;  /* 0x3f80000008007808 */ /* 0x000fe40004000000 */
[----:B------:R-:W-:Y:S01]  /*7a60*/  FSEL R7, -R10, -0.4999999701976776123, !P0 ;  /* 0xbeffffff0a077808 */ /* 0x000fe20004000100 */
[C---:B------:R-:W-:Y:S02]  /*7a70*/  FFMA R4, R3.reuse, R12, R4 ;  /* 0x0000000c03047223 */ /* 0x040fe40000000004 */
[C---:B------:R-:W-:Y:S02]  /*7a80*/  FFMA R5, R3.reuse, R0, RZ ;  /* 0x0000000003057223 */ /* 0x040fe400000000ff */
[----:B------:R-:W-:-:S04]  /*7a90*/  FFMA R4, R3, R4, R7 ;  /* 0x0000000403047223 */ /* 0x000fc80000000007 */
[----:B------:R-:W-:-:S04]  /*7aa0*/  FFMA R5, R5, R4, R0 ;  /* 0x0000000405057223 */ /* 0x000fc80000000000 */
[----:B------:R-:W-:-:S04]  /*7ab0*/  @P1 FADD R5, RZ, -R5 ;  /* 0x80000005ff051221 */ /* 0x000fc80000000000 */
[----:B------:R-:W-:Y:S01]  /*7ac0*/  FMUL R0, R2, R5 ;  /* 0x0000000502007220 */ /* 0x000fe20000400000 */
[----:B------:R-:W-:Y:S06]  /*7ad0*/  BRA `(.L_x_18) ;  /* 0x0000002c00d47947 */ /* 0x000fec0003800000 */
.L_x_752:
[C---:B-----5:R-:W-:Y:S01]  /*7ae0*/  FMUL R10, R3.reuse, 0.63661974668502807617 ;  /* 0x3f22f983030a7820 */ /* 0x060fe20000400000 */
[----:B------:R-:W-:Y:S01]  /*7af0*/  FSETP.GE.AND P5, PT, |R3|, 105615, PT ;  /* 0x47ce47800300780b */ /* 0x000fe20003fa6200 */
[----:B------:R-:W-:Y:S04]  /*7b00*/  BSSY.RECONVERGENT B0, `(.L_x_101) ;  /* 0x0000066000007945 */ /* 0x000fe80003800200 */
[----:B------:R-:W0:Y:S02]  /*7b10*/  F2I.NTZ R10, R10 ;  /* 0x0000000a000a7305 */ /* 0x000e240000203100 */
[-C--:B0-----:R-:W-:Y:S02]  /*7b20*/  I2FP.F32.S32 R8, R10.reuse ;  /* 0x0000000a00087245 */ /* 0x081fe40000201400 */
[----:B------:R-:W-:-:S03]  /*7b30*/  MOV R9, R10 ;  /* 0x0000000a00097202 */ /* 0x000fc60000000f00 */
[----:B------:R-:W-:-:S04]  /*7b40*/  FFMA R5, R8, -1.5707962512969970703, R3 ;  /* 0xbfc90fda08057823 */ /* 0x000fc80000000003 */
[----:B------:R-:W-:-:S04]  /*7b50*/  FFMA R5, R8, -7.5497894158615963534e-08, R5 ;  /* 0xb3a2216808057823 */ /* 0x000fc80000000005 */
[----:B------:R-:W-:-:S05]  /*7b60*/  FFMA R8, R8, -5.3903029534742383927e-15, R5 ;  /* 0xa7c234c508087823 */ /* 0x000fca0000000005 */
[----:B------:R-:W-:Y:S01]  /*7b70*/  MOV R4, R8 ;  /* 0x0000000800047202 */ /* 0x000fe20000000f00 */
[----:B------:R-:W-:Y:S06]  /*7b80*/  @!P5 BRA `(.L_x_102) ;  /* 0x000000040074d947 */ /* 0x000fec0003800000 */
[----:B------:R-:W-:-:S13]  /*7b90*/  FSETP.NEU.AND P0, PT, |R3|, +INF , PT ;  /* 0x7f8000000300780b */ /* 0x000fda0003f0d200 */
[----:B------:R-:W-:Y:S01]  /*7ba0*/  @!P0 FMUL R4, RZ, R3 ;  /* 0x00000003ff048220 */ /* 0x000fe20000400000 */
[----:B------:R-:W-:Y:S01]  /*7bb0*/  @!P0 IMAD.MOV.U32 R10, RZ, RZ, RZ ;  /* 0x000000ffff0a8224 */ /* 0x000fe200078e00ff */
[----:B------:R-:W-:Y:S06]  /*7bc0*/  @!P0 BRA `(.L_x_102) ;  /* 0x0000000400648947 */ /* 0x000fec0003800000 */
[----:B------:R-:W0:Y:S01]  /*7bd0*/  LDC.64 R4, c[0x4][RZ] ;  /* 0x01000000ff047b82 */ /* 0x000e220000000a00 */
[----:B------:R-:W-:Y:S01]  /*7be0*/  SHF.L.U32 R0, R3, 0x8, RZ ;  /* 0x0000000803007819 */ /* 0x000fe200000006ff */
[----:B------:R-:W-:Y:S02]  /*7bf0*/  HFMA2 R13, -RZ, RZ, 0, 0 ;  /* 0x00000000ff0d7431 */ /* 0x000fe400000001ff */
[----:B------:R-:W-:Y:S01]  /*7c00*/  IMAD.MOV.U32 R15, RZ, RZ, RZ ;  /* 0x000000ffff0f7224 */ /* 0x000fe200078e00ff */
[----:B------:R-:W-:Y:S01]  /*7c10*/  UMOV UR4, URZ ;  /* 0x000000ff00047c82 */ /* 0x000fe20008000000 */
[----:B------:R-:W-:-:S07]  /*7c20*/  LOP3.LUT R17, R0, 0x80000000, RZ, 0xfc, !PT ;  /* 0x8000000000117812 */ /* 0x000fce00078efcff */
.L_x_103:
[----:B0-----:R-:W-:-:S06]  /*7c30*/  IMAD.WIDE.U32 R6, R15, 0x4, R4 ;  /* 0x000000040f067825 */ /* 0x001fcc00078e0004 */
[----:B------:R-:W2:Y:S01]  /*7c40*/  LDG.E.CONSTANT R6, desc[UR10][R6.64] ;  /* 0x0000000a06067981 */ /* 0x000ea2000c1e9900 */
[C---:B------:R-:W-:Y:S02]  /*7c50*/  SHF.L.U32 R0, R15.reuse, 0x2, RZ ;  /* 0x000000020f007819 */ /* 0x040fe400000006ff */
[----:B------:R-:W-:Y:S02]  /*7c60*/  IADD3 R15, PT, PT, R15, 0x1, RZ ;  /* 0x000000010f0f7810 */ /* 0x000fe40007ffe0ff */
[C---:B------:R-:W-:Y:S02]  /*7c70*/  ISETP.EQ.AND P6, PT, R0.reuse, RZ, PT ;  /* 0x000000ff0000720c */ /* 0x040fe40003fc2270 */
[C---:B------:R-:W-:Y:S02]  /*7c80*/  ISETP.EQ.AND P4, PT, R0.reuse, 0x4, PT ;  /* 0x000000040000780c */ /* 0x040fe40003f82270 */
[C---:B------:R-:W-:Y:S02]  /*7c90*/  ISETP.EQ.AND P3, PT, R0.reuse, 0x8, PT ;  /* 0x000000080000780c */ /* 0x040fe40003f62270 */
[----:B------:R-:W-:-:S02]  /*7ca0*/  ISETP.EQ.AND P2, PT, R0, 0xc, PT ;  /* 0x0000000c0000780c */ /* 0x000fc40003f42270 */
[----:B------:R-:W-:Y:S01]  /*7cb0*/  ISETP.EQ.AND P1, PT, R0, 0x10, PT ;  /* 0x000000100000780c */ /* 0x000fe20003f22270 */
[----:B--2---:R-:W-:-:S03]  /*7cc0*/  IMAD.WIDE.U32 R10, R6, R17, RZ ;  /* 0x00000011060a7225 */ /* 0x004fc600078e00ff */
[----:B------:R-:W-:-:S04]  /*7cd0*/  IADD3 R10, P0, PT, R10, R13, RZ ;  /* 0x0000000d0a0a7210 */ /* 0x000fc80007f1e0ff */
[----:B------:R-:W-:Y:S01]  /*7ce0*/  IADD3.X R13, PT, PT, R11, UR4, RZ, P0, !PT ;  /* 0x000000040b0d7c10 */ /* 0x000fe200087fe4ff */
[--C-:B------:R-:W-:Y:S01]  /*7cf0*/  @P6 IMAD.MOV.U32 R26, RZ, RZ, R10.reuse ;  /* 0x000000ffff1a6224 */ /* 0x100fe200078e000a */
[----:B------:R-:W-:Y:S01]  /*7d00*/  ISETP.NE.AND P6, PT, R15, 0x6, PT ;  /* 0x000000060f00780c */ /* 0x000fe20003fc5270 */
[----:B------:R-:W-:Y:S01]  /*7d10*/  @P2 IMAD.MOV.U32 R23, RZ, RZ, R10 ;  /* 0x000000ffff172224 */ /* 0x000fe200078e000a */
[----:B------:R-:W-:Y:S02]  /*7d20*/  ISETP.EQ.AND P0, PT, R0, 0x14, PT ;  /* 0x000000140000780c */ /* 0x000fe40003f02270 */
[-C--:B------:R-:W-:Y:S02]  /*7d30*/  @P4 MOV R25, R10.reuse ;  /* 0x0000000a00194202 */ /* 0x080fe40000000f00 */
[-C--:B------:R-:W-:Y:S02]  /*7d40*/  @P3 MOV R24, R10.reuse ;  /* 0x0000000a00183202 */ /* 0x080fe40000000f00 */
[----:B------:R-:W-:-:S07]  /*7d50*/  @P1 MOV R22, R10 ;  /* 0x0000000a00161202 */ /* 0x000fce0000000f00 */
[----:B------:R-:W-:Y:S01]  /*7d60*/  @P0 MOV R21, R10 ;  /* 0x0000000a00150202 */ /* 0x000fe20000000f00 */
[----:B------:R-:W-:Y:S06]  /*7d70*/  @P6 BRA `(.L_x_103) ;  /* 0xfffffffc00ac6947 */ /* 0x000fec000383ffff */
[----:B------:R-:W-:Y:S01]  /*7d80*/  SHF.R.U32.HI R6, RZ, 0x17, R3 ;  /* 0x00000017ff067819 */ /* 0x000fe20000011603 */
[----:B------:R-:W-:Y:S03]  /*7d90*/  BSSY.RECONVERGENT B1, `(.L_x_104) ;  /* 0x000002a000017945 */ /* 0x000fe60003800200 */
[----:B------:R-:W-:-:S05]  /*7da0*/  LOP3.LUT R0, R6, 0xe0, RZ, 0xc0, !PT ;  /* 0x000000e006007812 */ /* 0x000fca00078ec0ff */
[----:B------:R-:W-:-:S05]  /*7db0*/  VIADD R0, R0, 0xffffff80 ;  /* 0xffffff8000007836 */ /* 0x000fca0000000000 */
        /* <DEDUP_REMOVED lines=8> */
[----:B------:R-:W-:Y:S02]  /*7e40*/  @P0 MOV R0, R26 ;  /* 0x0000001a00000202 */ /* 0x000fe40000000f00 */
[----:B------:R-:W-:Y:S01]  /*7e50*/  @P6 IMAD.MOV.U32 R4, RZ, RZ, R26 ;  /* 0x000000ffff046224 */ /* 0x000fe200078e001a */
[-C--:B------:R-:W-:Y:S01]  /*7e60*/  @P6 MOV R0, R25.reuse ;  /* 0x0000001900006202 */ /* 0x080fe20000000f00 */
[----:B------:R-:W-:Y:S01]  /*7e70*/  @P4 IMAD.MOV.U32 R0, RZ, RZ, R24 ;  /* 0x000000ffff004224 */ /* 0x000fe200078e0018 */
[C---:B------:R-:W-:Y:S02]  /*7e80*/  ISETP.EQ.AND P0, PT, R7.reuse, RZ, PT ;  /* 0x000000ff0700720c */ /* 0x040fe40003f02270 */
[----:B------:R-:W-:Y:S02]  /*7e90*/  ISETP.EQ.AND P6, PT, R7, 0x4, PT ;  /* 0x000000040700780c */ /* 0x000fe40003fc2270 */
[----:B------:R-:W-:Y:S02]  /*7ea0*/  @P4 MOV R4, R25 ;  /* 0x0000001900044202 */ /* 0x000fe40000000f00 */
[----:B------:R-:W-:Y:S01]  /*7eb0*/  @P3 MOV R4, R24 ;  /* 0x0000001800043202 */ /* 0x000fe20000000f00 */
[----:B------:R-:W-:Y:S01]  /*7ec0*/  @P2 IMAD.MOV.U32 R4, RZ, RZ, R23 ;  /* 0x000000ffff042224 */ /* 0x000fe200078e0017 */
[----:B------:R-:W-:-:S02]  /*7ed0*/  @P1 MOV R4, R22 ;  /* 0x0000001600041202 */ /* 0x000fc40000000f00 */
[----:B------:R-:W-:Y:S02]  /*7ee0*/  P2R R5, PR, RZ, 0x40 ;  /* 0x00000040ff057803 */ /* 0x000fe40000000000 */
[----:B------:R-:W-:Y:S02]  /*7ef0*/  @P3 MOV R0, R23 ;  /* 0x0000001700003202 */ /* 0x000fe40000000f00 */
[----:B------:R-:W-:Y:S01]  /*7f00*/  @P0 MOV R4, R21 ;  /* 0x0000001500040202 */ /* 0x000fe20000000f00 */
[----:B------:R-:W-:Y:S01]  /*7f10*/  @P6 IMAD.MOV.U32 R4, RZ, RZ, R13 ;  /* 0x000000ffff046224 */ /* 0x000fe200078e000d */
[----:B------:R-:W-:Y:S02]  /*7f20*/  LOP3.LUT P6, RZ, R6, 0x1f, RZ, 0xc0, !PT ;  /* 0x0000001f06ff7812 */ /* 0x000fe400078cc0ff */
[----:B------:R-:W-:Y:S01]  /*7f30*/  @P2 MOV R0, R22 ;  /* 0x0000001600002202 */ /* 0x000fe20000000f00 */
[----:B------:R-:W-:Y:S01]  /*7f40*/  @P1 IMAD.MOV.U32 R0, RZ, RZ, R21 ;  /* 0x000000ffff001224 */ /* 0x000fe200078e0015 */
[----:B------:R-:W-:-:S09]  /*7f50*/  @P0 MOV R0, R13 ;  /* 0x0000000d00000202 */ /* 0x000fd20000000f00 */
[----:B------:R-:W-:Y:S05]  /*7f60*/  @!P6 BRA `(.L_x_105) ;  /* 0x000000000030e947 */ /* 0x000fea0003800000 */
[----:B------:R-:W-:Y:S02]  /*7f70*/  @P4 MOV R5, R26 ;  /* 0x0000001a00054202 */ /* 0x000fe40000000f00 */
[----:B------:R-:W-:Y:S01]  /*7f80*/  @P3 MOV R5, R25 ;  /* 0x0000001900053202 */ /* 0x000fe20000000f00 */
[----:B------:R-:W-:Y:S01]  /*7f90*/  @P2 IMAD.MOV.U32 R5, RZ, RZ, R24 ;  /* 0x000000ffff052224 */ /* 0x000fe200078e0018 */
[C---:B------:R-:W-:Y:S02]  /*7fa0*/  ISETP.EQ.AND P6, PT, R7.reuse, 0x4, PT ;  /* 0x000000040700780c */ /* 0x040fe40003fc2270 */
[----:B------:R-:W-:Y:S02]  /*7fb0*/  ISETP.EQ.AND P2, PT, R7, 0x8, PT ;  /* 0x000000080700780c */ /* 0x000fe40003f42270 */
[----:B------:R-:W-:Y:S02]  /*7fc0*/  @P1 MOV R5, R23 ;  /* 0x0000001700051202 */ /* 0x000fe40000000f00 */
[----:B------:R-:W-:-:S02]  /*7fd0*/  @P0 MOV R5, R22 ;  /* 0x0000001600050202 */ /* 0x000fc40000000f00 */
[----:B------:R-:W-:-:S04]  /*7fe0*/  LOP3.LUT R7, R6, 0x1f, RZ, 0xc0, !PT ;  /* 0x0000001f06077812 */ /* 0x000fc800078ec0ff */
[----:B------:R-:W-:Y:S01]  /*7ff0*/  SHF.L.W.U32.HI R0, R4, R7, R0 ;  /* 0x0000000704007219 */ /* 0x000fe20000010e00 */
[----:B------:R-:W-:Y:S02]  /*8000*/  @P6 IMAD.MOV.U32 R5, RZ, RZ, R21 ;  /* 0x000000ffff056224 */ /* 0x000fe400078e0015 */
[----:B------:R-:W-:-:S04]  /*8010*/  @P2 MOV R5, R13 ;  /* 0x0000000d00052202 */ /* 0x000fc80000000f00 */
[----:B------:R-:W-:-:S07]  /*8020*/  SHF.L.W.U32.HI R4, R5, R7, R4 ;  /* 0x0000000705047219 */ /* 0x000fce0000010e04 */
.L_x_105:
[----:B------:R-:W-:Y:S05]  /*8030*/  BSYNC.RECONVERGENT B1 ;  /* 0x0000000000017941 */ /* 0x000fea0003800200 */
.L_x_104:
[C---:B------:R-:W-:Y:S01]  /*8040*/  SHF.L.W.U32.HI R10, R4.reuse, 0x2, R0 ;  /* 0x00000002040a7819 */ /* 0x040fe20000010e00 */
[----:B------:R-:W-:Y:S01]  /*8050*/  UMOV UR4, 0x54442d19 ;  /* 0x54442d1900047882 */ /* 0x000fe20000000000 */
[----:B------:R-:W-:Y:S01]  /*8060*/  SHF.L.U32 R4, R4, 0x2, RZ ;  /* 0x0000000204047819 */ /* 0x000fe200000006ff */
[----:B------:R-:W-:Y:S01]  /*8070*/  UMOV UR5, 0x3bf921fb ;  /* 0x3bf921fb00057882 */ /* 0x000fe20000000000 */
[----:B------:R-:W-:Y:S02]  /*8080*/  SHF.R.S32.HI R5, RZ, 0x1f, R10 ;  /* 0x0000001fff057819 */ /* 0x000fe4000001140a */
[----:B------:R-:W-:Y:S02]  /*8090*/  SHF.R.U32.HI R0, RZ, 0x1e, R0 ;  /* 0x0000001eff007819 */ /* 0x000fe40000011600 */
[C---:B------:R-:W-:Y:S02]  /*80a0*/  LOP3.LUT R4, R5.reuse, R4, RZ, 0x3c, !PT ;  /* 0x0000000405047212 */ /* 0x040fe400078e3cff */
[----:B------:R-:W-:-:S02]  /*80b0*/  LOP3.LUT R5, R5, R10, RZ, 0x3c, !PT ;  /* 0x0000000a05057212 */ /* 0x000fc400078e3cff */
[----:B------:R-:W-:Y:S02]  /*80c0*/  ISETP.GE.AND P1, PT, R3, RZ, PT ;  /* 0x000000ff0300720c */ /* 0x000fe40003f26270 */
[C---:B------:R-:W-:Y:S02]  /*80d0*/  LOP3.LUT R11, R10.reuse, R3, RZ, 0x3c, !PT ;  /* 0x000000030a0b7212 */ /* 0x040fe400078e3cff */
[----:B------:R-:W0:Y:S01]  /*80e0*/  I2F.F64.S64 R4, R4 ;  /* 0x0000000400047312 */ /* 0x000e220000301c00 */
[----:B------:R-:W-:Y:S02]  /*80f0*/  LEA.HI R10, R10, R0, RZ, 0x1 ;  /* 0x000000000a0a7211 */ /* 0x000fe400078f08ff */
[----:B------:R-:W-:-:S03]  /*8100*/  ISETP.GE.AND P0, PT, R11, RZ, PT ;  /* 0x000000ff0b00720c */ /* 0x000fc60003f06270 */
[----:B------:R-:W-:-:S05]  /*8110*/  IMAD.MOV R0, RZ, RZ, -R10 ;  /* 0x000000ffff007224 */ /* 0x000fca00078e0a0a */
[----:B------:R-:W-:Y:S01]  /*8120*/  @!P1 MOV R10, R0 ;  /* 0x00000000000a9202 */ /* 0x000fe20000000f00 */
[----:B0-----:R-:W-:-:S10]  /*8130*/  DMUL R6, R4, UR4 ;  /* 0x0000000404067c28 */ /* 0x001fd40008000000 */
[----:B------:R-:W0:Y:S02]  /*8140*/  F2F.F32.F64 R6, R6 ;  /* 0x0000000600067310 */ /* 0x000e240000301000 */
[----:B0-----:R-:W-:-:S07]  /*8150*/  FSEL R4, -R6, R6, !P0 ;  /* 0x0000000606047208 */ /* 0x001fce0004000100 */
.L_x_102:
[----:B------:R-:W-:Y:S05]  /*8160*/  BSYNC.RECONVERGENT B0 ;  /* 0x0000000000007941 */ /* 0x000fea0003800200 */
.L_x_101:
[----:B------:R-:W-:Y:S01]  /*8170*/  HFMA2 R12, -RZ, RZ, 0.487060546875, -0.0625 ;  /* 0x37cbac00ff0c7431 */ /* 0x000fe200000001ff */
[----:B------:R-:W-:Y:S01]  /*8180*/  LOP3.LUT R0, R10, 0x1, RZ, 0xc0, !PT ;  /* 0x000000010a007812 */ /* 0x000fe200078ec0ff */
[----:B------:R-:W-:Y:S01]  /*8190*/  FMUL R5, R4, R4 ;  /* 0x0000000404057220 */ /* 0x000fe20000400000 */
[----:B------:R-:W-:Y:S01]  /*81a0*/  IADD3 R7, PT, PT, R10, 0x1, RZ ;  /* 0x000000010a077810 */ /* 0x000fe20007ffe0ff */
[----:B------:R-:W-:Y:S01]  /*81b0*/  BSSY.RECONVERGENT B0, `(.L_x_106) ;  /* 0x000006b000007945 */ /* 0x000fe20003800200 */
[----:B------:R-:W-:Y:S01]  /*81c0*/  ISETP.NE.U32.AND P0, PT, R0, 0x1, PT ;  /* 0x000000010000780c */ /* 0x000fe20003f05070 */
[----:B------:R-:W-:Y:S01]  /*81d0*/  IMAD.MOV.U32 R0, RZ, RZ, 0x3c0885e4 ;  /* 0x3c0885e4ff007424 */ /* 0x000fe200078e00ff */
[----:B------:R-:W-:Y:S02]  /*81e0*/  MOV R10, 0x3e2aaaa8 ;  /* 0x3e2aaaa8000a7802 */ /* 0x000fe40000000f00 */
[----:B------:R-:W-:Y:S01]  /*81f0*/  LOP3.LUT P1, RZ, R7, 0x2, RZ, 0xc0, !PT ;  /* 0x0000000207ff7812 */ /* 0x000fe2000782c0ff */
[----:B------:R-:W-:Y:S01]  /*8200*/  FFMA R6, R5, R12, -0.0013887860113754868507 ;  /* 0xbab607ed05067423 */ /* 0x000fe2000000000c */
[----:B------:R-:W-:-:S02]  /*8210*/  FSEL R14, R0, 0.041666727513074874878, !P0 ;  /* 0x3d2aaabb000e7808 */ /* 0x000fc40004000000 */
[----:B------:R-:W-:Y:S02]  /*8220*/  FSEL R11, R4, 1, !P0 ;  /* 0x3f800000040b7808 */ /* 0x000fe40004000000 */
[----:B------:R-:W-:Y:S02]  /*8230*/  FSEL R6, R6, -0.00019574658654164522886, P0 ;  /* 0xb94d415306067808 */ /* 0x000fe40000000000 */
[----:B------:R-:W-:Y:S01]  /*8240*/  FSEL R7, -R10, -0.4999999701976776123, !P0 ;  /* 0xbeffffff0a077808 */ /* 0x000fe20004000100 */
[C---:B------:R-:W-:Y:S02]  /*8250*/  FFMA R4, R5.reuse, R11, RZ ;  /* 0x0000000b05047223 */ /* 0x040fe400000000ff */
[----:B------:R-:W-:-:S04]  /*8260*/  FFMA R6, R5, R6, R14 ;  /* 0x0000000605067223 */ /* 0x000fc8000000000e */
[----:B------:R-:W-:-:S04]  /*8270*/  FFMA R6, R5, R6, R7 ;  /* 0x0000000605067223 */ /* 0x000fc80000000007 */
[----:B------:R-:W-:-:S04]  /*8280*/  FFMA R11, R4, R6, R11 ;  /* 0x00000006040b7223 */ /* 0x000fc8000000000b */
[----:B------:R-:W-:Y:S01]  /*8290*/  @P1 FADD R11, RZ, -R11 ;  /* 0x8000000bff0b1221 */ /* 0x000fe20000000000 */
        /* <DEDUP_REMOVED lines=11> */
.L_x_108:
        /* <DEDUP_REMOVED lines=8> */
[C---:B------:R-:W-:Y:S02]  /*83d0*/  ISETP.EQ.AND P2, PT, R14.reuse, 0x10, PT ;  /* 0x000000100e00780c */ /* 0x040fe40003f42270 */
[----:B------:R-:W-:Y:S01]  /*83e0*/  ISETP.EQ.AND P1, PT, R14, 0x14, PT ;  /* 0x000000140e00780c */ /* 0x000fe20003f22270 */
[----:B--2---:R-:W-:-:S03]  /*83f0*/  IMAD.WIDE.U32 R8, R6, R17, RZ ;  /* 0x0000001106087225 */ /* 0x004fc600078e00ff */
[----:B------:R-:W-:-:S04]  /*8400*/  IADD3 R8, P6, PT, R8, R13, RZ ;  /* 0x0000000d08087210 */ /* 0x000fc80007fde0ff */
[----:B------:R-:W-:Y:S01]  /*8410*/  IADD3.X R13, PT, PT, R9, UR4, RZ, P6, !PT ;  /* 0x00000004090d7c10 */ /* 0x000fe2000b7fe4ff */
[--C-:B------:R-:W-:Y:S01]  /*8420*/  @P0 IMAD.MOV.U32 R26, RZ, RZ, R8.reuse ;  /* 0x000000ffff1a0224 */ /* 0x100fe200078e0008 */
[----:B------:R-:W-:Y:S01]  /*8430*/  ISETP.NE.AND P6, PT, R15, 0x6, PT ;  /* 0x000000060f00780c */ /* 0x000fe20003fc5270 */
[----:B------:R-:W-:Y:S01]  /*8440*/  @P3 IMAD.MOV.U32 R23, RZ, RZ, R8 ;  /* 0x000000ffff173224 */ /* 0x000fe200078e0008 */
[-C--:B------:R-:W-:Y:S02]  /*8450*/  @P5 MOV R25, R8.reuse ;  /* 0x0000000800195202 */ /* 0x080fe40000000f00 */
[-C--:B------:R-:W-:Y:S02]  /*8460*/  @P4 MOV R24, R8.reuse ;  /* 0x0000000800184202 */ /* 0x080fe40000000f00 */
[-C--:B------:R-:W-:Y:S02]  /*8470*/  @P2 MOV R22, R8.reuse ;  /* 0x0000000800162202 */ /* 0x080fe40000000f00 */
[----:B------:R-:W-:-:S05]  /*8480*/  @P1 MOV R21, R8 ;  /* 0x0000000800151202 */ /* 0x000fca0000000f00 */
[----:B------:R-:W-:Y:S05]  /*8490*/  @P6 BRA `(.L_x_108) ;  /* 0xfffffffc00ac6947 */ /* 0x000fea000383ffff */
[----:B------:R-:W-:Y:S01]  /*84a0*/  SHF.R.U32.HI R6, RZ, 0x17, R3 ;  /* 0x00000017ff067819 */ /* 0x000fe20000011603 */
[----:B------:R-:W-:Y:S03]  /*84b0*/  BSSY.RECONVERGENT B1, `(.L_x_109) ;  /* 0x0000028000017945 */ /* 0x000fe60003800200 */
[C---:B------:R-:W-:Y:S02]  /*84c0*/  LOP3.LUT R4, R6.reuse, 0xe0, RZ, 0xc0, !PT ;  /* 0x000000e006047812 */ /* 0x040fe400078ec0ff */
[----:B------:R-:W-:-:S03]  /*84d0*/  LOP3.LUT P6, RZ, R6, 0x1f, RZ, 0xc0, !PT ;  /* 0x0000001f06ff7812 */ /* 0x000fc600078cc0ff */
        /* <DEDUP_REMOVED lines=9> */
[----:B------:R-:W-:Y:S02]  /*8570*/  @P3 MOV R8, R26 ;  /* 0x0000001a00083202 */ /* 0x000fe40000000f00 */
[----:B------:R-:W-:Y:S01]  /*8580*/  @P4 IMAD.MOV.U32 R4, RZ, RZ, R26 ;  /* 0x000000ffff044224 */ /* 0x000fe200078e001a */
[C---:B------:R-:W-:Y:S02]  /*8590*/  ISETP.EQ.AND P3, PT, R7.reuse, -0x4, PT ;  /* 0xfffffffc0700780c */ /* 0x040fe40003f62270 */
[-C--:B------:R-:W-:Y:S01]  /*85a0*/  @P4 MOV R8, R25.reuse ;  /* 0x0000001900084202 */ /* 0x080fe20000000f00 */
[----:B------:R-:W-:Y:S01]  /*85b0*/  @P2 IMAD.MOV.U32 R8, RZ, RZ, R24 ;  /* 0x000000ffff082224 */ /* 0x000fe200078e0018 */
[----:B------:R-:W-:Y:S02]  /*85c0*/  ISETP.EQ.AND P4, PT, R7, RZ, PT ;  /* 0x000000ff0700720c */ /* 0x000fe40003f82270 */
[----:B------:R-:W-:Y:S02]  /*85d0*/  @P2 MOV R4, R25 ;  /* 0x0000001900042202 */ /* 0x000fe40000000f00 */
[----:B------:R-:W-:Y:S01]  /*85e0*/  @P1 MOV R4, R24 ;  /* 0x0000001800041202 */ /* 0x000fe20000000f00 */
[----:B------:R-:W-:Y:S01]  /*85f0*/  @P0 IMAD.MOV.U32 R4, RZ, RZ, R23 ;  /* 0x000000ffff040224 */ /* 0x000fe200078e0017 */
[----:B------:R-:W-:-:S02]  /*8600*/  @P1 MOV R8, R23 ;  /* 0x0000001700081202 */ /* 0x000fc40000000f00 */
[-C--:B------:R-:W-:Y:S01]  /*8610*/  @P0 MOV R8, R22.reuse ;  /* 0x0000001600080202 */ /* 0x080fe20000000f00 */
[----:B------:R-:W-:Y:S01]  /*8620*/  @P3 IMAD.MOV.U32 R8, RZ, RZ, R21 ;  /* 0x000000ffff083224 */ /* 0x000fe200078e0015 */
[----:B------:R-:W-:-:S03]  /*8630*/  @P3 MOV R4, R22 ;  /* 0x0000001600043202 */ /* 0x000fc60000000f00 */
[----:B------:R-:W-:Y:S01]  /*8640*/  @P4 MOV R4, R21 ;  /* 0x0000001500044202 */ /* 0x000fe20000000f00 */
[----:B------:R-:W-:Y:S01]  /*8650*/  @P5 IMAD.MOV.U32 R4, RZ, RZ, R13 ;  /* 0x000000ffff045224 */ /* 0x000fe200078e000d */
[----:B------:R-:W-:Y:S01]  /*8660*/  @P4 MOV R8, R13 ;  /* 0x0000000d00084202 */ /* 0x000fe20000000f00 */
[----:B------:R-:W-:Y:S06]  /*8670*/  @!P6 BRA `(.L_x_110) ;  /* 0x00000000002ce947 */ /* 0x000fec0003800000 */
[----:B------:R-:W-:Y:S02]  /*8680*/  @P2 MOV R5, R26 ;  /* 0x0000001a00052202 */ /* 0x000fe40000000f00 */
[----:B------:R-:W-:Y:S01]  /*8690*/  @P1 MOV R5, R25 ;  /* 0x0000001900051202 */ /* 0x000fe20000000f00 */
[----:B------:R-:W-:Y:S01]  /*86a0*/  @P0 IMAD.MOV.U32 R5, RZ, RZ, R24 ;  /* 0x000000ffff050224 */ /* 0x000fe200078e0018 */
[----:B------:R-:W-:Y:S02]  /*86b0*/  ISETP.EQ.AND P0, PT, R7, 0x8, PT ;  /* 0x000000080700780c */ /* 0x000fe40003f02270 */
[----:B------:R-:W-:Y:S02]  /*86c0*/  @P3 MOV R5, R23 ;  /* 0x0000001700053202 */ /* 0x000fe40000000f00 */
[----:B------:R-:W-:Y:S01]  /*86d0*/  @P4 MOV R5, R22 ;  /* 0x0000001600054202 */ /* 0x000fe20000000f00 */
[----:B------:R-:W-:Y:S01]  /*86e0*/  @P5 IMAD.MOV.U32 R5, RZ, RZ, R21 ;  /* 0x000000ffff055224 */ /* 0x000fe200078e0015 */
[----:B------:R-:W-:-:S04]  /*86f0*/  LOP3.LUT R7, R6, 0x1f, RZ, 0xc0, !PT ;  /* 0x0000001f06077812 */ /* 0x000fc800078ec0ff */
[----:B------:R-:W-:-:S03]  /*8700*/  SHF.L.W.U32.HI R8, R4, R7, R8 ;  /* 0x0000000704087219 */ /* 0x000fc60000010e08 */
[----:B------:R-:W-:-:S04]  /*8710*/  @P0 MOV R5, R13 ;  /* 0x0000000d00050202 */ /* 0x000fc80000000f00 */
[----:B------:R-:W-:-:S07]  /*8720*/  SHF.L.W.U32.HI R4, R5, R7, R4 ;  /* 0x0000000705047219 */ /* 0x000fce0000010e04 */
.L_x_110:
[----:B------:R-:W-:Y:S05]  /*8730*/  BSYNC.RECONVERGENT B1 ;  /* 0x0000000000017941 */ /* 0x000fea0003800200 */
.L_x_109:
[C-C-:B------:R-:W-:Y:S01]  /*8740*/  SHF.L.W.U32.HI R9, R4.reuse, 0x2, R8.reuse ;  /* 0x0000000204097819 */ /* 0x140fe20000010e08 */
        /* <DEDUP_REMOVED lines=17> */
.L_x_107:
[----:B------:R-:W-:Y:S05]  /*8860*/  BSYNC.RECONVERGENT B0 ;  /* 0x0000000000007941 */ /* 0x000fea0003800200 */
.L_x_106:
[----:B------:R-:W-:Y:S01]  /*8870*/  FMUL R3, R8, R8 ;  /* 0x0000000808037220 */ /* 0x000fe20000400000 */
[C---:B------:R-:W-:Y:S02]  /*8880*/  LOP3.LUT R4, R9.reuse, 0x1, RZ, 0xc0, !PT ;  /* 0x0000000109047812 */ /* 0x040fe400078ec0ff */
[----:B------:R-:W-:Y:S01]  /*8890*/  LOP3.LUT P1, RZ, R9, 0x2, RZ, 0xc0, !PT ;  /* 0x0000000209ff7812 */ /* 0x000fe2000782c0ff */
[----:B------:R-:W-:Y:S01]  /*88a0*/  FFMA R12, R3, R12, -0.0013887860113754868507 ;  /* 0xbab607ed030c7423 */ /* 0x000fe2000000000c */
[----:B------:R-:W-:-:S04]  /*88b0*/  ISETP.NE.U32.AND P0, PT, R4, 0x1, PT ;  /* 0x000000010400780c */ /* 0x000fc80003f05070 */
[----:B------:R-:W-:Y:S02]  /*88c0*/  FSEL R4, R0, 0.041666727513074874878, P0 ;  /* 0x3d2aaabb00047808 */ /* 0x000fe40000000000 */
[----:B------:R-:W-:Y:S02]  /*88d0*/  FSEL R12, R12, -0.00019574658654164522886, !P0 ;  /* 0xb94d41530c0c7808 */ /* 0x000fe40004000000 */
[----:B------:R-:W-:Y:S02]  /*88e0*/  FSEL R0, R8, 1, P0 ;  /* 0x3f80000008007808 */ /* 0x000fe40000000000 */
[----:B------:R-:W-:Y:S01]  /*88f0*/  FSEL R7, -R10, -0.4999999701976776123, P0 ;  /* 0xbeffffff0a077808 */ /* 0x000fe20000000100 */
[C---:B------:R-:W-:Y:S02]  /*8900*/  FFMA R4, R3.reuse, R12, R4 ;  /* 0x0000000c03047223 */ /* 0x040fe40000000004 */
[C---:B------:R-:W-:Y:S02]  /*8910*/  FFMA R5, R3.reuse, R0, RZ ;  /* 0x0000000003057223 */ /* 0x040fe400000000ff */
[----:B------:R-:W-:-:S04]  /*8920*/  FFMA R4, R3, R4, R7 ;  /* 0x0000000403047223 */ /* 0x000fc80000000007 */
[----:B------:R-:W-:-:S04]  /*8930*/  FFMA R5, R5, R4, R0 ;  /* 0x0000000405057223 */ /* 0x000fc80000000000 */
[----:B------:R-:W-:-:S04]  /*8940*/  @P1 FADD R5, RZ, -R5 ;  /* 0x80000005ff051221 */ /* 0x000fc80000000000 */
[----:B------:R-:W-:Y:S01]  /*8950*/  FMUL R0, R2, -R5 ;  /* 0x8000000502007220 */ /* 0x000fe20000400000 */
[----:B------:R-:W-:Y:S06]  /*8960*/  BRA `(.L_x_18) ;  /* 0x0000002000307947 */ /* 0x000fec0003800000 */
.L_x_73:
[----:B------:R-:W-:-:S13]  /*8970*/  ISETP.GT.AND P0, PT, R12, 0x1c, PT ;  /* 0x0000001c0c00780c */ /* 0x000fda0003f04270 */
[----:B------:R-:W-:Y:S05]  /*8980*/  @P0 BRA `(.L_x_111) ;  /* 0x0000000400dc0947 */ /* 0x000fea0003800000 */
[----:B------:R-:W-:-:S04]  /*8990*/  MOV R5, 0xffffffe5 ;  /* 0xffffffe500057802 */ /* 0x000fc80000000f00 */
[----:B------:R-:W-:-:S05]  /*89a0*/  VIADDMNMX.U32 R12, R12, R5, 0x2, PT ;  /* 0x000000020c0c7446 */ /* 0x000fca0003800005 */
[----:B------:R-:W-:-:S04]  /*89b0*/  IMAD.SHL.U32 R12, R12, 0x4, RZ ;  /* 0x000000040c0c7824 */ /* 0x000fc800078e00ff */
[----:B------:R-:W1:Y:S02]  /*89c0*/  LDC R4, c[0x2][R12+0x70] ;  /* 0x00801c000c047b82 */ /* 0x000e640000000800 */
[----:B-1----:R-:W-:-:S04]  /*89d0*/  SHF.R.S32.HI R5, RZ, 0x1f, R4 ;  /* 0x0000001fff057819 */ /* 0x002fc80000011404 */
.L_x_755:
[----:B------:R-:W-:Y:S05]  /*89e0*/  BRX R4 -0x89f0                                                           (*"BRANCH_TARGETS .L_x_756,.L_x_757,.L_x_18"*) ;  /* 0xffffff7404847949 */ /* 0x000fea000383ffff */
.L_x_757:
[----:B------:R-:W-:Y:S01]  /*89f0*/  HFMA2 R0, -RZ, RZ, 1.75, 0 ;  /* 0x3f000000ff007431 */ /* 0x000fe200000001ff */
[C---:B-----5:R-:W-:Y:S01]  /*8a00*/  FSETP.NEU.AND P1, PT, |R3|.reuse, 1, PT ;  /* 0x3f8000000300780b */ /* 0x060fe20003f2d200 */
[----:B------:R-:W-:Y:S01]  /*8a10*/  BSSY.RECONVERGENT B0, `(.L_x_112) ;  /* 0x0000027000007945 */ /* 0x000fe20003800200 */
[C---:B------:R-:W-:Y:S02]  /*8a20*/  FSETP.GT.AND P0, PT, |R3|.reuse, 0.56000000238418579102, PT ;  /* 0x3f0f5c290300780b */ /* 0x040fe40003f04200 */
[----:B------:R-:W-:-:S04]  /*8a30*/  FFMA R0, |R3|, -R0, 0.5 ;  /* 0x3f00000003007423 */ /* 0x000fc80000000a00 */
[----:B------:R-:W1:Y:S02]  /*8a40*/  MUFU.RSQ R5, R0 ;  /* 0x0000000000057308 */ /* 0x000e640000001400 */
[----:B-1----:R-:W-:Y:S01]  /*8a50*/  FMUL R4, R0, R5 ;  /* 0x0000000500047220 */ /* 0x002fe20000400000 */
[----:B------:R-:W-:-:S04]  /*8a60*/  FMUL R5, R5, -0.5 ;  /* 0xbf00000005057820 */ /* 0x000fc80000400000 */
[----:B------:R-:W-:-:S04]  /*8a70*/  FFMA R5, R4, R5, 0.5 ;  /* 0x3f00000004057423 */ /* 0x000fc80000000005 */
[----:B------:R-:W-:-:S05]  /*8a80*/  FFMA R5, R4, R5, R4 ;  /* 0x0000000504057223 */ /* 0x000fca0000000004 */
[----:B------:R-:W-:Y:S02]  /*8a90*/  FSEL R4, R5, RZ, P1 ;  /* 0x000000ff05047208 */ /* 0x000fe40000800000 */
[----:B------:R-:W-:Y:S02]  /*8aa0*/  MOV R5, 0x3d10ecef ;  /* 0x3d10ecef00057802 */ /* 0x000fe40000000f00 */
[----:B------:R-:W-:Y:S02]  /*8ab0*/  FSEL R4, R4, |R3|, P0 ;  /* 0x4000000304047208 */ /* 0x000fe40000000000 */
[----:B------:R-:W-:Y:S02]  /*8ac0*/  FSETP.GT.AND P1, PT, R3, 0.56000000238418579102, PT ;  /* 0x3f0f5c290300780b */ /* 0x000fe40003f24000 */
[----:B------:R-:W-:-:S05]  /*8ad0*/  LOP3.LUT R4, R4, 0x80000000, R3, 0xb8, !PT ;  /* 0x8000000004047812 */ /* 0x000fca00078eb803 */
[----:B------:R-:W-:-:S04]  /*8ae0*/  FMUL R0, R4, R4 ;  /* 0x0000000404007220 */ /* 0x000fc80000400000 */
[----:B------:R-:W-:-:S04]  /*8af0*/  FFMA R5, R0, R5, 0.016980519518256187439 ;  /* 0x3c8b1abb00057423 */ /* 0x000fc80000000005 */
[----:B------:R-:W-:-:S04]  /*8b00*/  FFMA R5, R0, R5, 0.030762933194637298584 ;  /* 0x3cfc028c00057423 */ /* 0x000fc80000000005 */
[----:B------:R-:W-:-:S04]  /*8b10*/  FFMA R5, R0, R5, 0.044709417968988418579 ;  /* 0x3d37213900057423 */ /* 0x000fc80000000005 */
[----:B------:R-:W-:-:S04]  /*8b20*/  FFMA R5, R0, R5, 0.074989043176174163818 ;  /* 0x3d9993db00057423 */ /* 0x000fc80000000005 */
[----:B------:R-:W-:-:S04]  /*8b30*/  FFMA R5, R0, R5, 0.16666707396507263184 ;  /* 0x3e2aaac600057423 */ /* 0x000fc80000000005 */
[----:B------:R-:W-:-:S04]  /*8b40*/  FMUL R5, R0, R5 ;  /* 0x0000000500057220 */ /* 0x000fc80000400000 */
[----:B------:R-:W-:Y:S01]  /*8b50*/  FFMA R11, R4, R5, R4 ;  /* 0x00000005040b7223 */ /* 0x000fe20000000004 */
[----:B------:R-:W-:Y:S01]  /*8b60*/  FFMA R4, -R3, R3, 1 ;  /* 0x3f80000003047423 */ /* 0x000fe20000000103 */
[----:B------:R-:W-:-:S03]  /*8b70*/  IMAD.MOV.U32 R3, RZ, RZ, 0x3fd774eb ;  /* 0x3fd774ebff037424 */ /* 0x000fc600078e00ff */
[----:B------:R-:W-:Y:S01]  /*8b80*/  FSEL R0, R11, -R11, P0 ;  /* 0x8000000b0b007208 */ /* 0x000fe20000000000 */
[----:B------:R1:W2:Y:S01]  /*8b90*/  MUFU.RSQ R7, R4 ;  /* 0x0000000400077308 */ /* 0x0002a20000001400 */
[----:B------:R-:W-:-:S03]  /*8ba0*/  IADD3 R5, PT, PT, R4, -0xd000000, RZ ;  /* 0xf300000004057810 */ /* 0x000fc60007ffe0ff */
[----:B------:R-:W-:Y:S01]  /*8bb0*/  @!P1 FFMA R11, R3, 0.93318945169448852539, R0 ;  /* 0x3f6ee581030b9823 */ /* 0x000fe20000000000 */
[----:B------:R-:W-:-:S03]  /*8bc0*/  ISETP.GT.U32.AND P1, PT, R5, 0x727fffff, PT ;  /* 0x727fffff0500780c */ /* 0x000fc60003f24070 */
[----:B------:R-:W-:-:S10]  /*8bd0*/  @P0 FADD R11, R11, R11 ;  /* 0x0000000b0b0b0221 */ /* 0x000fd40000000000 */
[----:B-12---:R-:W-:Y:S05]  /*8be0*/  @!P1 BRA `(.L_x_113) ;  /* 0x0000000000149947 */ /* 0x006fea0003800000 */
[----:B------:R-:W-:Y:S02]  /*8bf0*/  MOV R0, R4 ;  /* 0x0000000400007202 */ /* 0x000fe40000000f00 */
[----:B------:R-:W-:-:S07]  /*8c00*/  MOV R4, 0x8c20 ;  /* 0x00008c2000047802 */ /* 0x000fce0000000f00 */
[----:B0-----:R-:W-:Y:S05]  /*8c10*/  CALL.REL.NOINC `($__internal_1_$__cuda_sm20_sqrt_rn_f32_slowpath) ;  /* 0x000000b400d07944 */ /* 0x001fea0003c00000 */
[----:B------:R-:W-:Y:S01]  /*8c20*/  IMAD.MOV.U32 R5, RZ, RZ, R0 ;  /* 0x000000ffff057224 */ /* 0x000fe200078e0000 */
[----:B------:R-:W-:Y:S06]  /*8c30*/  BRA `(.L_x_114) ;  /* 0x0000000000107947 */ /* 0x000fec0003800000 */
.L_x_113:
[----:B------:R-:W-:Y:S01]  /*8c40*/  FMUL.FTZ R5, R4, R7 ;  /* 0x0000000704057220 */ /* 0x000fe20000410000 */
[----:B------:R-:W-:-:S03]  /*8c50*/  FMUL.FTZ R3, R7, 0.5 ;  /* 0x3f00000007037820 */ /* 0x000fc60000410000 */
[----:B------:R-:W-:-:S04]  /*8c60*/  FFMA R0, -R5, R5, R4 ;  /* 0x0000000505007223 */ /* 0x000fc80000000104 */
[----:B------:R-:W-:-:S07]  /*8c70*/  FFMA R5, R0, R3, R5 ;  /* 0x0000000300057223 */ /* 0x000fce0000000005 */
.L_x_114:
[----:B------:R-:W-:Y:S05]  /*8c80*/  BSYNC.RECONVERGENT B0 ;  /* 0x0000000000007941 */ /* 0x000fea0003800200 */
.L_x_112:
[----:B------:R-:W1:Y:S01]  /*8c90*/  MUFU.RCP R0, R5 ;  /* 0x0000000500007308 */ /* 0x000e620000001000 */
[----:B------:R-:W-:Y:S07]  /*8ca0*/  BSSY.RECONVERGENT B2, `(.L_x_115) ;  /* 0x000000c000027945 */ /* 0x000fee0003800200 */
[----:B------:R-:W2:Y:S01]  /*8cb0*/  FCHK P0, -R2, R5 ;  /* 0x0000000502007302 */ /* 0x000ea20000000100 */
[----:B-1----:R-:W-:-:S04]  /*8cc0*/  FFMA R3, R0, -R5, 1 ;  /* 0x3f80000000037423 */ /* 0x002fc80000000805 */
[----:B------:R-:W-:-:S04]  /*8cd0*/  FFMA R3, R0, R3, R0 ;  /* 0x0000000300037223 */ /* 0x000fc80000000000 */
[----:B------:R-:W-:-:S04]  /*8ce0*/  FFMA R0, -R2, R3, RZ ;  /* 0x0000000302007223 */ /* 0x000fc800000001ff */
[----:B------:R-:W-:-:S04]  /*8cf0*/  FFMA R4, R0, -R5, -R2 ;  /* 0x8000000500047223 */ /* 0x000fc80000000802 */
[----:B------:R-:W-:Y:S01]  /*8d00*/  FFMA R0, R3, R4, R0 ;  /* 0x0000000403007223 */ /* 0x000fe20000000000 */
[----:B--2---:R-:W-:Y:S06]  /*8d10*/  @!P0 BRA `(.L_x_116) ;  /* 0x0000000000108947 */ /* 0x004fec0003800000 */
[----:B------:R-:W-:Y:S01]  /*8d20*/  FADD R4, -R2, -RZ ;  /* 0x800000ff02047221 */ /* 0x000fe20000000100 */
[----:B------:R-:W-:-:S07]  /*8d30*/  MOV R28, 0x8d50 ;  /* 0x00008d50001c7802 */ /* 0x000fce0000000f00 */
[----:B0-----:R-:W-:Y:S05]  /*8d40*/  CALL.REL.NOINC `($__internal_2_$__cuda_sm3x_div_rn_noftz_f32_slowpath) ;  /* 0x000000b400dc7944 */ /* 0x001fea0003c00000 */
[----:B------:R-:W-:-:S07]  /*8d50*/  MOV R0, R4 ;  /* 0x0000000400007202 */ /* 0x000fce0000000f00 */
.L_x_116:
[----:B------:R-:W-:Y:S05]  /*8d60*/  BSYNC.RECONVERGENT B2 ;  /* 0x0000000000027941 */ /* 0x000fea0003800200 */
.L_x_115:
[----:B------:R-:W-:Y:S05]  /*8d70*/  BRA `(.L_x_18) ;  /* 0x0000001c002c7947 */ /* 0x000fea0003800000 */
.L_x_756:
        /* <DEDUP_REMOVED lines=10> */
[----:B------:R-:W-:Y:S01]  /*8e20*/  FSEL R0, R5, RZ, P0 ;  /* 0x000000ff05007208 */ /* 0x000fe20000000000 */
[----:B------:R-:W-:-:S03]  /*8e30*/  IMAD.MOV.U32 R5, RZ, RZ, 0x3d4dd2f7 ;  /* 0x3d4dd2f7ff057424 */ /* 0x000fc600078e00ff */
[----:B------:R-:W-:-:S05]  /*8e40*/  FSEL R6, R0, |R3|, P1 ;  /* 0x4000000300067208 */ /* 0x000fca0000800000 */
[----:B------:R-:W-:-:S04]  /*8e50*/  FMUL R0, R6, R6 ;  /* 0x0000000606007220 */ /* 0x000fc80000400000 */
[----:B------:R-:W-:-:S04]  /*8e60*/  FFMA R5, R0, R5, 0.018773360177874565125 ;  /* 0x3c99ca9700057423 */ /* 0x000fc80000000005 */
[----:B------:R-:W-:-:S04]  /*8e70*/  FFMA R5, R0, R5, 0.046769052743911743164 ;  /* 0x3d3f90e800057423 */ /* 0x000fc80000000005 */
[----:B------:R-:W-:-:S04]  /*8e80*/  FFMA R5, R0, R5, 0.074823014438152313232 ;  /* 0x3d993ccf00057423 */ /* 0x000fc80000000005 */
[----:B------:R-:W-:-:S04]  /*8e90*/  FFMA R5, R0, R5, 0.16667181253433227539 ;  /* 0x3e2aac0400057423 */ /* 0x000fc80000000005 */
[----:B------:R-:W-:-:S04]  /*8ea0*/  FMUL R5, R0, R5 ;  /* 0x0000000500057220 */ /* 0x000fc80000400000 */
[----:B------:R-:W-:Y:S01]  /*8eb0*/  FFMA R0, R6, R5, R6 ;  /* 0x0000000506007223 */ /* 0x000fe20000000006 */
[----:B------:R-:W-:Y:S01]  /*8ec0*/  FFMA R6, -R3, R3, 1 ;  /* 0x3f80000003067423 */ /* 0x000fe20000000103 */
[----:B------:R-:W-:Y:S02]  /*8ed0*/  MOV R5, 0x3fd774eb ;  /* 0x3fd774eb00057802 */ /* 0x000fe40000000f00 */
[----:B------:R-:W-:Y:S02]  /*8ee0*/  FMUL R4, R0, -2 ;  /* 0xc000000000047820 */ /* 0x000fe40000400000 */
[----:B------:R-:W-:Y:S02]  /*8ef0*/  IADD3 R7, PT, PT, R6, -0xd000000, RZ ;  /* 0xf300000006077810 */ /* 0x000fe40007ffe0ff */
[----:B------:R-:W-:Y:S02]  /*8f00*/  @P1 FFMA R0, R5, 0.93318945169448852539, R4 ;  /* 0x3f6ee58105001823 */ /* 0x000fe40000000004 */
[----:B------:R-:W-:Y:S01]  /*8f10*/  ISETP.GT.U32.AND P1, PT, R7, 0x727fffff, PT ;  /* 0x727fffff0700780c */ /* 0x000fe20003f24070 */
[----:B------:R1:W2:Y:S02]  /*8f20*/  MUFU.RSQ R4, R6 ;  /* 0x0000000600047308 */ /* 0x0002a40000001400 */
[----:B------:R-:W-:-:S02]  /*8f30*/  FSETP.NAN.AND P0, PT, R0, R0, PT ;  /* 0x000000000000720b */ /* 0x000fc40003f08000 */
[----:B------:R-:W-:-:S04]  /*8f40*/  LOP3.LUT R3, R0, 0x80000000, R3, 0xb8, !PT ;  /* 0x8000000000037812 */ /* 0x000fc800078eb803 */
[----:B------:R-:W-:-:S04]  /*8f50*/  FSEL R11, R3, R0, !P0 ;  /* 0x00000000030b7208 */ /* 0x000fc80004000000 */
[----:B-1----:R-:W-:Y:S05]  /*8f60*/  @!P1 BRA `(.L_x_118) ;  /* 0x0000000000149947 */ /* 0x002fea0003800000 */
[----:B------:R-:W-:Y:S01]  /*8f70*/  IMAD.MOV.U32 R0, RZ, RZ, R6 ;  /* 0x000000ffff007224 */ /* 0x000fe200078e0006 */
[----:B--2---:R-:W-:-:S07]  /*8f80*/  MOV R4, 0x8fa0 ;  /* 0x00008fa000047802 */ /* 0x004fce0000000f00 */
[----:B0-----:R-:W-:Y:S05]  /*8f90*/  CALL.REL.NOINC `($__internal_1_$__cuda_sm20_sqrt_rn_f32_slowpath) ;  /* 0x000000b000f07944 */ /* 0x001fea0003c00000 */
[----:B------:R-:W-:Y:S01]  /*8fa0*/  MOV R5, R0 ;  /* 0x0000000000057202 */ /* 0x000fe20000000f00 */
[----:B------:R-:W-:Y:S06]  /*8fb0*/  BRA `(.L_x_119) ;  /* 0x0000000000107947 */ /* 0x000fec0003800000 */
.L_x_118:
[----:B--2---:R-:W-:Y:S01]  /*8fc0*/  FMUL.FTZ R5, R6, R4 ;  /* 0x0000000406057220 */ /* 0x004fe20000410000 */
[----:B------:R-:W-:-:S03]  /*8fd0*/  FMUL.FTZ R3, R4, 0.5 ;  /* 0x3f00000004037820 */ /* 0x000fc60000410000 */
[----:B------:R-:W-:-:S04]  /*8fe0*/  FFMA R0, -R5, R5, R6 ;  /* 0x0000000505007223 */ /* 0x000fc80000000106 */
[----:B------:R-:W-:-:S07]  /*8ff0*/  FFMA R5, R0, R3, R5 ;  /* 0x0000000300057223 */ /* 0x000fce0000000005 */
.L_x_119:
[----:B------:R-:W-:Y:S05]  /*9000*/  BSYNC.RECONVERGENT B0 ;  /* 0x0000000000007941 */ /* 0x000fea0003800200 */
.L_x_117:
[----:B------:R-:W1:Y:S01]  /*9010*/  MUFU.RCP R0, R5 ;  /* 0x0000000500007308 */ /* 0x000e620000001000 */
[----:B------:R-:W-:Y:S07]  /*9020*/  BSSY.RECONVERGENT B2, `(.L_x_120) ;  /* 0x000000c000027945 */ /* 0x000fee0003800200 */
[----:B------:R-:W2:Y:S01]  /*9030*/  FCHK P0, R2, R5 ;  /* 0x0000000502007302 */ /* 0x000ea20000000000 */
[----:B-1----:R-:W-:-:S04]  /*9040*/  FFMA R3, R0, -R5, 1 ;  /* 0x3f80000000037423 */ /* 0x002fc80000000805 */
[----:B------:R-:W-:-:S04]  /*9050*/  FFMA R3, R0, R3, R0 ;  /* 0x0000000300037223 */ /* 0x000fc80000000000 */
[----:B------:R-:W-:-:S04]  /*9060*/  FFMA R0, R2, R3, RZ ;  /* 0x0000000302007223 */ /* 0x000fc800000000ff */
[----:B------:R-:W-:-:S04]  /*9070*/  FFMA R4, R0, -R5, R2 ;  /* 0x8000000500047223 */ /* 0x000fc80000000002 */
[----:B------:R-:W-:Y:S01]  /*9080*/  FFMA R0, R3, R4, R0 ;  /* 0x0000000403007223 */ /* 0x000fe20000000000 */
[----:B--2---:R-:W-:Y:S06]  /*9090*/  @!P0 BRA `(.L_x_121) ;  /* 0x0000000000108947 */ /* 0x004fec0003800000 */
[----:B------:R-:W-:Y:S02]  /*90a0*/  MOV R4, R2 ;  /* 0x0000000200047202 */ /* 0x000fe40000000f00 */
[----:B------:R-:W-:-:S07]  /*90b0*/  MOV R28, 0x90d0 ;  /* 0x000090d0001c7802 */ /* 0x000fce0000000f00 */
[----:B0-----:R-:W-:Y:S05]  /*90c0*/  CALL.REL.NOINC `($__internal_2_$__cuda_sm3x_div_rn_noftz_f32_slowpath) ;  /* 0x000000b000fc7944 */ /* 0x001fea0003c00000 */
[----:B------:R-:W-:-:S07]  /*90d0*/  IMAD.MOV.U32 R0, RZ, RZ, R4 ;  /* 0x000000ffff007224 */ /* 0x000fce00078e0004 */
.L_x_121:
[----:B------:R-:W-:Y:S05]  /*90e0*/  BSYNC.RECONVERGENT B2 ;  /* 0x0000000000027941 */ /* 0x000fea0003800200 */
.L_x_120:
[----:B------:R-:W-:Y:S05]  /*90f0*/  BRA `(.L_x_18) ;  /* 0x00000018004c7947 */ /* 0x000fea0003800000 */
.L_x_111:
[----:B------:R-:W-:-:S04]  /*9100*/  MOV R5, 0xffffffe3 ;  /* 0xffffffe300057802 */ /* 0x000fc80000000f00 */
[----:B------:R-:W-:-:S04]  /*9110*/  VIADDMNMX.U32 R12, R12, R5, 0x3, PT ;  /* 0x000000030c0c7446 */ /* 0x000fc80003800005 */
[----:B------:R-:W-:-:S04]  /*9120*/  SHF.L.U32 R12, R12, 0x2, RZ ;  /* 0x000000020c0c7819 */ /* 0x000fc800000006ff */
[----:B------:R-:W1:Y:S02]  /*9130*/  LDC R4, c[0x2][R12+0x7c] ;  /* 0x00801f000c047b82 */ /* 0x000e640000000800 */
[----:B-1----:R-:W-:-:S04]  /*9140*/  SHF.R.S32.HI R5, RZ, 0x1f, R4 ;  /* 0x0000001fff057819 */ /* 0x002fc80000011404 */
.L_x_759:
[----:B------:R-:W-:Y:S05]  /*9150*/  BRX R4 -0x9160                                                           (*"BRANCH_TARGETS .L_x_760,.L_x_761,.L_x_762,.L_x_18"*) ;  /* 0xffffff6c04a87949 */ /* 0x000fea000383ffff */
.L_x_762:
[C---:B-----5:R-:W-:Y:S01]  /*9160*/  FMUL R0, |R3|.reuse, 1.4426950216293334961 ;  /* 0x3fb8aa3b03007820 */ /* 0x060fe20000400200 */
[----:B------:R-:W-:Y:S02]  /*9170*/  IMAD.MOV.U32 R5, RZ, RZ, 0x42fc0000 ;  /* 0x42fc0000ff057424 */ /* 0x000fe400078e00ff */
[----:B0-----:R-:W-:-:S03]  /*9180*/  FMUL R9, R3, R3 ;  /* 0x0000000303097220 */ /* 0x001fc60000400000 */
[----:B------:R-:W0:Y:S02]  /*9190*/  FRND.TRUNC R0, R0 ;  /* 0x0000000000007307 */ /* 0x000e24000020d000 */
[----:B0-----:R-:W-:Y:S02]  /*91a0*/  FSETP.GT.AND P0, PT, |R0|, 126, PT ;  /* 0x42fc00000000780b */ /* 0x001fe40003f04200 */
[----:B------:R-:W-:-:S04]  /*91b0*/  LOP3.LUT R5, R5, 0x80000000, R0, 0xb8, !PT ;  /* 0x8000000005057812 */ /* 0x000fc800078eb800 */
[----:B------:R-:W-:Y:S01]  /*91c0*/  FSEL R4, R5, R0, P0 ;  /* 0x0000000005047208 */ /* 0x000fe20000000000 */
[----:B------:R-:W-:Y:S01]  /*91d0*/  HFMA2 R0, -RZ, RZ, 0.389892578125, 0.0002090930938720703125 ;  /* 0x363d0adaff007431 */ /* 0x000fe200000001ff */
[----:B------:R-:W-:-:S03]  /*91e0*/  FSETP.GE.AND P0, PT, |R3|, 1, PT ;  /* 0x3f8000000300780b */ /* 0x000fc60003f06200 */
[----:B------:R-:W-:-:S04]  /*91f0*/  FFMA R5, R4, -0.69314718246459960938, |R3| ;  /* 0xbf31721804057823 */ /* 0x000fc80000000403 */
[C---:B------:R-:W-:Y:S01]  /*9200*/  FFMA R5, R4.reuse, 1.9046542121259335545e-09, R5 ;  /* 0x3102e30804057823 */ /* 0x040fe20000000005 */
[----:B------:R-:W-:Y:S01]  /*9210*/  FADD R4, R4, 12583037 ;  /* 0x4b40007d04047421 */ /* 0x000fe20000000000 */
[-C--:B------:R-:W-:Y:S02]  /*9220*/  FFMA R0, R0, R9.reuse, 0.00019836159481201320887 ;  /* 0x394fff4900007423 */ /* 0x080fe40000000009 */
[----:B------:R-:W-:Y:S02]  /*9230*/  FMUL R5, R5, 1.4426950216293334961 ;  /* 0x3fb8aa3b05057820 */ /* 0x000fe40000400000 */
[----:B------:R-:W-:Y:S01]  /*9240*/  SHF.L.U32 R4, R4, 0x17, RZ ;  /* 0x0000001704047819 */ /* 0x000fe200000006ff */
[----:B------:R-:W-:-:S03]  /*9250*/  FFMA R6, R0, R9, 0.0083333496004343032837 ;  /* 0x3c08889a00067423 */ /* 0x000fc60000000009 */
[----:B------:R-:W0:Y:S01]  /*9260*/  MUFU.EX2 R5, R5 ;  /* 0x0000000500057308 */ /* 0x000e220000000800 */
[----:B------:R-:W-:-:S04]  /*9270*/  FFMA R6, R6, R9, 0.16666667163372039795 ;  /* 0x3e2aaaab06067423 */ /* 0x000fc80000000009 */
[----:B------:R-:W-:Y:S01]  /*9280*/  FMUL R6, R6, R9 ;  /* 0x0000000906067220 */ /* 0x000fe20000400000 */
[----:B0-----:R-:W-:-:S04]  /*9290*/  FMUL R4, R4, R5 ;  /* 0x0000000504047220 */ /* 0x001fc80000400000 */
[----:B------:R-:W0:Y:S02]  /*92a0*/  MUFU.RCP R11, R4 ;  /* 0x00000004000b7308 */ /* 0x000e240000001000 */
[C---:B0-----:R-:W-:Y:S01]  /*92b0*/  FMUL.FTZ R7, R11.reuse, -0.125 ;  /* 0xbe0000000b077820 */ /* 0x041fe20000410000 */
[----:B------:R-:W-:-:S03]  /*92c0*/  FMUL.FTZ R11, R11, 0.125 ;  /* 0x3e0000000b0b7820 */ /* 0x000fc60000410000 */
[C---:B------:R-:W-:Y:S01]  /*92d0*/  FFMA R0, R4.reuse, 2, R7 ;  /* 0x4000000004007823 */ /* 0x040fe20000000007 */
[----:B------:R-:W-:-:S04]  /*92e0*/  FFMA R11, R4, 2, R11 ;  /* 0x40000000040b7823 */ /* 0x000fc8000000000b */
[--C-:B------:R-:W-:Y:S01]  /*92f0*/  LOP3.LUT R5, R0, 0x80000000, R3.reuse, 0xb8, !PT ;  /* 0x8000000000057812 */ /* 0x100fe200078eb803 */
[----:B------:R-:W-:-:S04]  /*9300*/  @!P0 FFMA R5, R3, R6, R3 ;  /* 0x0000000603058223 */ /* 0x000fc80000000003 */
[----:B------:R-:W-:Y:S01]  /*9310*/  FMUL R0, R2, R5 ;  /* 0x0000000502007220 */ /* 0x000fe20000400000 */
[----:B------:R-:W-:Y:S06]  /*9320*/  BRA `(.L_x_18) ;  /* 0x0000001400c07947 */ /* 0x000fec0003800000 */
.L_x_760:
[----:B-----5:R-:W1:Y:S01]  /*9330*/  MUFU.RCP R0, |R3| ;  /* 0x4000000300007308 */ /* 0x020e620000001000 */
[C---:B------:R-:W-:Y:S01]  /*9340*/  FSETP.GT.AND P0, PT, |R3|.reuse, 1, PT ;  /* 0x3f8000000300780b */ /* 0x040fe20003f04200 */
[----:B------:R-:W-:Y:S01]  /*9350*/  IMAD.MOV.U32 R5, RZ, RZ, 0x3b2090aa ;  /* 0x3b2090aaff057424 */ /* 0x000fe200078e00ff */
[----:B------:R-:W-:Y:S01]  /*9360*/  MOV R11, 0x3f6ee581 ;  /* 0x3f6ee581000b7802 */ /* 0x000fe20000000f00 */
[----:B------:R-:W-:Y:S01]  /*9370*/  BSSY.RECONVERGENT B2, `(.L_x_122) ;  /* 0x000001c000027945 */ /* 0x000fe20003800200 */
[-C--:B------:R-:W-:Y:S02]  /*9380*/  FSETP.NAN.AND P1, PT, |R3|, |R3|.reuse, PT ;  /* 0x400000030300720b */ /* 0x080fe40003f28200 */
[----:B-1----:R-:W-:-:S05]  /*9390*/  FSEL R0, R0, |R3|, P0 ;  /* 0x4000000300007208 */ /* 0x002fca0000000000 */
[----:B------:R-:W-:-:S04]  /*93a0*/  FMUL R4, R0, R0 ;  /* 0x0000000000047220 */ /* 0x000fc80000400000 */
[----:B------:R-:W-:-:S04]  /*93b0*/  FFMA R5, R4, R5, -0.014396979473531246185 ;  /* 0xbc6be14f04057423 */ /* 0x000fc80000000005 */
[----:B------:R-:W-:Y:S01]  /*93c0*/  FFMA R7, R4, R5, 0.039849750697612762451 ;  /* 0x3d23397e04077423 */ /* 0x000fe20000000005 */
[----:B------:R-:W-:-:S03]  /*93d0*/  FFMA R5, R3, R3, 1 ;  /* 0x3f80000003057423 */ /* 0x000fc60000000003 */
[C---:B------:R-:W-:Y:S01]  /*93e0*/  FFMA R7, R4.reuse, R7, -0.072529748082160949707 ;  /* 0xbd948a7a04077423 */ /* 0x040fe20000000007 */
[----:B------:R-:W0:Y:S03]  /*93f0*/  MUFU.RCP R6, R5 ;  /* 0x0000000500067308 */ /* 0x000e260000001000 */
[----:B------:R-:W-:-:S04]  /*9400*/  FFMA R7, R4, R7, 0.10518480092287063599 ;  /* 0x3dd76b2104077423 */ /* 0x000fc80000000007 */
[----:B------:R-:W-:-:S04]  /*9410*/  FFMA R7, R4, R7, -0.14171802997589111328 ;  /* 0xbe111e8804077423 */ /* 0x000fc80000000007 */
[----:B------:R-:W-:-:S04]  /*9420*/  FFMA R7, R4, R7, 0.19988775253295898438 ;  /* 0x3e4caf6004077423 */ /* 0x000fc80000000007 */
[----:B------:R-:W-:Y:S01]  /*9430*/  FFMA R7, R4, R7, -0.33332940936088562012 ;  /* 0xbeaaaa2704077423 */ /* 0x000fe20000000007 */
[----:B0-----:R-:W-:-:S03]  /*9440*/  FFMA R9, -R5, R6, 1 ;  /* 0x3f80000005097423 */ /* 0x001fc60000000106 */
[----:B------:R-:W-:Y:S01]  /*9450*/  FMUL R7, R4, R7 ;  /* 0x0000000704077220 */ /* 0x000fe20000400000 */
[----:B------:R-:W-:-:S03]  /*9460*/  FFMA R9, R6, R9, R6 ;  /* 0x0000000906097223 */ /* 0x000fc60000000006 */
[----:B------:R-:W-:Y:S01]  /*9470*/  FFMA R0, R0, R7, R0 ;  /* 0x0000000700007223 */ /* 0x000fe20000000000 */
[----:B------:R-:W-:-:S03]  /*9480*/  FFMA R4, R2, R9, RZ ;  /* 0x0000000902047223 */ /* 0x000fc600000000ff */
[----:B------:R-:W-:Y:S01]  /*9490*/  @P0 FFMA R0, R11, 1.6832555532455444336, -R0 ;  /* 0x3fd774eb0b000823 */ /* 0x000fe20000000800 */
[----:B------:R-:W0:Y:S01]  /*94a0*/  FCHK P0, R2, R5 ;  /* 0x0000000502007302 */ /* 0x000e220000000000 */
[----:B------:R-:W-:-:S03]  /*94b0*/  FFMA R6, -R5, R4, R2 ;  /* 0x0000000405067223 */ /* 0x000fc60000000102 */
[----:B------:R-:W-:Y:S01]  /*94c0*/  LOP3.LUT R3, R0, 0x80000000, R3, 0xb8, !PT ;  /* 0x8000000000037812 */ /* 0x000fe200078eb803 */
[----:B------:R-:W-:-:S03]  /*94d0*/  FFMA R4, R9, R6, R4 ;  /* 0x0000000609047223 */ /* 0x000fc60000000004 */
[----:B------:R-:W-:Y:S01]  /*94e0*/  FSEL R11, R3, R0, !P1 ;  /* 0x00000000030b7208 */ /* 0x000fe20004800000 */
[----:B0-----:R-:W-:Y:S06]  /*94f0*/  @!P0 BRA `(.L_x_123) ;  /* 0x00000000000c8947 */ /* 0x001fec0003800000 */
[----:B------:R-:W-:Y:S02]  /*9500*/  MOV R4, R2 ;  /* 0x0000000200047202 */ /* 0x000fe40000000f00 */
[----:B------:R-:W-:-:S07]  /*9510*/  MOV R28, 0x9530 ;  /* 0x00009530001c7802 */ /* 0x000fce0000000f00 */
[----:B------:R-:W-:Y:S05]  /*9520*/  CALL.REL.NOINC `($__internal_2_$__cuda_sm3x_div_rn_noftz_f32_slowpath) ;  /* 0x000000ac00e47944 */ /* 0x000fea0003c00000 */
.L_x_123:
[----:B------:R-:W-:Y:S05]  /*9530*/  BSYNC.RECONVERGENT B2 ;  /* 0x0000000000027941 */ /* 0x000fea0003800200 */
.L_x_122:
[----:B------:R-:W-:Y:S01]  /*9540*/  IMAD.MOV.U32 R0, RZ, RZ, R4 ;  /* 0x000000ffff007224 */ /* 0x000fe200078e0004 */
[----:B------:R-:W-:Y:S06]  /*9550*/  BRA `(.L_x_18) ;  /* 0x0000001400347947 */ /* 0x000fec0003800000 */
.L_x_761:
[C---:B-----5:R-:W-:Y:S01]  /*9560*/  FMUL R0, |R3|.reuse, 1.4426950216293334961 ;  /* 0x3fb8aa3b03007820 */ /* 0x060fe20000400200 */
[----:B------:R-:W-:Y:S02]  /*9570*/  HFMA2 R5, -RZ, RZ, 3.4921875, 0 ;  /* 0x42fc0000ff057431 */ /* 0x000fe400000001ff */
[----:B------:R-:W-:Y:S02]  /*9580*/  IMAD.MOV.U32 R7, RZ, RZ, 0x363d0ada ;  /* 0x363d0adaff077424 */ /* 0x000fe400078e00ff */
[----:B------:R-:W-:Y:S01]  /*9590*/  FMUL R6, R3, R3 ;  /* 0x0000000303067220 */ /* 0x000fe20000400000 */
[----:B------:R-:W1:Y:S03]  /*95a0*/  FRND.TRUNC R0, R0 ;  /* 0x0000000000007307 */ /* 0x000e66000020d000 */
[----:B0-----:R-:W-:-:S04]  /*95b0*/  FFMA R9, R7, R6, 0.00019836159481201320887 ;  /* 0x394fff4907097423 */ /* 0x001fc80000000006 */
[----:B------:R-:W-:-:S04]  /*95c0*/  FFMA R9, R9, R6, 0.0083333496004343032837 ;  /* 0x3c08889a09097423 */ /* 0x000fc80000000006 */
[----:B------:R-:W-:-:S04]  /*95d0*/  FFMA R9, R9, R6, 0.16666667163372039795 ;  /* 0x3e2aaaab09097423 */ /* 0x000fc80000000006 */
[----:B------:R-:W-:Y:S01]  /*95e0*/  FMUL R6, R9, R6 ;  /* 0x0000000609067220 */ /* 0x000fe20000400000 */
[----:B-1----:R-:W-:Y:S02]  /*95f0*/  FSETP.GT.AND P0, PT, |R0|, 126, PT ;  /* 0x42fc00000000780b */ /* 0x002fe40003f04200 */
[----:B------:R-:W-:-:S04]  /*9600*/  LOP3.LUT R5, R5, 0x80000000, R0, 0xb8, !PT ;  /* 0x8000000005057812 */ /* 0x000fc800078eb800 */
[----:B------:R-:W-:Y:S02]  /*9610*/  FSEL R4, R5, R0, P0 ;  /* 0x0000000005047208 */ /* 0x000fe40000000000 */
[----:B------:R-:W-:-:S03]  /*9620*/  FSETP.GE.AND P0, PT, |R3|, 1, PT ;  /* 0x3f8000000300780b */ /* 0x000fc60003f06200 */
[----:B------:R-:W-:-:S04]  /*9630*/  FFMA R5, R4, -0.69314718246459960938, |R3| ;  /* 0xbf31721804057823 */ /* 0x000fc80000000403 */
[C---:B------:R-:W-:Y:S01]  /*9640*/  FFMA R5, R4.reuse, 1.9046542121259335545e-09, R5 ;  /* 0x3102e30804057823 */ /* 0x040fe20000000005 */
[----:B------:R-:W-:-:S03]  /*9650*/  FADD R4, R4, 12583037 ;  /* 0x4b40007d04047421 */ /* 0x000fc60000000000 */
[----:B------:R-:W-:Y:S02]  /*9660*/  FMUL R5, R5, 1.4426950216293334961 ;  /* 0x3fb8aa3b05057820 */ /* 0x000fe40000400000 */
[----:B------:R-:W-:-:S04]  /*9670*/  SHF.L.U32 R4, R4, 0x17, RZ ;  /* 0x0000001704047819 */ /* 0x000fc800000006ff */
[----:B------:R-:W0:Y:S02]  /*9680*/  MUFU.EX2 R5, R5 ;  /* 0x0000000500057308 */ /* 0x000e240000000800 */
[----:B0-----:R-:W-:-:S06]  /*9690*/  FMUL R4, R4, R5 ;  /* 0x0000000504047220 */ /* 0x001fcc0000400000 */
[----:B------:R-:W0:Y:S02]  /*96a0*/  MUFU.RCP R0, R4 ;  /* 0x0000000400007308 */ /* 0x000e240000001000 */
[C---:B0-----:R-:W-:Y:S01]  /*96b0*/  FMUL.FTZ R7, R0.reuse, -0.125 ;  /* 0xbe00000000077820 */ /* 0x041fe20000410000 */
[----:B------:R-:W-:-:S03]  /*96c0*/  FMUL.FTZ R5, R0, 0.125 ;  /* 0x3e00000000057820 */ /* 0x000fc60000410000 */
[C---:B------:R-:W-:Y:S01]  /*96d0*/  FFMA R0, R4.reuse, 2, R7 ;  /* 0x4000000004007823 */ /* 0x040fe20000000007 */
[----:B------:R-:W-:-:S04]  /*96e0*/  FFMA R5, R4, 2, R5 ;  /* 0x4000000004057823 */ /* 0x000fc80000000005 */
[--C-:B------:R-:W-:Y:S01]  /*96f0*/  LOP3.LUT R11, R0, 0x80000000, R3.reuse, 0xb8, !PT ;  /* 0x80000000000b7812 */ /* 0x100fe200078eb803 */
[----:B------:R-:W-:Y:S01]  /*9700*/  FMUL R0, R2, R5 ;  /* 0x0000000502007220 */ /* 0x000fe20000400000 */
[----:B------:R-:W-:Y:S01]  /*9710*/  @!P0 FFMA R11, R3, R6, R3 ;  /* 0x00000006030b8223 */ /* 0x000fe20000000003 */
[----:B------:R-:W-:Y:S06]  /*9720*/  BRA `(.L_x_18) ;  /* 0x0000001000c07947 */ /* 0x000fec0003800000 */
.L_x_72:
[----:B------:R-:W-:-:S13]  /*9730*/  ISETP.GT.AND P0, PT, R12, 0x24, PT ;  /* 0x000000240c00780c */ /* 0x000fda0003f04270 */
[----:B------:R-:W-:Y:S05]  /*9740*/  @P0 BRA `(.L_x_124) ;  /* 0x0000001000280947 */ /* 0x000fea0003800000 */
[----:B------:R-:W-:-:S13]  /*9750*/  ISETP.GT.AND P0, PT, R12, 0x21, PT ;  /* 0x000000210c00780c */ /* 0x000fda0003f04270 */
[----:B------:R-:W-:Y:S05]  /*9760*/  @P0 BRA `(.L_x_125) ;  /* 0x0000000400f40947 */ /* 0x000fea0003800000 */
[----:B------:R-:W-:-:S04]  /*9770*/  MOV R5, 0xffffffe0 ;  /* 0xffffffe000057802 */ /* 0x000fc80000000f00 */
[----:B------:R-:W-:-:S04]  /*9780*/  VIADDMNMX.U32 R12, R12, R5, 0x2, PT ;  /* 0x000000020c0c7446 */ /* 0x000fc80003800005 */
[----:B------:R-:W-:-:S04]  /*9790*/  SHF.L.U32 R12, R12, 0x2, RZ ;  /* 0x000000020c0c7819 */ /* 0x000fc800000006ff */
[----:B------:R-:W1:Y:S02]  /*97a0*/  LDC R4, c[0x2][R12+0x8c] ;  /* 0x008023000c047b82 */ /* 0x000e640000000800 */
[----:B-1----:R-:W-:-:S04]  /*97b0*/  SHF.R.S32.HI R5, RZ, 0x1f, R4 ;  /* 0x0000001fff057819 */ /* 0x002fc80000011404 */
.L_x_764:
[----:B------:R-:W-:Y:S05]  /*97c0*/  BRX R4 -0x97d0                                                           (*"BRANCH_TARGETS .L_x_765,.L_x_766,.L_x_18"*) ;  /* 0xffffff68040c7949 */ /* 0x000fea000383ffff */
.L_x_766:
[C---:B-----5:R-:W-:Y:S01]  /*97d0*/  FFMA R0, R3.reuse, R3, 1 ;  /* 0x3f80000003007423 */ /* 0x060fe20000000003 */
[----:B------:R-:W-:Y:S01]  /*97e0*/  FSETP.GT.AND P2, PT, |R3|, 8388608, PT ;  /* 0x4b0000000300780b */ /* 0x000fe20003f44200 */
[----:B0-----:R-:W-:Y:S01]  /*97f0*/  HFMA2 R9, -RZ, RZ, 1.625, 0 ;  /* 0x3e800000ff097431 */ /* 0x001fe200000001ff */
[----:B------:R-:W-:Y:S01]  /*9800*/  BSSY.RECONVERGENT B0, `(.L_x_126) ;  /* 0x0000032000007945 */ /* 0x000fe20003800200 */
[----:B------:R-:W0:Y:S02]  /*9810*/  MUFU.RSQ R5, R0 ;  /* 0x0000000000057308 */ /* 0x000e240000001400 */
[----:B0-----:R-:W-:-:S06]  /*9820*/  FFMA R5, R5, R0, 1 ;  /* 0x3f80000005057423 */ /* 0x001fcc0000000000 */
[----:B------:R-:W0:Y:S02]  /*9830*/  MUFU.RCP R4, R5 ;  /* 0x0000000500047308 */ /* 0x000e240000001000 */
[----:B0-----:R-:W-:-:S04]  /*9840*/  FMUL R4, |R3|, R4 ;  /* 0x0000000403047220 */ /* 0x001fc80000400200 */
[----:B------:R-:W-:-:S05]  /*9850*/  FFMA R4, |R3|, R4, |R3| ;  /* 0x0000000403047223 */ /* 0x000fca0000000603 */
[----:B------:R-:W-:-:S04]  /*9860*/  FSEL R4, |R3|, R4, P2 ;  /* 0x0000000403047208 */ /* 0x000fc80001000200 */
[C---:B------:R-:W-:Y:S01]  /*9870*/  ISETP.GE.U32.AND P0, PT, R4.reuse, 0x7f800000, PT ;  /* 0x7f8000000400780c */ /* 0x040fe20003f06070 */
[----:B------:R-:W-:-:S03]  /*9880*/  FADD.RZ R6, R4, 1 ;  /* 0x3f80000004067421 */ /* 0x000fc6000000c000 */
[----:B------:R-:W-:Y:S01]  /*9890*/  ISETP.GT.AND P1, PT, R4, -0x40800000, P0 ;  /* 0xbf8000000400780c */ /* 0x000fe20000724270 */
[----:B------:R-:W-:-:S05]  /*98a0*/  VIADD R6, R6, 0xc0c00000 ;  /* 0xc0c0000006067836 */ /* 0x000fca0000000000 */
[----:B------:R-:W-:-:S04]  /*98b0*/  LOP3.LUT R7, R6, 0xff800000, RZ, 0xc0, !PT ;  /* 0xff80000006077812 */ /* 0x000fc800078ec0ff */
[----:B------:R-:W-:Y:S02]  /*98c0*/  IADD3 R8, PT, PT, -R7, 0x40800000, RZ ;  /* 0x4080000007087810 */ /* 0x000fe40007ffe1ff */
[-C--:B------:R-:W-:Y:S02]  /*98d0*/  IADD3 R6, PT, PT, R4, -R7.reuse, RZ ;  /* 0x8000000704067210 */ /* 0x080fe40007ffe0ff */
[----:B------:R-:W-:Y:S01]  /*98e0*/  I2FP.F32.S32 R7, R7 ;  /* 0x0000000700077245 */ /* 0x000fe20000201400 */
[----:B------:R-:W-:Y:S01]  /*98f0*/  FFMA R5, R8, R9, -1 ;  /* 0xbf80000008057423 */ /* 0x000fe20000000009 */
[----:B------:R-:W-:-:S03]  /*9900*/  IMAD.MOV.U32 R8, RZ, RZ, 0x3d39bf78 ;  /* 0x3d39bf78ff087424 */ /* 0x000fc600078e00ff */
[----:B------:R-:W-:Y:S01]  /*9910*/  FADD R5, R6, R5 ;  /* 0x0000000506057221 */ /* 0x000fe20000000000 */
[----:B------:R-:W-:-:S03]  /*9920*/  FMUL R7, R7, 1.1920928955078125e-07 ;  /* 0x3400000007077820 */ /* 0x000fc60000400000 */
[----:B------:R-:W-:-:S04]  /*9930*/  FFMA R6, R5, -R8, 0.10546888411045074463 ;  /* 0x3dd8001205067423 */ /* 0x000fc80000000808 */
[----:B------:R-:W-:-:S04]  /*9940*/  FFMA R6, R5, R6, -0.13229703903198242188 ;  /* 0xbe0778e005067423 */ /* 0x000fc80000000006 */
[----:B------:R-:W-:-:S04]  /*9950*/  FFMA R6, R5, R6, 0.14491446316242218018 ;  /* 0x3e14647505067423 */ /* 0x000fc80000000006 */
[----:B------:R-:W-:-:S04]  /*9960*/  FFMA R6, R5, R6, -0.16641564667224884033 ;  /* 0xbe2a68dd05067423 */ /* 0x000fc80000000006 */
[----:B------:R-:W-:-:S04]  /*9970*/  FFMA R6, R5, R6, 0.19988867640495300293 ;  /* 0x3e4caf9e05067423 */ /* 0x000fc80000000006 */
[----:B------:R-:W-:-:S04]  /*9980*/  FFMA R6, R5, R6, -0.25000196695327758789 ;  /* 0xbe80004205067423 */ /* 0x000fc80000000006 */
[----:B------:R-:W-:-:S04]  /*9990*/  FFMA R6, R5, R6, 0.33333510160446166992 ;  /* 0x3eaaaae605067423 */ /* 0x000fc80000000006 */
[----:B------:R-:W-:-:S04]  /*99a0*/  FFMA R6, R5, R6, -0.5 ;  /* 0xbf00000005067423 */ /* 0x000fc80000000006 */
[----:B------:R-:W-:-:S04]  /*99b0*/  FMUL R6, R5, R6 ;  /* 0x0000000605067220 */ /* 0x000fc80000400000 */
[----:B------:R-:W-:Y:S01]  /*99c0*/  FFMA R6, R5, R6, R5 ;  /* 0x0000000605067223 */ /* 0x000fe20000000005 */
[----:B------:R-:W-:-:S03]  /*99d0*/  @P0 MOV R5, 0x7f800000 ;  /* 0x7f80000000050802 */ /* 0x000fc60000000f00 */
[----:B------:R-:W-:Y:S02]  /*99e0*/  FFMA R6, R7, 0.69314718246459960938, R6 ;  /* 0x3f31721807067823 */ /* 0x000fe40000000006 */
[C---:B------:R-:W-:Y:S01]  /*99f0*/  @P1 FFMA R6, R4.reuse, R5, +INF ;  /* 0x7f80000004061423 */ /* 0x040fe20000000005 */
[----:B------:R-:W-:Y:S01]  /*9a00*/  @P0 FSETP.NEU.AND P1, PT, R4, RZ, PT ;  /* 0x000000ff0400020b */ /* 0x000fe20003f2d000 */
[----:B------:R0:W1:Y:S01]  /*9a10*/  MUFU.RSQ R7, R0 ;  /* 0x0000000000077308 */ /* 0x0000620000001400 */
[----:B------:R-:W-:Y:S02]  /*9a20*/  IADD3 R4, PT, PT, R0, -0xd000000, RZ ;  /* 0xf300000000047810 */ /* 0x000fe40007ffe0ff */
[----:B------:R-:W-:Y:S02]  /*9a30*/  @P0 FSEL R6, R6, -RZ, P1 ;  /* 0x800000ff06060208 */ /* 0x000fe40000800000 */
[----:B------:R-:W-:Y:S02]  /*9a40*/  ISETP.GT.U32.AND P0, PT, R4, 0x727fffff, PT ;  /* 0x727fffff0400780c */ /* 0x000fe40003f04070 */
[----:B------:R-:W-:Y:S01]  /*9a50*/  FSETP.NAN.AND P1, PT, |R3|, |R3|, PT ;  /* 0x400000030300720b */ /* 0x000fe20003f28200 */
[----:B------:R-:W-:-:S05]  /*9a60*/  @P2 FADD R6, R6, 0.69314718246459960938 ;  /* 0x3f31721806062421 */ /* 0x000fca0000000000 */
[----:B------:R-:W-:-:S04]  /*9a70*/  LOP3.LUT R3, R6, 0x80000000, R3, 0xb8, !PT ;  /* 0x8000000006037812 */ /* 0x000fc800078eb803 */
[----:B------:R-:W-:Y:S01]  /*9a80*/  FSEL R11, R3, R6, !P1 ;  /* 0x00000006030b7208 */ /* 0x000fe20004800000 */
[----:B01----:R-:W-:Y:S06]  /*9a90*/  @!P0 BRA `(.L_x_127) ;  /* 0x0000000000108947 */ /* 0x003fec0003800000 */
[----:B------:R-:W-:-:S07]  /*9aa0*/  MOV R4, 0x9ac0 ;  /* 0x00009ac000047802 */ /* 0x000fce0000000f00 */
[----:B------:R-:W-:Y:S05]  /*9ab0*/  CALL.REL.NOINC `($__internal_1_$__cuda_sm20_sqrt_rn_f32_slowpath) ;  /* 0x000000a800287944 */ /* 0x000fea0003c00000 */
[----:B------:R-:W-:Y:S01]  /*9ac0*/  IMAD.MOV.U32 R5, RZ, RZ, R0 ;  /* 0x000000ffff057224 */ /* 0x000fe200078e0000 */
[----:B------:R-:W-:Y:S06]  /*9ad0*/  BRA `(.L_x_128) ;  /* 0x0000000000107947 */ /* 0x000fec0003800000 */
.L_x_127:
[----:B------:R-:W-:Y:S01]  /*9ae0*/  FMUL.FTZ R5, R0, R7 ;  /* 0x0000000700057220 */ /* 0x000fe20000410000 */
[----:B------:R-:W-:-:S03]  /*9af0*/  FMUL.FTZ R3, R7, 0.5 ;  /* 0x3f00000007037820 */ /* 0x000fc60000410000 */
[----:B------:R-:W-:-:S04]  /*9b00*/  FFMA R0, -R5, R5, R0 ;  /* 0x0000000505007223 */ /* 0x000fc80000000100 */
[----:B------:R-:W-:-:S07]  /*9b10*/  FFMA R5, R0, R3, R5 ;  /* 0x0000000300057223 */ /* 0x000fce0000000005 */
.L_x_128:
[----:B------:R-:W-:Y:S05]  /*9b20*/  BSYNC.RECONVERGENT B0 ;  /* 0x0000000000007941 */ /* 0x000fea0003800200 */
.L_x_126:
[----:B------:R-:W0:Y:S01]  /*9b30*/  MUFU.RCP R0, R5 ;  /* 0x0000000500007308 */ /* 0x000e220000001000 */
[----:B------:R-:W-:Y:S07]  /*9b40*/  BSSY.RECONVERGENT B2, `(.L_x_129) ;  /* 0x000000c000027945 */ /* 0x000fee0003800200 */
[----:B------:R-:W1:Y:S01]  /*9b50*/  FCHK P0, R2, R5 ;  /* 0x0000000502007302 */ /* 0x000e620000000000 */
[----:B0-----:R-:W-:-:S04]  /*9b60*/  FFMA R3, R0, -R5, 1 ;  /* 0x3f80000000037423 */ /* 0x001fc80000000805 */
[----:B------:R-:W-:-:S04]  /*9b70*/  FFMA R3, R0, R3, R0 ;  /* 0x0000000300037223 */ /* 0x000fc80000000000 */
[----:B------:R-:W-:-:S04]  /*9b80*/  FFMA R0, R2, R3, RZ ;  /* 0x0000000302007223 */ /* 0x000fc800000000ff */
[----:B------:R-:W-:-:S04]  /*9b90*/  FFMA R4, R0, -R5, R2 ;  /* 0x8000000500047223 */ /* 0x000fc80000000002 */
[----:B------:R-:W-:Y:S01]  /*9ba0*/  FFMA R0, R3, R4, R0 ;  /* 0x0000000403007223 */ /* 0x000fe20000000000 */
[----:B-1----:R-:W-:Y:S06]  /*9bb0*/  @!P0 BRA `(.L_x_130) ;  /* 0x0000000000108947 */ /* 0x002fec0003800000 */
[----:B------:R-:W-:Y:S02]  /*9bc0*/  MOV R4, R2 ;  /* 0x0000000200047202 */ /* 0x000fe40000000f00 */
[----:B------:R-:W-:-:S07]  /*9bd0*/  MOV R28, 0x9bf0 ;  /* 0x00009bf0001c7802 */ /* 0x000fce0000000f00 */
[----:B------:R-:W-:Y:S05]  /*9be0*/  CALL.REL.NOINC `($__internal_2_$__cuda_sm3x_div_rn_noftz_f32_slowpath) ;  /* 0x000000a800347944 */ /* 0x000fea0003c00000 */
[----:B------:R-:W-:-:S07]  /*9bf0*/  MOV R0, R4 ;  /* 0x0000000400007202 */ /* 0x000fce0000000f00 */
.L_x_130:
[----:B------:R-:W-:Y:S05]  /*9c00*/  BSYNC.RECONVERGENT B2 ;  /* 0x0000000000027941 */ /* 0x000fea0003800200 */
.L_x_129:
[----:B------:R-:W-:Y:S05]  /*9c10*/  BRA `(.L_x_18) ;  /* 0x0000000c00847947 */ /* 0x000fea0003800000 */
.L_x_765:
[C---:B-----5:R-:W-:Y:S01]  /*9c20*/  FMUL R4, |R3|.reuse, 1.4426950216293334961 ;  /* 0x3fb8aa3b03047820 */ /* 0x060fe20000400200 */
[----:B------:R-:W-:Y:S02]  /*9c30*/  IMAD.MOV.U32 R5, RZ, RZ, 0x42fc0000 ;  /* 0x42fc0000ff057424 */ /* 0x000fe400078e00ff */
[C---:B------:R-:W-:Y:S01]  /*9c40*/  FMUL R13, R3.reuse, R3 ;  /* 0x00000003030d7220 */ /* 0x040fe20000400000 */
[----:B------:R-:W-:Y:S01]  /*9c50*/  FSETP.GE.AND P1, PT, |R3|, 0.60000002384185791016, PT ;  /* 0x3f19999a0300780b */ /* 0x000fe20003f26200 */
[----:B------:R-:W-:Y:S01]  /*9c60*/  BSSY.RECONVERGENT B2, `(.L_x_131) ;  /* 0x000002b000027945 */ /* 0x000fe20003800200 */
[----:B------:R-:W1:Y:S02]  /*9c70*/  FRND.TRUNC R4, R4 ;  /* 0x0000000400047307 */ /* 0x000e64000020d000 */
[----:B-1----:R-:W-:Y:S02]  /*9c80*/  FSETP.GT.AND P0, PT, |R4|, 126, PT ;  /* 0x42fc00000400780b */ /* 0x002fe40003f04200 */
[----:B------:R-:W-:-:S04]  /*9c90*/  LOP3.LUT R5, R5, 0x80000000, R4, 0xb8, !PT ;  /* 0x8000000005057812 */ /* 0x000fc800078eb804 */
[----:B------:R-:W-:Y:S02]  /*9ca0*/  FSEL R0, R5, R4, P0 ;  /* 0x0000000405007208 */ /* 0x000fe40000000000 */
[----:B------:R-:W-:-:S03]  /*9cb0*/  FSETP.GE.AND P0, PT, |R3|, 9.010913848876953125, PT ;  /* 0x41102cb40300780b */ /* 0x000fc60003f06200 */
[C---:B------:R-:W-:Y:S01]  /*9cc0*/  FFMA R5, R0.reuse, -0.69314718246459960938, |R3| ;  /* 0xbf31721800057823 */ /* 0x040fe20000000403 */
[----:B------:R-:W-:-:S03]  /*9cd0*/  FADD R6, R0, 12583037 ;  /* 0x4b40007d00067421 */ /* 0x000fc60000000000 */
[----:B------:R-:W-:Y:S01]  /*9ce0*/  FFMA R5, R0, 1.9046542121259335545e-09, R5 ;  /* 0x3102e30800057823 */ /* 0x000fe20000000005 */
[----:B------:R-:W-:Y:S01]  /*9cf0*/  FMUL R0, |R3|, 2.8853900432586669922 ;  /* 0x4038aa3b03007820 */ /* 0x000fe20000400200 */
[----:B------:R-:W-:Y:S02]  /*9d00*/  SHF.L.U32 R6, R6, 0x17, RZ ;  /* 0x0000001706067819 */ /* 0x000fe400000006ff */
[----:B------:R-:W-:-:S03]  /*9d10*/  FMUL R5, R5, 1.4426950216293334961 ;  /* 0x3fb8aa3b05057820 */ /* 0x000fc60000400000 */
[----:B------:R-:W1:Y:S08]  /*9d20*/  MUFU.EX2 R0, R0 ;  /* 0x0000000000007308 */ /* 0x000e700000000800 */
[----:B------:R-:W0:Y:S01]  /*9d30*/  MUFU.EX2 R5, R5 ;  /* 0x0000000500057308 */ /* 0x000e220000000800 */
[----:B-1----:R-:W-:-:S07]  /*9d40*/  FADD R4, R0, 1 ;  /* 0x3f80000000047421 */ /* 0x002fce0000000000 */
[----:B------:R-:W-:Y:S01]  /*9d50*/  MUFU.RCP R4, R4 ;  /* 0x0000000400047308 */ /* 0x000fe20000001000 */
[----:B0-----:R-:W-:Y:S01]  /*9d60*/  FMUL R8, R6, R5 ;  /* 0x0000000506087220 */ /* 0x001fe20000400000 */
[----:B------:R-:W-:-:S04]  /*9d70*/  IMAD.MOV.U32 R5, RZ, RZ, 0x3c80f082 ;  /* 0x3c80f082ff057424 */ /* 0x000fc800078e00ff */
[-C--:B------:R-:W-:Y:S02]  /*9d80*/  FFMA R0, R5, R13.reuse, -0.052303962409496307373 ;  /* 0xbd563cae05007423 */ /* 0x080fe4000000000d */
[----:B------:R-:W0:Y:S02]  /*9d90*/  MUFU.RCP R6, R8 ;  /* 0x0000000800067308 */ /* 0x000e240000001000 */
[----:B------:R-:W-:-:S04]  /*9da0*/  FFMA R0, R0, R13, 0.1331529766321182251 ;  /* 0x3e08594100007423 */ /* 0x000fc8000000000d */
[----:B------:R-:W-:-:S04]  /*9db0*/  FFMA R0, R0, R13, -0.33332768082618713379 ;  /* 0xbeaaa9ed00007423 */ /* 0x000fc8000000000d */
[----:B------:R-:W-:Y:S01]  /*9dc0*/  FFMA R0, R0, R13, RZ ;  /* 0x0000000d00007223 */ /* 0x000fe200000000ff */
[----:B0-----:R-:W-:-:S04]  /*9dd0*/  FMUL.FTZ R7, R6, 0.125 ;  /* 0x3e00000006077820 */ /* 0x001fc80000410000 */
[----:B------:R-:W-:-:S04]  /*9de0*/  FFMA R7, R8, 2, R7 ;  /* 0x4000000008077823 */ /* 0x000fc80000000007 */
[----:B------:R-:W-:Y:S01]  /*9df0*/  FMUL R9, R7, R7 ;  /* 0x0000000707097220 */ /* 0x000fe20000400000 */
[----:B------:R-:W-:-:S03]  /*9e00*/  HFMA2 R7, -RZ, RZ, 1.875, 0 ;  /* 0x3f800000ff077431 */ /* 0x000fc600000001ff */
[----:B------:R-:W0:Y:S02]  /*9e10*/  MUFU.RCP R6, R9 ;  /* 0x0000000900067308 */ /* 0x000e240000001000 */
[----:B------:R-:W-:-:S05]  /*9e20*/  FFMA R5, R4, -2, R7 ;  /* 0xc000000004057823 */ /* 0x000fca0000000007 */
[----:B------:R-:W-:Y:S01]  /*9e30*/  FSEL R4, R5, 1, !P0 ;  /* 0x3f80000005047808 */ /* 0x000fe20004000000 */
[----:B------:R-:W1:Y:S03]  /*9e40*/  FCHK P0, R2, R9 ;  /* 0x0000000902007302 */ /* 0x000e660000000000 */
[--C-:B------:R-:W-:Y:S01]  /*9e50*/  LOP3.LUT R11, R4, 0x80000000, R3.reuse, 0xb8, !PT ;  /* 0x80000000040b7812 */ /* 0x100fe200078eb803 */
[----:B0-----:R-:W-:Y:S01]  /*9e60*/  FFMA R7, -R9, R6, 1 ;  /* 0x3f80000009077423 */ /* 0x001fe20000000106 */
[----:B------:R-:W-:-:S03]  /*9e70*/  @!P1 FFMA R11, R3, R0, R3 ;  /* 0x00000000030b9223 */ /* 0x000fc60000000003 */
[----:B------:R-:W-:-:S04]  /*9e80*/  FFMA R7, R6, R7, R6 ;  /* 0x0000000706077223 */ /* 0x000fc80000000006 */
[----:B------:R-:W-:-:S04]  /*9e90*/  FFMA R6, R2, R7, RZ ;  /* 0x0000000702067223 */ /* 0x000fc800000000ff */
[----:B------:R-:W-:-:S04]  /*9ea0*/  FFMA R4, -R9, R6, R2 ;  /* 0x0000000609047223 */ /* 0x000fc80000000102 */
[----:B------:R-:W-:Y:S01]  /*9eb0*/  FFMA R4, R7, R4, R6 ;  /* 0x0000000407047223 */ /* 0x000fe20000000006 */
[----:B-1----:R-:W-:Y:S06]  /*9ec0*/  @!P0 BRA `(.L_x_132) ;  /* 0x0000000000108947 */ /* 0x002fec0003800000 */
[----:B------:R-:W-:Y:S02]  /*9ed0*/  MOV R4, R2 ;  /* 0x0000000200047202 */ /* 0x000fe40000000f00 */
[----:B------:R-:W-:Y:S02]  /*9ee0*/  MOV R5, R9 ;  /* 0x0000000900057202 */ /* 0x000fe40000000f00 */
[----:B------:R-:W-:-:S07]  /*9ef0*/  MOV R28, 0x9f10 ;  /* 0x00009f10001c7802 */ /* 0x000fce0000000f00 */
[----:B------:R-:W-:Y:S05]  /*9f00*/  CALL.REL.NOINC `($__internal_2_$__cuda_sm3x_div_rn_noftz_f32_slowpath) ;  /* 0x000000a4006c7944 */ /* 0x000fea0003c00000 */
.L_x_132:
[----:B------:R-:W-:Y:S05]  /*9f10*/  BSYNC.RECONVERGENT B2 ;  /* 0x0000000000027941 */ /* 0x000fea0003800200 */
.L_x_131:
[----:B------:R-:W-:Y:S01]  /*9f20*/  IMAD.MOV.U32 R0, RZ, RZ, R4 ;  /* 0x000000ffff007224 */ /* 0x000fe200078e0004 */
[----:B------:R-:W-:Y:S06]  /*9f30*/  BRA `(.L_x_18) ;  /* 0x0000000800bc7947 */ /* 0x000fec0003800000 */
.L_x_125:
[----:B------:R-:W-:-:S04]  /*9f40*/  MOV R5, 0xffffffde ;  /* 0xffffffde00057802 */ /* 0x000fc80000000f00 */
[----:B------:R-:W-:-:S04]  /*9f50*/  VIADDMNMX.U32 R12, R12, R5, 0x3, PT ;  /* 0x000000030c0c7446 */ /* 0x000fc80003800005 */
[----:B------:R-:W-:-:S04]  /*9f60*/  SHF.L.U32 R12, R12, 0x2, RZ ;  /* 0x000000020c0c7819 */ /* 0x000fc800000006ff */
[----:B------:R-:W1:Y:S02]  /*9f70*/  LDC R4, c[0x2][R12+0x98] ;  /* 0x008026000c047b82 */ /* 0x000e640000000800 */
[----:B-1----:R-:W-:-:S04]  /*9f80*/  SHF.R.S32.HI R5, RZ, 0x1f, R4 ;  /* 0x0000001fff057819 */ /* 0x002fc80000011404 */
.L_x_768:
[----:B------:R-:W-:Y:S05]  /*9f90*/  BRX R4 -0x9fa0                                                           (*"BRANCH_TARGETS .L_x_769,.L_x_770,.L_x_771,.L_x_18"*) ;  /* 0xffffff6004187949 */ /* 0x000fea000383ffff */
.L_x_771:
[C---:B-----5:R-:W-:Y:S01]  /*9fa0*/  FSETP.GT.AND P0, PT, R3.reuse, RZ, PT ;  /* 0x000000ff0300720b */ /* 0x060fe20003f04000 */
[----:B------:R-:W-:Y:S01]  /*9fb0*/  IMAD.MOV.U32 R0, RZ, RZ, RZ ;  /* 0x000000ffff007224 */ /* 0x000fe200078e00ff */
[C---:B------:R-:W-:Y:S01]  /*9fc0*/  FSETP.GEU.AND P1, PT, R3.reuse, RZ, PT ;  /* 0x000000ff0300720b */ /* 0x040fe20003f2e000 */
[----:B------:R-:W-:Y:S01]  /*9fd0*/  FADD R11, |R3|, -RZ ;  /* 0x800000ff030b7221 */ /* 0x000fe20000000200 */
[----:B------:R-:W-:-:S09]  /*9fe0*/  SEL R4, RZ, 0x1, !P0 ;  /* 0x00000001ff047807 */ /* 0x000fd20004000000 */
[----:B------:R-:W-:Y:S02]  /*9ff0*/  @!P0 IADD3 R0, PT, PT, RZ, -0x1, RZ ;  /* 0xffffffffff008810 */ /* 0x000fe40007ffe0ff */
[----:B------:R-:W-:-:S04]  /*a000*/  @P1 IADD3 R0, PT, PT, R4, RZ, RZ ;  /* 0x000000ff04001210 */ /* 0x000fc80007ffe0ff */
[----:B------:R-:W-:-:S05]  /*a010*/  I2FP.F32.S32 R5, R0 ;  /* 0x0000000000057245 */ /* 0x000fca0000201400 */
[----:B------:R-:W-:Y:S01]  /*a020*/  FMUL R0, R2, R5 ;  /* 0x0000000502007220 */ /* 0x000fe20000400000 */
[----:B------:R-:W-:Y:S06]  /*a030*/  BRA `(.L_x_18) ;  /* 0x00000008007c7947 */ /* 0x000fec0003800000 */
.L_x_769:
[C---:B-----5:R-:W-:Y:S01]  /*a040*/  FFMA R0, R3.reuse, R3, -1 ;  /* 0xbf80000003007423 */ /* 0x060fe20000000003 */
[----:B------:R-:W-:Y:S01]  /*a050*/  FADD R3, R3, -1 ;  /* 0xbf80000003037421 */ /* 0x000fe20000000000 */
[----:B0-----:R-:W-:Y:S01]  /*a060*/  IMAD.MOV.U32 R8, RZ, RZ, 0x3d39bf78 ;  /* 0x3d39bf78ff087424 */ /* 0x001fe200078e00ff */
[----:B------:R-:W-:Y:S01]  /*a070*/  BSSY.RECONVERGENT B0, `(.L_x_133) ;  /* 0x0000033000007945 */ /* 0x000fe20003800200 */
[----:B------:R-:W0:Y:S01]  /*a080*/  MUFU.RSQ R5, R0 ;  /* 0x0000000000057308 */ /* 0x000e220000001400 */
[C---:B------:R-:W-:Y:S02]  /*a090*/  FSETP.NEU.AND P0, PT, R0.reuse, RZ, PT ;  /* 0x000000ff0000720b */ /* 0x040fe40003f0d000 */
[----:B------:R-:W-:Y:S01]  /*a0a0*/  ISETP.GT.U32.AND P2, PT, R3, 0x4b000000, PT ;  /* 0x4b0000000300780c */ /* 0x000fe20003f44070 */
[----:B0-----:R-:W-:Y:S01]  /*a0b0*/  FMUL R7, R0, R5 ;  /* 0x0000000500077220 */ /* 0x001fe20000400000 */
[----:B------:R-:W-:-:S03]  /*a0c0*/  FMUL R4, R5, 0.5 ;  /* 0x3f00000005047820 */ /* 0x000fc60000400000 */
[----:B------:R-:W-:-:S04]  /*a0d0*/  FFMA R5, -R7, R7, R0 ;  /* 0x0000000707057223 */ /* 0x000fc80000000100 */
[----:B------:R-:W-:Y:S01]  /*a0e0*/  FFMA R4, R4, R5, R7 ;  /* 0x0000000504047223 */ /* 0x000fe20000000007 */
[----:B------:R-:W-:-:S04]  /*a0f0*/  HFMA2 R7, -RZ, RZ, 1.875, 0 ;  /* 0x3f800000ff077431 */ /* 0x000fc800000001ff */
[----:B------:R-:W-:-:S04]  /*a100*/  FSEL R4, R4, RZ, P0 ;  /* 0x000000ff04047208 */ /* 0x000fc80000000000 */
[----:B------:R-:W-:-:S05]  /*a110*/  FSEL R4, R4, -1.0000001192092895508, !P2 ;  /* 0xbf80000104047808 */ /* 0x000fca0005000000 */
[----:B------:R-:W-:-:S04]  /*a120*/  FADD R3, R3, R4 ;  /* 0x0000000403037221 */ /* 0x000fc80000000000 */
[C---:B------:R-:W-:Y:S01]  /*a130*/  FADD.RZ R4, R3.reuse, 1 ;  /* 0x3f80000003047421 */ /* 0x040fe2000000c000 */
[----:B------:R-:W-:-:S03]  /*a140*/  ISETP.GE.U32.AND P0, PT, R3, 0x7f800000, PT ;  /* 0x7f8000000300780c */ /* 0x000fc60003f06070 */
[----:B------:R-:W-:Y:S01]  /*a150*/  VIADD R4, R4, 0xc0c00000 ;  /* 0xc0c0000004047836 */ /* 0x000fe20000000000 */
[----:B------:R-:W-:-:S04]  /*a160*/  ISETP.GT.AND P1, PT, R3, -0x40800000, P0 ;  /* 0xbf8000000300780c */ /* 0x000fc80000724270 */
[----:B------:R-:W-:-:S04]  /*a170*/  LOP3.LUT R4, R4, 0xff800000, RZ, 0xc0, !PT ;  /* 0xff80000004047812 */ /* 0x000fc800078ec0ff */
[----:B------:R-:W-:Y:S02]  /*a180*/  IADD3 R6, PT, PT, -R4, 0x40800000, RZ ;  /* 0x4080000004067810 */ /* 0x000fe40007ffe1ff */
[-C--:B------:R-:W-:Y:S02]  /*a190*/  IADD3 R5, PT, PT, R3, -R4.reuse, RZ ;  /* 0x8000000403057210 */ /* 0x080fe40007ffe0ff */
[----:B------:R-:W-:Y:S01]  /*a1a0*/  I2FP.F32.S32 R4, R4 ;  /* 0x0000000400047245 */ /* 0x000fe20000201400 */
[----:B------:R-:W-:-:S04]  /*a1b0*/  FFMA R6, R6, 0.25, -R7 ;  /* 0x3e80000006067823 */ /* 0x000fc80000000807 */
        /* <DEDUP_REMOVED lines=13> */
[----:B------:R-:W-:Y:S01]  /*a290*/  FFMA R11, R4, 0.69314718246459960938, R5 ;  /* 0x3f317218040b7823 */ /* 0x000fe20000000005 */
[----:B------:R-:W-:Y:S01]  /*a2a0*/  IADD3 R4, PT, PT, R0, -0xd000000, RZ ;  /* 0xf300000000047810 */ /* 0x000fe20007ffe0ff */
[C---:B------:R-:W-:Y:S01]  /*a2b0*/  @P1 FFMA R11, R3.reuse, R6, +INF ;  /* 0x7f800000030b1423 */ /* 0x040fe20000000006 */
[----:B------:R-:W-:Y:S02]  /*a2c0*/  @P0 FSETP.NEU.AND P1, PT, R3, RZ, PT ;  /* 0x000000ff0300020b */ /* 0x000fe40003f2d000 */
[----:B------:R0:W1:Y:S02]  /*a2d0*/  MUFU.RSQ R3, R0 ;  /* 0x0000000000037308 */ /* 0x0000640000001400 */
[----:B------:R-:W-:Y:S02]  /*a2e0*/  @P0 FSEL R11, R11, -RZ, P1 ;  /* 0x800000ff0b0b0208 */ /* 0x000fe40000800000 */
[----:B------:R-:W-:-:S03]  /*a2f0*/  ISETP.GT.U32.AND P0, PT, R4, 0x727fffff, PT ;  /* 0x727fffff0400780c */ /* 0x000fc60003f04070 */
[----:B------:R-:W-:-:S10]  /*a300*/  @P2 FADD R11, R11, 0.69314718246459960938 ;  /* 0x3f3172180b0b2421 */ /* 0x000fd40000000000 */
[----:B01----:R-:W-:Y:S05]  /*a310*/  @!P0 BRA `(.L_x_134) ;  /* 0x0000000000108947 */ /* 0x003fea0003800000 */
[----:B------:R-:W-:-:S07]  /*a320*/  MOV R4, 0xa340 ;  /* 0x0000a34000047802 */ /* 0x000fce0000000f00 */
[----:B------:R-:W-:Y:S05]  /*a330*/  CALL.REL.NOINC `($__internal_1_$__cuda_sm20_sqrt_rn_f32_slowpath) ;  /* 0x000000a000087944 */ /* 0x000fea0003c00000 */
[----:B------:R-:W-:Y:S01]  /*a340*/  IMAD.MOV.U32 R5, RZ, RZ, R0 ;  /* 0x000000ffff057224 */ /* 0x000fe200078e0000 */
[----:B------:R-:W-:Y:S06]  /*a350*/  BRA `(.L_x_135) ;  /* 0x0000000000107947 */ /* 0x000fec0003800000 */
.L_x_134:
[----:B------:R-:W-:Y:S01]  /*a360*/  FMUL.FTZ R5, R0, R3 ;  /* 0x0000000300057220 */ /* 0x000fe20000410000 */
[----:B------:R-:W-:-:S03]  /*a370*/  FMUL.FTZ R3, R3, 0.5 ;  /* 0x3f00000003037820 */ /* 0x000fc60000410000 */
[----:B------:R-:W-:-:S04]  /*a380*/  FFMA R0, -R5, R5, R0 ;  /* 0x0000000505007223 */ /* 0x000fc80000000100 */
[----:B------:R-:W-:-:S07]  /*a390*/  FFMA R5, R0, R3, R5 ;  /* 0x0000000300057223 */ /* 0x000fce0000000005 */
.L_x_135:
[----:B------:R-:W-:Y:S05]  /*a3a0*/  BSYNC.RECONVERGENT B0 ;  /* 0x0000000000007941 */ /* 0x000fea0003800200 */
.L_x_133:
        /* <DEDUP_REMOVED lines=13> */
.L_x_137:
[----:B------:R-:W-:Y:S05]  /*a480*/  BSYNC.RECONVERGENT B2 ;  /* 0x0000000000027941 */ /* 0x000fea0003800200 */
.L_x_136:
[----:B------:R-:W-:Y:S05]  /*a490*/  BRA `(.L_x_18) ;  /* 0x0000000400647947 */ /* 0x000fea0003800000 */
.L_x_770:
[C---:B-----5:R-:W-:Y:S01]  /*a4a0*/  FADD R4, -|R3|.reuse, 1 ;  /* 0x3f80000003047421 */ /* 0x060fe20000000300 */
[----:B------:R-:W-:Y:S01]  /*a4b0*/  FSETP.GT.AND P0, PT, |R3|, 8.50705917302346158658e+37, PT ;  /* 0x7e8000000300780b */ /* 0x000fe20003f04200 */
[----:B0-----:R-:W-:Y:S01]  /*a4c0*/  HFMA2 R9, -RZ, RZ, 1.875, 0 ;  /* 0x3f800000ff097431 */ /* 0x001fe200000001ff */
[----:B------:R-:W-:Y:S01]  /*a4d0*/  BSSY.RECONVERGENT B2, `(.L_x_138) ;  /* 0x0000030000027945 */ /* 0x000fe20003800200 */
[----:B------:R-:W-:Y:S02]  /*a4e0*/  HFMA2 R8, -RZ, RZ, 1.75, 0 ;  /* 0x3f000000ff087431 */ /* 0x000fe400000001ff */
[----:B------:R-:W0:Y:S02]  /*a4f0*/  MUFU.RCP R4, R4 ;  /* 0x0000000400047308 */ /* 0x000e240000001000 */
[----:B0-----:R-:W-:-:S04]  /*a500*/  FADD R0, R4, R4 ;  /* 0x0000000404007221 */ /* 0x001fc80000000000 */
[----:B------:R-:W-:-:S05]  /*a510*/  FMUL R0, |R3|, R0 ;  /* 0x0000000003007220 */ /* 0x000fca0000400200 */
[----:B------:R-:W-:-:S04]  /*a520*/  FSEL R0, R0, -2, !P0 ;  /* 0xc000000000007808 */ /* 0x000fc80004000000 */
[C---:B------:R-:W-:Y:S01]  /*a530*/  ISETP.GE.U32.AND P1, PT, R0.reuse, 0x7f800000, PT ;  /* 0x7f8000000000780c */ /* 0x040fe20003f26070 */
[----:B------:R-:W-:-:S03]  /*a540*/  FADD.RZ R5, R0, 1 ;  /* 0x3f80000000057421 */ /* 0x000fc6000000c000 */
[----:B------:R-:W-:Y:S01]  /*a550*/  ISETP.GT.AND P0, PT, R0, -0x40800000, P1 ;  /* 0xbf8000000000780c */ /* 0x000fe20000f04270 */
[----:B------:R-:W-:-:S05]  /*a560*/  VIADD R5, R5, 0xc0c00000 ;  /* 0xc0c0000005057836 */ /* 0x000fca0000000000 */
[----:B------:R-:W-:-:S03]  /*a570*/  LOP3.LUT R7, R5, 0xff800000, RZ, 0xc0, !PT ;  /* 0xff80000005077812 */ /* 0x000fc600078ec0ff */
[C---:B------:R-:W-:Y:S02]  /*a580*/  @P1 FSETP.NEU.AND P2, PT, R0.reuse, RZ, PT ;  /* 0x000000ff0000120b */ /* 0x040fe40003f4d000 */
[----:B------:R-:W-:Y:S02]  /*a590*/  IADD3 R6, PT, PT, -R7, 0x40800000, RZ ;  /* 0x4080000007067810 */ /* 0x000fe40007ffe1ff */
[-C--:B------:R-:W-:Y:S02]  /*a5a0*/  IADD3 R5, PT, PT, R0, -R7.reuse, RZ ;  /* 0x8000000700057210 */ /* 0x080fe40007ffe0ff */
[----:B------:R-:W-:Y:S01]  /*a5b0*/  I2FP.F32.S32 R7, R7 ;  /* 0x0000000700077245 */ /* 0x000fe20000201400 */
[----:B------:R-:W-:Y:S01]  /*a5c0*/  FFMA R6, R6, 0.25, -R9 ;  /* 0x3e80000006067823 */ /* 0x000fe20000000809 */
[----:B------:R-:W-:-:S03]  /*a5d0*/  IMAD.MOV.U32 R9, RZ, RZ, 0x3d39bf78 ;  /* 0x3d39bf78ff097424 */ /* 0x000fc600078e00ff */
[----:B------:R-:W-:Y:S01]  /*a5e0*/  FADD R6, R5, R6 ;  /* 0x0000000605067221 */ /* 0x000fe20000000000 */
[----:B------:R-:W-:-:S03]  /*a5f0*/  FMUL R7, R7, 1.1920928955078125e-07 ;  /* 0x3400000007077820 */ /* 0x000fc60000400000 */
[----:B------:R-:W-:-:S04]  /*a600*/  FFMA R5, R6, -R9, 0.10546888411045074463 ;  /* 0x3dd8001206057423 */ /* 0x000fc80000000809 */
[----:B------:R-:W-:-:S04]  /*a610*/  FFMA R5, R6, R5, -0.13229703903198242188 ;  /* 0xbe0778e006057423 */ /* 0x000fc80000000005 */
[----:B------:R-:W-:-:S04]  /*a620*/  FFMA R5, R6, R5, 0.14491446316242218018 ;  /* 0x3e14647506057423 */ /* 0x000fc80000000005 */
[----:B------:R-:W-:Y:S01]  /*a630*/  FFMA R9, R6, R5, -0.16641564667224884033 ;  /* 0xbe2a68dd06097423 */ /* 0x000fe20000000005 */
[----:B------:R-:W-:Y:S01]  /*a640*/  FFMA R5, -R3, R3, 1 ;  /* 0x3f80000003057423 */ /* 0x000fe20000000103 */
[----:B------:R-:W-:Y:S02]  /*a650*/  LOP3.LUT R3, R8, 0x80000000, R3, 0xb8, !PT ;  /* 0x8000000008037812 */ /* 0x000fe400078eb803 */
[C---:B------:R-:W-:Y:S01]  /*a660*/  FFMA R9, R6.reuse, R9, 0.19988867640495300293 ;  /* 0x3e4caf9e06097423 */ /* 0x040fe20000000009 */
[----:B------:R-:W0:Y:S03]  /*a670*/  MUFU.RCP R4, R5 ;  /* 0x0000000500047308 */ /* 0x000e260000001000 */
[----:B------:R-:W-:-:S04]  /*a680*/  FFMA R9, R6, R9, -0.25000196695327758789 ;  /* 0xbe80004206097423 */ /* 0x000fc80000000009 */
[----:B------:R-:W-:-:S04]  /*a690*/  FFMA R9, R6, R9, 0.33333510160446166992 ;  /* 0x3eaaaae606097423 */ /* 0x000fc80000000009 */
[----:B------:R-:W-:-:S04]  /*a6a0*/  FFMA R9, R6, R9, -0.5 ;  /* 0xbf00000006097423 */ /* 0x000fc80000000009 */
[----:B------:R-:W-:Y:S01]  /*a6b0*/  FMUL R9, R6, R9 ;  /* 0x0000000906097220 */ /* 0x000fe20000400000 */
[----:B0-----:R-:W-:-:S03]  /*a6c0*/  FFMA R11, -R5, R4, 1 ;  /* 0x3f800000050b7423 */ /* 0x001fc60000000104 */
[----:B------:R-:W-:Y:S01]  /*a6d0*/  FFMA R6, R6, R9, R6 ;  /* 0x0000000906067223 */ /* 0x000fe20000000006 */
[----:B------:R-:W-:Y:S01]  /*a6e0*/  @P1 MOV R9, 0x7f800000 ;  /* 0x7f80000000091802 */ /* 0x000fe20000000f00 */
[----:B------:R-:W-:Y:S02]  /*a6f0*/  FFMA R11, R4, R11, R4 ;  /* 0x0000000b040b7223 */ /* 0x000fe40000000004 */
[----:B------:R-:W-:Y:S02]  /*a700*/  FFMA R6, R7, 0.69314718246459960938, R6 ;  /* 0x3f31721807067823 */ /* 0x000fe40000000006 */
[----:B------:R-:W-:Y:S01]  /*a710*/  @P0 FFMA R6, R0, R9, +INF ;  /* 0x7f80000000060423 */ /* 0x000fe20000000009 */
[----:B------:R-:W0:Y:S01]  /*a720*/  FCHK P0, R2, R5 ;  /* 0x0000000502007302 */ /* 0x000e220000000000 */
[----:B------:R-:W-:-:S03]  /*a730*/  FFMA R4, R2, R11, RZ ;  /* 0x0000000b02047223 */ /* 0x000fc600000000ff */
[----:B------:R-:W-:Y:S01]  /*a740*/  @P1 FSEL R6, R6, -RZ, P2 ;  /* 0x800000ff06061208 */ /* 0x000fe20001000000 */
[----:B------:R-:W-:-:S04]  /*a750*/  FFMA R0, -R5, R4, R2 ;  /* 0x0000000405007223 */ /* 0x000fc80000000102 */
[----:B------:R-:W-:Y:S01]  /*a760*/  FFMA R0, R11, R0, R4 ;  /* 0x000000000b007223 */ /* 0x000fe20000000004 */
[----:B------:R-:W-:Y:S01]  /*a770*/  FMUL R11, R3, R6 ;  /* 0x00000006030b7220 */ /* 0x000fe20000400000 */
[----:B0-----:R-:W-:Y:S06]  /*a780*/  @!P0 BRA `(.L_x_139) ;  /* 0x0000000000108947 */ /* 0x001fec0003800000 */
[----:B------:R-:W-:Y:S01]  /*a790*/  IMAD.MOV.U32 R4, RZ, RZ, R2 ;  /* 0x000000ffff047224 */ /* 0x000fe200078e0002 */
[----:B------:R-:W-:-:S07]  /*a7a0*/  MOV R28, 0xa7c0 ;  /* 0x0000a7c0001c7802 */ /* 0x000fce0000000f00 */
[----:B------:R-:W-:Y:S05]  /*a7b0*/  CALL.REL.NOINC `($__internal_2_$__cuda_sm3x_div_rn_noftz_f32_slowpath) ;  /* 0x0000009c00407944 */ /* 0x000fea0003c00000 */
[----:B------:R-:W-:-:S07]  /*a7c0*/  MOV R0, R4 ;  /* 0x0000000400007202 */ /* 0x000fce0000000f00 */
.L_x_139:
[----:B------:R-:W-:Y:S05]  /*a7d0*/  BSYNC.RECONVERGENT B2 ;  /* 0x0000000000027941 */ /* 0x000fea0003800200 */
.L_x_138:
[----:B------:R-:W-:Y:S05]  /*a7e0*/  BRA `(.L_x_18) ;  /* 0x0000000000907947 */ /* 0x000fea0003800000 */
.L_x_124:
[----:B------:R-:W-:-:S13]  /*a7f0*/  ISETP.GT.AND P0, PT, R12, 0x27, PT ;  /* 0x000000270c00780c */ /* 0x000fda0003f04270 */
[----:B------:R-:W-:Y:S05]  /*a800*/  @P0 BRA `(.L_x_140) ;  /* 0x0000000000480947 */ /* 0x000fea0003800000 */
[----:B------:R-:W-:-:S04]  /*a810*/  MOV R5, 0xffffffdb ;  /* 0xffffffdb00057802 */ /* 0x000fc80000000f00 */
[----:B------:R-:W-:-:S05]  /*a820*/  VIADDMNMX.U32 R12, R12, R5, 0x3, PT ;  /* 0x000000030c0c7446 */ /* 0x000fca0003800005 */
[----:B------:R-:W-:-:S04]  /*a830*/  IMAD.SHL.U32 R12, R12, 0x4, RZ ;  /* 0x000000040c0c7824 */ /* 0x000fc800078e00ff */
[----:B------:R-:W1:Y:S02]  /*a840*/  LDC R4, c[0x2][R12+0xa8] ;  /* 0x00802a000c047b82 */ /* 0x000e640000000800 */
[----:B-1----:R-:W-:-:S04]  /*a850*/  SHF.R.S32.HI R5, RZ, 0x1f, R4 ;  /* 0x0000001fff057819 */ /* 0x002fc80000011404 */
.L_x_773:
[----:B------:R-:W-:Y:S05]  /*a860*/  BRX R4 -0xa870                                                           (*"BRANCH_TARGETS .L_x_774,.L_x_775,.L_x_776,.L_x_18"*) ;  /* 0xffffff5404e47949 */ /* 0x000fea000383ffff */
.L_x_776:
[----:B-----5:R3:W4:Y:S01]  /*a870*/  FRND.CEIL R11, R3 ;  /* 0x00000003000b7307 */ /* 0x0207220000209000 */
[----:B------:R-:W-:Y:S05]  /*a880*/  BRA `(.L_x_18) ;  /* 0x0000000000687947 */ /* 0x000fea0003800000 */
.L_x_774:
[C---:B-----5:R-:W-:Y:S01]  /*a890*/  FSETP.GT.AND P0, PT, R3.reuse, RZ, PT ;  /* 0x000000ff0300720b */ /* 0x060fe20003f04000 */
[----:B------:R-:W-:Y:S01]  /*a8a0*/  HFMA2 R11, -RZ, RZ, 0, 0 ;  /* 0x00000000ff0b7431 */ /* 0x000fe200000001ff */
[----:B------:R-:W-:Y:S02]  /*a8b0*/  FSETP.GEU.AND P1, PT, R3, RZ, PT ;  /* 0x000000ff0300720b */ /* 0x000fe40003f2e000 */
[----:B------:R-:W-:-:S09]  /*a8c0*/  SEL R2, RZ, 0x1, !P0 ;  /* 0x00000001ff027807 */ /* 0x000fd20004000000 */
[----:B------:R-:W-:Y:S02]  /*a8d0*/  @!P0 IADD3 R11, PT, PT, RZ, -0x1, RZ ;  /* 0xffffffffff0b8810 */ /* 0x000fe40007ffe0ff */
[----:B------:R-:W-:-:S05]  /*a8e0*/  @P1 IMAD.MOV R11, RZ, RZ, R2 ;  /* 0x000000ffff0b1224 */ /* 0x000fca00078e0202 */
[----:B------:R-:W-:Y:S01]  /*a8f0*/  I2FP.F32.S32 R11, R11 ;  /* 0x0000000b000b7245 */ /* 0x000fe20000201400 */
[----:B------:R-:W-:Y:S06]  /*a900*/  BRA `(.L_x_18) ;  /* 0x0000000000487947 */ /* 0x000fec0003800000 */
.L_x_775:
[----:B-----5:R1:W2:Y:S01]  /*a910*/  FRND.FLOOR R11, R3 ;  /* 0x00000003000b7307 */ /* 0x0202a20000205000 */
[----:B------:R-:W-:Y:S05]  /*a920*/  BRA `(.L_x_18) ;  /* 0x0000000000407947 */ /* 0x000fea0003800000 */
.L_x_140:
[----:B------:R-:W-:-:S04]  /*a930*/  MOV R5, 0xffffffd8 ;  /* 0xffffffd800057802 */ /* 0x000fc80000000f00 */
[----:B------:R-:W-:-:S04]  /*a940*/  VIADDMNMX.U32 R12, R12, R5, 0x3, PT ;  /* 0x000000030c0c7446 */ /* 0x000fc80003800005 */
[----:B------:R-:W-:-:S04]  /*a950*/  SHF.L.U32 R12, R12, 0x2, RZ ;  /* 0x000000020c0c7819 */ /* 0x000fc800000006ff */
[----:B------:R-:W1:Y:S02]  /*a960*/  LDC R4, c[0x2][R12+0xb8] ;  /* 0x00802e000c047b82 */ /* 0x000e640000000800 */
[----:B-1----:R-:W-:-:S04]  /*a970*/  SHF.R.S32.HI R5, RZ, 0x1f, R4 ;  /* 0x0000001fff057819 */ /* 0x002fc80000011404 */
.L_x_778:
[----:B------:R-:W-:Y:S05]  /*a980*/  BRX R4 -0xa990                                                           (*"BRANCH_TARGETS .L_x_779,.L_x_780,.L_x_781,.L_x_18"*) ;  /* 0xffffff54049c7949 */ /* 0x000fea000383ffff */
.L_x_781:
[----:B-----5:R-:W1:Y:S01]  /*a990*/  FRND.FLOOR R4, R3 ;  /* 0x0000000300047307 */ /* 0x020e620000205000 */
[----:B------:R-:W-:Y:S02]  /*a9a0*/  IMAD.MOV.U32 R0, RZ, RZ, R2 ;  /* 0x000000ffff007224 */ /* 0x000fe400078e0002 */
[----:B-1----:R-:W-:Y:S01]  /*a9b0*/  FADD R11, R3, -R4 ;  /* 0x80000004030b7221 */ /* 0x002fe20000000000 */
[----:B------:R-:W-:Y:S06]  /*a9c0*/  BRA `(.L_x_18) ;  /* 0x0000000000187947 */ /* 0x000fec0003800000 */
.L_x_779:
[----:B-----5:R-:W-:-:S05]  /*a9d0*/  HFMA2 R2, -RZ, RZ, 1.75, 0 ;  /* 0x3f000000ff027431 */ /* 0x020fca00000001ff */
[----:B------:R-:W-:-:S05]  /*a9e0*/  LOP3.LUT R2, R2, 0x80000000, R3, 0xb8, !PT ;  /* 0x8000000002027812 */ /* 0x000fca00078eb803 */
[----:B------:R-:W-:-:S04]  /*a9f0*/  FADD.RZ R3, R3, R2 ;  /* 0x0000000203037221 */ /* 0x000fc8000000c000 */
[----:B------:R1:W2:Y:S01]  /*aa00*/  FRND.TRUNC R11, R3 ;  /* 0x00000003000b7307 */ /* 0x0002a2000020d000 */
[----:B------:R-:W-:Y:S05]  /*aa10*/  BRA `(.L_x_18) ;  /* 0x0000000000047947 */ /* 0x000fea0003800000 */
.L_x_780:
[----:B-----5:R1:W2:Y:S02]  /*aa20*/  FRND.TRUNC R11, R3 ;  /* 0x00000003000b7307 */ /* 0x0202a4000020d000 */
.L_x_18:
[----:B------:R-:W0:Y:S01]  /*aa30*/  LDCU UR4, c[0x0][0x3f0] ;  /* 0x00007e00ff0477ac */ /* 0x000e220008000800 */
[----:B-1-3-5:R-:W1:Y:S08]  /*aa40*/  LDC.64 R2, c[0x0][0x3b0] ;  /* 0x0000ec00ff027b82 */ /* 0x02ae700000000a00 */
[----:B------:R-:W3:Y:S01]  /*aa50*/  LDC.64 R4, c[0x0][0x3b8] ;  /* 0x0000ee00ff047b82 */ /* 0x000ee20000000a00 */
[----:B0-----:R-:W-:-:S05]  /*aa60*/  MOV R6, UR4 ;  /* 0x0000000400067c02 */ /* 0x001fca0008000f00 */
[----:B------:R-:W-:-:S04]  /*aa70*/  IMAD R7, R27, R6, UR6 ;  /* 0x000000061b077e24 */ /* 0x000fc8000f8e0206 */
[----:B-1----:R-:W-:-:S05]  /*aa80*/  IMAD.WIDE.U32 R2, R7, 0x4, R2 ;  /* 0x0000000407027825 */ /* 0x002fca00078e0002 */
[----:B--2-4-:R0:W-:Y:S01]  /*aa90*/  STG.E desc[UR10][R2.64], R11 ;  /* 0x0000000b02007986 */ /* 0x0141e2000c10190a */
[----:B---3--:R-:W-:-:S05]  /*aaa0*/  IMAD.WIDE.U32 R4, R7, 0x4, R4 ;  /* 0x0000000407047825 */ /* 0x008fca00078e0004 */
[----:B------:R0:W-:Y:S02]  /*aab0*/  STG.E desc[UR10][R4.64], R0 ;  /* 0x0000000004007986 */ /* 0x0001e4000c10190a */
.L_x_12:
[----:B------:R-:W1:Y:S01]  /*aac0*/  LDCU UR5, c[0x0][0x3e8] ;  /* 0x00007d00ff0577ac */ /* 0x000e620008000800 */
[----:B------:R-:W-:-:S04]  /*aad0*/  UIADD3 UR6, UPT, UPT, UR6, 0x1, URZ ;  /* 0x0000000106067890 */ /* 0x000fc8000fffe0ff */
[----:B-1----:R-:W-:-:S09]  /*aae0*/  UISETP.NE.AND UP0, UPT, UR6, UR5, UPT ;  /* 0x000000050600728c */ /* 0x002fd2000bf05270 */
[----:B------:R-:W-:Y:S05]  /*aaf0*/  BRA.U UP0, `(.L_x_141) ;  /* 0xffffff6d00f07547 */ /* 0x000fea000b83ffff */
.L_x_11:
[----:B0-----:R-:W0:Y:S02]  /*ab00*/  LDC R0, c[0x0][0x3f0] ;  /* 0x0000fc00ff007b82 */ /* 0x001e240000000800 */
[----:B0-----:R-:W-:-:S13]  /*ab10*/  ISETP.NE.AND P0, PT, R0, RZ, PT ;  /* 0x000000ff0000720c */ /* 0x001fda0003f05270 */
[----:B------:R-:W-:Y:S05]  /*ab20*/  @!P0 BRA `(.L_x_142) ;  /* 0x0000000400a48947 */ /* 0x000fea0003800000 */
[C---:B------:R-:W-:Y:S01]  /*ab30*/  ISETP.GE.U32.AND P0, PT, R0.reuse, 0x8, PT ;  /* 0x000000080000780c */ /* 0x040fe20003f06070 */
[----:B-123--:R-:W-:Y:S01]  /*ab40*/  IMAD.MOV.U32 R16, RZ, RZ, RZ ;  /* 0x000000ffff107224 */ /* 0x00efe200078e00ff */
[----:B------:R-:W-:-:S04]  /*ab50*/  LOP3.LUT R17, R0, 0x7, RZ, 0xc0, !PT ;  /* 0x0000000700117812 */ /* 0x000fc800078ec0ff */
[----:B------:R-:W-:-:S07]  /*ab60*/  ISETP.NE.AND P1, PT, R17, RZ, PT ;  /* 0x000000ff1100720c */ /* 0x000fce0003f25270 */
[----:B------:R-:W-:Y:S06]  /*ab70*/  @!P0 BRA `(.L_x_143) ;  /* 0x0000000000bc8947 */ /* 0x000fec0003800000 */
[----:B----4-:R-:W0:Y:S01]  /*ab80*/  LDC.64 R2, c[0x0][0x3c0] ;  /* 0x0000f000ff027b82 */ /* 0x010e220000000a00 */
[----:B------:R-:W-:Y:S01]  /*ab90*/  LOP3.LUT R16, R0, 0xfffffff8, RZ, 0xc0, !PT ;  /* 0xfffffff800107812 */ /* 0x000fe200078ec0ff */
[----:B------:R-:W-:-:S06]  /*aba0*/  UMOV UR4, URZ ;  /* 0x000000ff00047c82 */ /* 0x000fcc0008000000 */
[----:B------:R-:W1:Y:S02]  /*abb0*/  LDC.64 R4, c[0x0][0x3c8] ;  /* 0x0000f200ff047b82 */ /* 0x000e640000000a00 */
.L_x_144:
[----:B------:R-:W-:Y:S01]  /*abc0*/  IMAD R20, R27, R0, UR4 ;  /* 0x000000041b147e24 */ /* 0x000fe2000f8e0200 */
[----:B------:R-:W-:-:S03]  /*abd0*/  UIADD3 UR4, UPT, UPT, UR4, 0x8, URZ ;  /* 0x0000000804047890 */ /* 0x000fc6000fffe0ff */
[C---:B0-2---:R-:W-:Y:S01]  /*abe0*/  IMAD.WIDE.U32 R10, R20.reuse, 0x4, R2 ;  /* 0x00000004140a7825 */ /* 0x045fe200078e0002 */
[C---:B------:R-:W-:Y:S02]  /*abf0*/  IADD3 R29, PT, PT, R20.reuse, 0x1, RZ ;  /* 0x00000001141d7810 */ /* 0x040fe40007ffe0ff */
[C---:B------:R-:W-:Y:S01]  /*ac00*/  IADD3 R13, PT, PT, R20.reuse, 0x2, RZ ;  /* 0x00000002140d7810 */ /* 0x040fe20007ffe0ff */
[----:B-1----:R-:W-:Y:S01]  /*ac10*/  IMAD.WIDE.U32 R6, R20, 0x4, R4 ;  /* 0x0000000414067825 */ /* 0x002fe200078e0004 */
[----:B------:R0:W-:Y:S01]  /*ac20*/  STG.E desc[UR10][R10.64], RZ ;  /* 0x000000ff0a007986 */ /* 0x0001e2000c10190a */
[----:B------:R-:W-:Y:S02]  /*ac30*/  ISETP.NE.AND P0, PT, R16, UR4, PT ;  /* 0x0000000410007c0c */ /* 0x000fe4000bf05270 */
[C---:B------:R-:W-:Y:S01]  /*ac40*/  IMAD.WIDE.U32 R18, R29.reuse, 0x4, R2 ;  /* 0x000000041d127825 */ /* 0x040fe200078e0002 */
[----:B------:R-:W-:Y:S03]  /*ac50*/  STG.E desc[UR10][R6.64], RZ ;  /* 0x000000ff06007986 */ /* 0x000fe6000c10190a */
[----:B------:R-:W-:Y:S01]  /*ac60*/  IMAD.WIDE.U32 R28, R29, 0x4, R4 ;  /* 0x000000041d1c7825 */ /* 0x000fe200078e0004 */
[----:B------:R1:W-:Y:S03]  /*ac70*/  STG.E desc[UR10][R18.64], RZ ;  /* 0x000000ff12007986 */ /* 0x0003e6000c10190a */
[----:B0-----:R-:W-:Y:S01]  /*ac80*/  VIADD R11, R20, 0x3 ;  /* 0x00000003140b7836 */ /* 0x001fe20000000000 */
[----:B------:R-:W-:Y:S01]  /*ac90*/  STG.E desc[UR10][R28.64], RZ ;  /* 0x000000ff1c007986 */ /* 0x000fe2000c10190a */
[----:B------:R-:W-:-:S04]  /*aca0*/  IMAD.WIDE.U32 R14, R13, 0x4, R2 ;  /* 0x000000040d0e7825 */ /* 0x000fc800078e0002 */
[----:B------:R-:W-:Y:S01]  /*acb0*/  IMAD.WIDE.U32 R12, R13, 0x4, R4 ;  /* 0x000000040d0c7825 */ /* 0x000fe200078e0004 */
[C---:B-1----:R-:W-:Y:S01]  /*acc0*/  IADD3 R19, PT, PT, R20.reuse, 0x4, RZ ;  /* 0x0000000414137810 */ /* 0x042fe20007ffe0ff */
[----:B------:R0:W-:Y:S02]  /*acd0*/  STG.E desc[UR10][R14.64], RZ ;  /* 0x000000ff0e007986 */ /* 0x0001e4000c10190a */
[C---:B------:R-:W-:Y:S02]  /*ace0*/  IMAD.WIDE.U32 R8, R11.reuse, 0x4, R2 ;  /* 0x000000040b087825 */ /* 0x040fe400078e0002 */
[----:B------:R-:W-:Y:S02]  /*acf0*/  STG.E desc[UR10][R12.64], RZ ;  /* 0x000000ff0c007986 */ /* 0x000fe4000c10190a */
[----:B------:R-:W-:Y:S02]  /*ad00*/  IMAD.WIDE.U32 R10, R11, 0x4, R4 ;  /* 0x000000040b0a7825 */ /* 0x000fe400078e0004 */
[----:B------:R-:W-:Y:S02]  /*ad10*/  STG.E desc[UR10][R8.64], RZ ;  /* 0x000000ff08007986 */ /* 0x000fe4000c10190a */
[C---:B------:R-:W-:Y:S01]  /*ad20*/  IMAD.WIDE.U32 R6, R19.reuse, 0x4, R2 ;  /* 0x0000000413067825 */ /* 0x040fe200078e0002 */
[----:B0-----:R-:W-:Y:S01]  /*ad30*/  IADD3 R15, PT, PT, R20, 0x5, RZ ;  /* 0x00000005140f7810 */ /* 0x001fe20007ffe0ff */
[----:B------:R-:W-:Y:S02]  /*ad40*/  STG.E desc[UR10][R10.64], RZ ;  /* 0x000000ff0a007986 */ /* 0x000fe4000c10190a */
[----:B------:R-:W-:-:S02]  /*ad50*/  IMAD.WIDE.U32 R18, R19, 0x4, R4 ;  /* 0x0000000413127825 */ /* 0x000fc400078e0004 */
[----:B------:R0:W-:Y:S02]  /*ad60*/  STG.E desc[UR10][R6.64], RZ ;  /* 0x000000ff06007986 */ /* 0x0001e4000c10190a */
[C---:B------:R-:W-:Y:S02]  /*ad70*/  IMAD.WIDE.U32 R28, R15.reuse, 0x4, R2 ;  /* 0x000000040f1c7825 */ /* 0x040fe400078e0002 */
[----:B------:R2:W-:Y:S02]  /*ad80*/  STG.E desc[UR10][R18.64], RZ ;  /* 0x000000ff12007986 */ /* 0x0005e4000c10190a */
[----:B------:R-:W-:Y:S02]  /*ad90*/  IMAD.WIDE.U32 R14, R15, 0x4, R4 ;  /* 0x000000040f0e7825 */ /* 0x000fe400078e0004 */
[----:B------:R2:W-:Y:S02]  /*ada0*/  STG.E desc[UR10][R28.64], RZ ;  /* 0x000000ff1c007986 */ /* 0x0005e4000c10190a */
[C---:B0-----:R-:W-:Y:S01]  /*adb0*/  VIADD R7, R20.reuse, 0x6 ;  /* 0x0000000614077836 */ /* 0x041fe20000000000 */
[----:B------:R-:W-:Y:S01]  /*adc0*/  IADD3 R20, PT, PT, R20, 0x7, RZ ;  /* 0x0000000714147810 */ /* 0x000fe20007ffe0ff */
[----:B------:R2:W-:Y:S02]  /*add0*/  STG.E desc[UR10][R14.64], RZ ;  /* 0x000000ff0e007986 */ /* 0x0005e4000c10190a */
[----:B------:R-:W-:-:S04]  /*ade0*/  IMAD.WIDE.U32 R12, R7, 0x4, R2 ;  /* 0x00000004070c7825 */ /* 0x000fc800078e0002 */
[----:B------:R-:W-:Y:S01]  /*adf0*/  IMAD.WIDE.U32 R6, R7, 0x4, R4 ;  /* 0x0000000407067825 */ /* 0x000fe200078e0004 */
[----:B------:R2:W-:Y:S03]  /*ae00*/  STG.E desc[UR10][R12.64], RZ ;  /* 0x000000ff0c007986 */ /* 0x0005e6000c10190a */
[C---:B------:R-:W-:Y:S01]  /*ae10*/  IMAD.WIDE.U32 R8, R20.reuse, 0x4, R2 ;  /* 0x0000000414087825 */ /* 0x040fe200078e0002 */
[----:B------:R2:W-:Y:S03]  /*ae20*/  STG.E desc[UR10][R6.64], RZ ;  /* 0x000000ff06007986 */ /* 0x0005e6000c10190a */
[----:B------:R-:W-:Y:S01]  /*ae30*/  IMAD.WIDE.U32 R10, R20, 0x4, R4 ;  /* 0x00000004140a7825 */ /* 0x000fe200078e0004 */
[----:B------:R2:W-:Y:S04]  /*ae40*/  STG.E desc[UR10][R8.64], RZ ;  /* 0x000000ff08007986 */ /* 0x0005e8000c10190a */
[----:B------:R2:W-:Y:S01]  /*ae50*/  STG.E desc[UR10][R10.64], RZ ;  /* 0x000000ff0a007986 */ /* 0x0005e2000c10190a */
[----:B------:R-:W-:Y:S05]  /*ae60*/  @P0 BRA `(.L_x_144) ;  /* 0xfffffffc00540947 */ /* 0x000fea000383ffff */
.L_x_143:
[----:B------:R-:W-:Y:S05]  /*ae70*/  @!P1 BRA `(.L_x_142) ;  /* 0x0000000000d09947 */ /* 0x000fea0003800000 */
[----:B------:R-:W-:Y:S02]  /*ae80*/  ISETP.GE.U32.AND P0, PT, R17, 0x4, PT ;  /* 0x000000041100780c */ /* 0x000fe40003f06070 */
[----:B--2---:R-:W-:-:S04]  /*ae90*/  LOP3.LUT R18, R0, 0x3, RZ, 0xc0, !PT ;  /* 0x0000000300127812 */ /* 0x004fc800078ec0ff */
[----:B------:R-:W-:-:S07]  /*aea0*/  ISETP.NE.AND P1, PT, R18, RZ, PT ;  /* 0x000000ff1200720c */ /* 0x000fce0003f25270 */
[----:B------:R-:W-:Y:S06]  /*aeb0*/  @!P0 BRA `(.L_x_145) ;  /* 0x00000000005c8947 */ /* 0x000fec0003800000 */
[----:B----4-:R-:W0:Y:S01]  /*aec0*/  LDC.64 R2, c[0x0][0x3c0] ;  /* 0x0000f000ff027b82 */ /* 0x010e220000000a00 */
[----:B------:R-:W-:Y:S01]  /*aed0*/  IMAD R13, R27, R0, R16 ;  /* 0x000000001b0d7224 */ /* 0x000fe200078e0210 */
[----:B------:R-:W-:-:S03]  /*aee0*/  IADD3 R16, PT, PT, R16, 0x4, RZ ;  /* 0x0000000410107810 */ /* 0x000fc60007ffe0ff */
[C---:B------:R-:W-:Y:S01]  /*aef0*/  VIADD R5, R13.reuse, 0x2 ;  /* 0x000000020d057836 */ /* 0x040fe20000000000 */
[C---:B------:R-:W-:Y:S02]  /*af00*/  IADD3 R9, PT, PT, R13.reuse, 0x1, RZ ;  /* 0x000000010d097810 */ /* 0x040fe40007ffe0ff */
[----:B------:R-:W1:Y:S01]  /*af10*/  LDC.64 R14, c[0x0][0x3c8] ;  /* 0x0000f200ff0e7b82 */ /* 0x000e620000000a00 */
[C---:B------:R-:W-:Y:S01]  /*af20*/  IADD3 R17, PT, PT, R13.reuse, 0x3, RZ ;  /* 0x000000030d117810 */ /* 0x040fe20007ffe0ff */
[----:B0-----:R-:W-:-:S04]  /*af30*/  IMAD.WIDE.U32 R28, R13, 0x4, R2 ;  /* 0x000000040d1c7825 */ /* 0x001fc800078e0002 */
[----:B------:R-:W-:Y:S01]  /*af40*/  IMAD.WIDE.U32 R10, R9, 0x4, R2 ;  /* 0x00000004090a7825 */ /* 0x000fe200078e0002 */
[----:B------:R0:W-:Y:S03]  /*af50*/  STG.E desc[UR10][R28.64], RZ ;  /* 0x000000ff1c007986 */ /* 0x0001e6000c10190a */
[----:B-1----:R-:W-:-:S04]  /*af60*/  IMAD.WIDE.U32 R12, R13, 0x4, R14 ;  /* 0x000000040d0c7825 */ /* 0x002fc800078e000e */
[----:B------:R-:W-:Y:S01]  /*af70*/  IMAD.WIDE.U32 R8, R9, 0x4, R14 ;  /* 0x0000000409087825 */ /* 0x000fe200078e000e */
[----:B------:R0:W-:Y:S03]  /*af80*/  STG.E desc[UR10][R12.64], RZ ;  /* 0x000000ff0c007986 */ /* 0x0001e6000c10190a */
[C---:B------:R-:W-:Y:S01]  /*af90*/  IMAD.WIDE.U32 R6, R5.reuse, 0x4, R2 ;  /* 0x0000000405067825 */ /* 0x040fe200078e0002 */
[----:B------:R0:W-:Y:S03]  /*afa0*/  STG.E desc[UR10][R10.64], RZ ;  /* 0x000000ff0a007986 */ /* 0x0001e6000c10190a */
[----:B------:R-:W-:Y:S01]  /*afb0*/  IMAD.WIDE.U32 R4, R5, 0x4, R14 ;  /* 0x0000000405047825 */ /* 0x000fe200078e000e */
[----:B------:R0:W-:Y:S03]  /*afc0*/  STG.E desc[UR10][R8.64], RZ ;  /* 0x000000ff08007986 */ /* 0x0001e6000c10190a */
[C---:B------:R-:W-:Y:S01]  /*afd0*/  IMAD.WIDE.U32 R2, R17.reuse, 0x4, R2 ;  /* 0x0000000411027825 */ /* 0x040fe200078e0002 */
[----:B------:R0:W-:Y:S03]  /*afe0*/  STG.E desc[UR10][R6.64], RZ ;  /* 0x000000ff06007986 */ /* 0x0001e6000c10190a */
[----:B------:R-:W-:Y:S01]  /*aff0*/  IMAD.WIDE.U32 R14, R17, 0x4, R14 ;  /* 0x00000004110e7825 */ /* 0x000fe200078e000e */
[----:B------:R0:W-:Y:S04]  /*b000*/  STG.E desc[UR10][R4.64], RZ ;  /* 0x000000ff04007986 */ /* 0x0001e8000c10190a */
[----:B------:R0:W-:Y:S04]  /*b010*/  STG.E desc[UR10][R2.64], RZ ;  /* 0x000000ff02007986 */ /* 0x0001e8000c10190a */
[----:B------:R0:W-:Y:S02]  /*b020*/  STG.E desc[UR10][R14.64], RZ ;  /* 0x000000ff0e007986 */ /* 0x0001e4000c10190a */
.L_x_145:
[----:B------:R-:W-:Y:S05]  /*b030*/  @!P1 BRA `(.L_x_142) ;  /* 0x0000000000609947 */ /* 0x000fea0003800000 */
[----:B0---4-:R-:W0:Y:S01]  /*b040*/  LDC.64 R4, c[0x0][0x3c0] ;  /* 0x0000f000ff047b82 */ /* 0x011e220000000a00 */
[----:B------:R-:W-:Y:S02]  /*b050*/  ISETP.NE.AND P0, PT, R18, 0x1, PT ;  /* 0x000000011200780c */ /* 0x000fe40003f05270 */
[----:B------:R-:W-:-:S04]  /*b060*/  LOP3.LUT R6, R0, 0x1, RZ, 0xc0, !PT ;  /* 0x0000000100067812 */ /* 0x000fc800078ec0ff */
[----:B------:R-:W-:Y:S01]  /*b070*/  ISETP.NE.U32.AND P1, PT, R6, 0x1, PT ;  /* 0x000000010600780c */ /* 0x000fe20003f25070 */
[----:B------:R-:W1:Y:S06]  /*b080*/  LDC.64 R2, c[0x0][0x3c8] ;  /* 0x0000f200ff027b82 */ /* 0x000e6c0000000a00 */
[----:B------:R-:W-:Y:S06]  /*b090*/  @!P0 BRA `(.L_x_146) ;  /* 0x0000000000348947 */ /* 0x000fec0003800000 */
[----:B------:R-:W2:Y:S01]  /*b0a0*/  LDC.64 R8, c[0x0][0x3c0] ;  /* 0x0000f000ff087b82 */ /* 0x000ea20000000a00 */
[----:B------:R-:W-:Y:S01]  /*b0b0*/  IMAD R7, R27, R0, R16 ;  /* 0x000000001b077224 */ /* 0x000fe200078e0210 */
[----:B------:R-:W-:-:S03]  /*b0c0*/  IADD3 R16, PT, PT, R16, 0x2, RZ ;  /* 0x0000000210107810 */ /* 0x000fc60007ffe0ff */
[----:B------:R-:W-:-:S03]  /*b0d0*/  VIADD R15, R7, 0x1 ;  /* 0x00000001070f7836 */ /* 0x000fc60000000000 */
[----:B------:R-:W3:Y:S01]  /*b0e0*/  LDC.64 R10, c[0x0][0x3c8] ;  /* 0x0000f200ff0a7b82 */ /* 0x000ee20000000a00 */
[----:B--2---:R-:W-:-:S04]  /*b0f0*/  IMAD.WIDE.U32 R12, R7, 0x4, R8 ;  /* 0x00000004070c7825 */ /* 0x004fc800078e0008 */
[----:B------:R-:W-:Y:S01]  /*b100*/  IMAD.WIDE.U32 R8, R15, 0x4, R8 ;  /* 0x000000040f087825 */ /* 0x000fe200078e0008 */
[----:B------:R2:W-:Y:S03]  /*b110*/  STG.E desc[UR10][R12.64], RZ ;  /* 0x000000ff0c007986 */ /* 0x0005e6000c10190a */
[----:B---3--:R-:W-:-:S04]  /*b120*/  IMAD.WIDE.U32 R6, R7, 0x4, R10 ;  /* 0x0000000407067825 */ /* 0x008fc800078e000a */
[----:B------:R-:W-:Y:S01]  /*b130*/  IMAD.WIDE.U32 R10, R15, 0x4, R10 ;  /* 0x000000040f0a7825 */ /* 0x000fe200078e000a */
[----:B------:R2:W-:Y:S04]  /*b140*/  STG.E desc[UR10][R6.64], RZ ;  /* 0x000000ff06007986 */ /* 0x0005e8000c10190a */
[----:B------:R2:W-:Y:S04]  /*b150*/  STG.E desc[UR10][R8.64], RZ ;  /* 0x000000ff08007986 */ /* 0x0005e8000c10190a */
[----:B------:R2:W-:Y:S02]  /*b160*/  STG.E desc[UR10][R10.64], RZ ;  /* 0x000000ff0a007986 */ /* 0x0005e4000c10190a */
.L_x_146:
[----:B--2---:R-:W-:-:S04]  /*b170*/  @!P1 IMAD R7, R27, R0, R16 ;  /* 0x000000001b079224 */ /* 0x004fc800078e0210 */
[----:B0-----:R-:W-:-:S04]  /*b180*/  @!P1 IMAD.WIDE.U32 R4, R7, 0x4, R4 ;  /* 0x0000000407049825 */ /* 0x001fc800078e0004 */
[----:B-1----:R-:W-:Y:S01]  /*b190*/  @!P1 IMAD.WIDE.U32 R2, R7, 0x4, R2 ;  /* 0x0000000407029825 */ /* 0x002fe200078e0002 */
[----:B------:R0:W-:Y:S04]  /*b1a0*/  @!P1 STG.E desc[UR10][R4.64], RZ ;  /* 0x000000ff04009986 */ /* 0x0001e8000c10190a */
[----:B------:R0:W-:Y:S02]  /*b1b0*/  @!P1 STG.E desc[UR10][R2.64], RZ ;  /* 0x000000ff02009986 */ /* 0x0001e4000c10190a */
.L_x_142:
[----:B01234-:R-:W0:Y:S01]  /*b1c0*/  LDC.64 R4, c[0x0][0x3e0] ;  /* 0x0000f800ff047b82 */ /* 0x01fe220000000a00 */
[----:B------:R-:W1:Y:S01]  /*b1d0*/  LDCU.64 UR6, c[0x0][0x3c0] ;  /* 0x00007800ff0677ac */ /* 0x000e620008000a00 */
[----:B0-----:R-:W2:Y:S01]  /*b1e0*/  LDG.E.CONSTANT R4, desc[UR10][R4.64] ;  /* 0x0000000a04047981 */ /* 0x001ea2000c1e9900 */
[----:B-1----:R-:W-:Y:S01]  /*b1f0*/  MOV R2, UR6 ;  /* 0x0000000600027c02 */ /* 0x002fe20008000f00 */
[----:B------:R-:W-:Y:S02]  /*b200*/  IMAD.U32 R3, RZ, RZ, UR7 ;  /* 0x00000007ff037e24 */ /* 0x000fe4000f8e00ff */
[----:B------:R-:W-:Y:S01]  /*b210*/  HFMA2 R9, -RZ, RZ, 1.875, 0 ;  /* 0x3f800000ff097431 */ /* 0x000fe200000001ff */
[----:B------:R-:W-:Y:S01]  /*b220*/  UISETP.NE.AND UP0, UPT, UR5, URZ, UPT ;  /* 0x000000ff0500728c */ /* 0x000fe2000bf05270 */
[----:B--2---:R-:W-:-:S04]  /*b230*/  IMAD R7, R27, R0, R4 ;  /* 0x000000001b077224 */ /* 0x004fc800078e0204 */
[----:B------:R-:W-:-:S05]  /*b240*/  IMAD.WIDE.U32 R6, R7, 0x4, R2 ;  /* 0x0000000407067825 */ /* 0x000fca00078e0002 */
[----:B------:R0:W-:Y:S01]  /*b250*/  STG.E desc[UR10][R6.64], R9 ;  /* 0x0000000906007986 */ /* 0x0001e2000c10190a */
[----:B------:R-:W-:Y:S05]  /*b260*/  BRA.U !UP0, `(.L_x_147) ;  /* 0x00000081085c7547 */ /* 0x000fea000b800000 */
[----:B------:R-:W-:-:S05]  /*b270*/  UMOV UR4, URZ ;  /* 0x000000ff00047c82 */ /* 0x000fca0008000000 */
.L_x_306:
[----:B-1----:R-:W1:Y:S01]  /*b280*/  LDCU UR6, c[0x0][0x3e8] ;  /* 0x00007d00ff0677ac */ /* 0x002e620008000800 */
[----:B0-----:R-:W2:Y:S01]  /*b290*/  LDC.64 R12, c[0x0][0x3c8] ;  /* 0x0000f200ff0c7b82 */ /* 0x001ea20000000a00 */
[----:B------:R-:W3:Y:S01]  /*b2a0*/  LDCU UR9, c[0x0][0x3f0] ;  /* 0x00007e00ff0977ac */ /* 0x000ee20008000800 */
[----:B------:R-:W-:-:S06]  /*b2b0*/  ULOP3.LUT UR5, URZ, UR4, URZ, 0x33, !UPT ;  /* 0x00000004ff057292 */ /* 0x000fcc000f8e33ff */
[----:B------:R-:W0:Y:S01]  /*b2c0*/  LDC.64 R2, c[0x0][0x3c0] ;  /* 0x0000f000ff027b82 */ /* 0x000e220000000a00 */
[----:B-1----:R-:W-:-:S06]  /*b2d0*/  UIADD3 UR8, UPT, UPT, UR5, UR6, URZ ;  /* 0x0000000605087290 */ /* 0x002fcc000fffe0ff */
[----:B------:R-:W-:-:S05]  /*b2e0*/  MOV R0, UR8 ;  /* 0x0000000800007c02 */ /* 0x000fca0008000f00 */
[----:B---3--:R-:W-:-:S04]  /*b2f0*/  IMAD R0, R27, UR9, R0 ;  /* 0x000000091b007c24 */ /* 0x008fc8000f8e0200 */
[----:B--2---:R-:W-:-:S04]  /*b300*/  IMAD.WIDE.U32 R12, R0, 0x4, R12 ;  /* 0x00000004000c7825 */ /* 0x004fc800078e000c */
[----:B0-----:R-:W-:Y:S01]  /*b310*/  IMAD.WIDE.U32 R8, R0, 0x4, R2 ;  /* 0x0000000400087825 */ /* 0x001fe200078e0002 */
[----:B------:R-:W2:Y:S04]  /*b320*/  LDG.E R20, desc[UR10][R12.64] ;  /* 0x0000000a0c147981 */ /* 0x000ea8000c1e1900 */
[----:B------:R-:W3:Y:S01]  /*b330*/  LDG.E R19, desc[UR10][R8.64] ;  /* 0x0000000a08137981 */ /* 0x000ee2000c1e1900 */
[----:B------:R-:W-:Y:S01]  /*b340*/  UIADD3 UR4, UPT, UPT, UR4, 0x1, URZ ;  /* 0x0000000104047890 */ /* 0x000fe2000fffe0ff */
[----:B------:R-:W-:Y:S03]  /*b350*/  BSSY.RECONVERGENT B2, `(.L_x_148) ;  /* 0x0000807000027945 */ /* 0x000fe60003800200 */
[----:B------:R-:W-:Y:S01]  /*b360*/  UISETP.NE.AND UP2, UPT, UR4, UR6, UPT ;  /* 0x000000060400728c */ /* 0x000fe2000bf45270 */
[----:B--2---:R-:W-:-:S02]  /*b370*/  FSETP.NEU.AND P0, PT, R20, RZ, PT ;  /* 0x000000ff1400720b */ /* 0x004fc40003f0d000 */
[----:B---3--:R-:W-:-:S13]  /*b380*/  FSETP.EQ.AND P1, PT, R19, RZ, PT ;  /* 0x000000ff1300720b */ /* 0x008fda0003f22000 */
[----:B------:R-:W-:Y:S05]  /*b390*/  @!P0 BRA P1, `(.L_x_149) ;  /* 0x0000008000088947 */ /* 0x000fea0000800000 */
[----:B------:R-:W0:Y:S02]  /*b3a0*/  LDCU.64 UR6, c[0x0][0x380] ;  /* 0x00007000ff0677ac */ /* 0x000e240008000a00 */
[----:B0-----:R-:W-:-:S06]  /*b3b0*/  UIMAD.WIDE.U32 UR6, UR8, 0x4, UR6 ;  /* 0x00000004080678a5 */ /* 0x001fcc000f8e0006 */
[----:B------:R-:W-:Y:S01]  /*b3c0*/  IMAD.U32 R4, RZ, RZ, UR6 ;  /* 0x00000006ff047e24 */ /* 0x000fe2000f8e00ff */
[----:B------:R-:W-:-:S05]  /*b3d0*/  MOV R5, UR7 ;  /* 0x0000000700057c02 */ /* 0x000fca0008000f00 */
[----:B------:R-:W2:Y:S02]  /*b3e0*/  LDG.E.CONSTANT R18, desc[UR10][R4.64] ;  /* 0x0000000a04127981 */ /* 0x000ea4000c1e9900 */
[----:B--2---:R-:W-:-:S13]  /*b3f0*/  ISETP.GE.U32.AND P0, PT, R18, 0x2, PT ;  /* 0x000000021200780c */ /* 0x004fda0003f06070 */
[----:B------:R-:W-:Y:S05]  /*b400*/  @!P0 BRA `(.L_x_149) ;  /* 0x0000007c00ec8947 */ /* 0x000fea0003800000 */
[----:B------:R-:W0:Y:S01]  /*b410*/  LDCU.64 UR6, c[0x0][0x388] ;  /* 0x00007100ff0677ac */ /* 0x000e220008000a00 */
[----:B------:R-:W1:Y:S08]  /*b420*/  LDC.64 R6, c[0x0][0x3b0] ;  /* 0x0000ec00ff067b82 */ /* 0x000e700000000a00 */
[----:B------:R-:W2:Y:S01]  /*b430*/  LDC.64 R4, c[0x0][0x3b8] ;  /* 0x0000ee00ff047b82 */ /* 0x000ea20000000a00 */
[----:B0-----:R-:W-:-:S06]  /*b440*/  UIMAD.WIDE.U32 UR6, UR8, 0x4, UR6 ;  /* 0x00000004080678a5 */ /* 0x001fcc000f8e0006 */
[----:B------:R-:W-:Y:S01]  /*b450*/  MOV R2, UR6 ;  /* 0x0000000600027c02 */ /* 0x000fe20008000f00 */
[----:B------:R-:W-:Y:S01]  /*b460*/  IMAD.U32 R3, RZ, RZ, UR7 ;  /* 0x00000007ff037e24 */ /* 0x000fe2000f8e00ff */
[----:B------:R2:W-:Y:S03]  /*b470*/  STG.E desc[UR10][R8.64], RZ ;  /* 0x000000ff08007986 */ /* 0x0005e6000c10190a */
[----:B------:R-:W0:Y:S01]  /*b480*/  LDCU.64 UR6, c[0x0][0x390] ;  /* 0x00007200ff0677ac */ /* 0x000e220008000a00 */
[----:B------:R-:W3:Y:S04]  /*b490*/  LDG.E.CONSTANT R2, desc[UR10][R2.64] ;  /* 0x0000000a02027981 */ /* 0x000ee8000c1e9900 */
[----:B------:R4:W-:Y:S01]  /*b4a0*/  STG.E desc[UR10][R12.64], RZ ;  /* 0x000000ff0c007986 */ /* 0x0009e2000c10190a */
[----:B------:R-:W-:Y:S01]  /*b4b0*/  ISETP.GT.AND P0, PT, R18, 0x15, PT ;  /* 0x000000151200780c */ /* 0x000fe20003f04270 */
[----:B0-----:R-:W-:-:S06]  /*b4c0*/  UIMAD.WIDE.U32 UR6, UR8, 0x4, UR6 ;  /* 0x00000004080678a5 */ /* 0x001fcc000f8e0006 */
[----:B------:R-:W-:Y:S02]  /*b4d0*/  MOV R10, UR6 ;  /* 0x00000006000a7c02 */ /* 0x000fe40008000f00 */
[----:B------:R-:W-:Y:S01]  /*b4e0*/  MOV R11, UR7 ;  /* 0x00000007000b7c02 */ /* 0x000fe20008000f00 */
[----:B------:R-:W-:Y:S01]  /*b4f0*/  IMAD.MOV.U32 R15, RZ, RZ, 0x3f800000 ;  /* 0x3f800000ff0f7424 */ /* 0x000fe200078e00ff */
[----:B------:R-:W-:-:S03]  /*b500*/  MOV R14, RZ ;  /* 0x000000ff000e7202 */ /* 0x000fc60000000f00 */
[----:B------:R0:W5:Y:S01]  /*b510*/  LDG.E.CONSTANT R16, desc[UR10][R10.64] ;  /* 0x0000000a0a107981 */ /* 0x000162000c1e9900 */
[----:B---3--:R-:W-:-:S04]  /*b520*/  IMAD R17, R27, UR9, R2 ;  /* 0x000000091b117c24 */ /* 0x008fc8000f8e0202 */
[----:B-1----:R-:W-:-:S04]  /*b530*/  IMAD.WIDE.U32 R28, R17, 0x4, R6 ;  /* 0x00000004111c7825 */ /* 0x002fc800078e0006 */
[----:B--2---:R-:W-:Y:S01]  /*b540*/  IMAD.WIDE.U32 R8, R17, 0x4, R4 ;  /* 0x0000000411087825 */ /* 0x004fe200078e0004 */
[----:B------:R4:W5:Y:S04]  /*b550*/  LDG.E R3, desc[UR10][R28.64] ;  /* 0x0000000a1c037981 */ /* 0x000968000c1e1900 */
[----:B------:R4:W5:Y:S01]  /*b560*/  LDG.E R2, desc[UR10][R8.64] ;  /* 0x0000000a08027981 */ /* 0x000962000c1e1900 */
[----:B0-----:R-:W-:Y:S01]  /*b570*/  HFMA2 R10, -RZ, RZ, 0, 0 ;  /* 0x00000000ff0a7431 */ /* 0x001fe200000001ff */
[----:B------:R-:W-:Y:S06]  /*b580*/  @P0 BRA `(.L_x_150) ;  /* 0x0000002c00c00947 */ /* 0x000fec0003800000 */
[----:B----4-:R-:W-:-:S05]  /*b590*/  IMAD.WIDE.U32 R8, R0, 0x4, R6 ;  /* 0x0000000400087825 */ /* 0x010fca00078e0006 */
[----:B------:R0:W5:Y:S01]  /*b5a0*/  LDG.E R13, desc[UR10][R8.64] ;  /* 0x0000000a080d7981 */ /* 0x000162000c1e1900 */
[----:B------:R-:W-:-:S13]  /*b5b0*/  ISETP.GT.AND P0, PT, R18, 0xb, PT ;  /* 0x0000000b1200780c */ /* 0x000fda0003f04270 */
[----:B0-----:R-:W-:Y:S05]  /*b5c0*/  @P0 BRA `(.L_x_151) ;  /* 0x0000001800200947 */ /* 0x001fea0003800000 */
[----:B------:R-:W-:-:S13]  /*b5d0*/  ISETP.GT.AND P0, PT, R18, 0x6, PT ;  /* 0x000000061200780c */ /* 0x000fda0003f04270 */
[----:B------:R-:W-:Y:S05]  /*b5e0*/  @P0 BRA `(.L_x_152) ;  /* 0x0000000000dc0947 */ /* 0x000fea0003800000 */
[----:B------:R-:W-:-:S13]  /*b5f0*/  ISETP.GT.AND P0, PT, R18, 0x3, PT ;  /* 0x000000031200780c */ /* 0x000fda0003f04270 */
[----:B------:R-:W-:Y:S05]  /*b600*/  @P0 BRA `(.L_x_153) ;  /* 0x00000000001c0947 */ /* 0x000fea0003800000 */
[----:B------:R-:W-:Y:S01]  /*b610*/  ISETP.NE.AND P0, PT, R18, 0x2, PT ;  /* 0x000000021200780c */ /* 0x000fe20003f05270 */
[----:B------:R-:W-:-:S12]  /*b620*/  IMAD.MOV.U32 R11, RZ, RZ, 0x3f800000 ;  /* 0x3f800000ff0b7424 */ /* 0x000fd800078e00ff */
[----:B------:R-:W-:Y:S05]  /*b630*/  @!P0 BRA `(.L_x_154) ;  /* 0x0000007800f48947 */ /* 0x000fea0003800000 */
[----:B------:R-:W-:-:S13]  /*b640*/  ISETP.NE.AND P0, PT, R18, 0x3, PT ;  /* 0x000000031200780c */ /* 0x000fda0003f05270 */
[----:B------:R-:W-:Y:S05]  /*b650*/  @P0 BRA `(.L_x_155) ;  /* 0x0000007800b40947 */ /* 0x000fea0003800000 */
[----:B------:R-:W-:Y:S01]  /*b660*/  MOV R11, 0xbf800000 ;  /* 0xbf800000000b7802 */ /* 0x000fe20000000f00 */
[----:B------:R-:W-:Y:S06]  /*b670*/  BRA `(.L_x_154) ;  /* 0x0000007800e47947 */ /* 0x000fec0003800000 */
.L_x_153:
[----:B------:R-:W-:-:S04]  /*b680*/  MOV R9, 0xfffffffc ;  /* 0xfffffffc00097802 */ /* 0x000fc80000000f00 */
[----:B------:R-:W-:-:S05]  /*b690*/  VIADDMNMX.U32 R0, R18, R9, 0x3, PT ;  /* 0x0000000312007446 */ /* 0x000fca0003800009 */
[----:B------:R-:W-:-:S04]  /*b6a0*/  IMAD.SHL.U32 R0, R0, 0x4, RZ ;  /* 0x0000000400007824 */ /* 0x000fc800078e00ff */
[----:B------:R-:W0:Y:S02]  /*b6b0*/  LDC R8, c[0x2][R0+0xc8] ;  /* 0x0080320000087b82 */ /* 0x000e240000000800 */
[----:B0-----:R-:W-:-:S04]  /*b6c0*/  SHF.R.S32.HI R9, RZ, 0x1f, R8 ;  /* 0x0000001fff097819 */ /* 0x001fc80000011408 */
.L_x_783:
[----:B------:R-:W-:Y:S05]  /*b6d0*/  BRX R8 -0xb6e0                                                           (*"BRANCH_TARGETS .L_x_784,.L_x_785,.L_x_786,.L_x_155"*) ;  /* 0xffffff4808487949 */ /* 0x000fea000383ffff */
.L_x_784:
[----:B-----5:R-:W-:-:S04]  /*b6e0*/  IMAD R9, R27, UR9, R16 ;  /* 0x000000091b097c24 */ /* 0x020fc8000f8e0210 */
[----:B------:R-:W-:-:S04]  /*b6f0*/  IMAD.WIDE.U32 R6, R9, 0x4, R6 ;  /* 0x0000000409067825 */ /* 0x000fc800078e0006 */
[----:B------:R-:W-:Y:S01]  /*b700*/  IMAD.WIDE.U32 R4, R9, 0x4, R4 ;  /* 0x0000000409047825 */ /* 0x000fe200078e0004 */
[----:B------:R0:W5:Y:S04]  /*b710*/  LDG.E R15, desc[UR10][R6.64] ;  /* 0x0000000a060f7981 */ /* 0x000168000c1e1900 */
[----:B------:R0:W5:Y:S01]  /*b720*/  LDG.E R14, desc[UR10][R4.64] ;  /* 0x0000000a040e7981 */ /* 0x000162000c1e1900 */
[----:B------:R-:W-:Y:S02]  /*b730*/  MOV R11, R3 ;  /* 0x00000003000b7202 */ /* 0x000fe40000000f00 */
[----:B------:R-:W-:Y:S01]  /*b740*/  MOV R10, R2 ;  /* 0x00000002000a7202 */ /* 0x000fe20000000f00 */
[----:B------:R-:W-:Y:S06]  /*b750*/  BRA `(.L_x_154) ;  /* 0x0000007800ac7947 */ /* 0x000fec0003800000 */
.L_x_785:
[----:B-----5:R-:W-:-:S04]  /*b760*/  IMAD R9, R27, UR9, R16 ;  /* 0x000000091b097c24 */ /* 0x020fc8000f8e0210 */
[----:B------:R-:W-:-:S06]  /*b770*/  IMAD.WIDE.U32 R6, R9, 0x4, R6 ;  /* 0x0000000409067825 */ /* 0x000fcc00078e0006 */
[----:B------:R-:W2:Y:S01]  /*b780*/  LDG.E R6, desc[UR10][R6.64] ;  /* 0x0000000a06067981 */ /* 0x000ea2000c1e1900 */
[----:B------:R-:W-:-:S05]  /*b790*/  IMAD.WIDE.U32 R4, R9, 0x4, R4 ;  /* 0x0000000409047825 */ /* 0x000fca00078e0004 */
[----:B------:R0:W5:Y:S01]  /*b7a0*/  LDG.E R0, desc[UR10][R4.64] ;  /* 0x0000000a04007981 */ /* 0x000162000c1e1900 */
[----:B------:R-:W-:Y:S01]  /*b7b0*/  BSSY.RECONVERGENT B1, `(.L_x_156) ;  /* 0x000000d000017945 */ /* 0x000fe20003800200 */
[----:B--2---:R-:W-:-:S05]  /*b7c0*/  VIADD R8, R6, 0x1800000 ;  /* 0x0180000006087836 */ /* 0x004fca0000000000 */
[----:B------:R-:W-:-:S04]  /*b7d0*/  LOP3.LUT R8, R8, 0x7f800000, RZ, 0xc0, !PT ;  /* 0x7f80000008087812 */ /* 0x000fc800078ec0ff */
[----:B------:R-:W-:-:S13]  /*b7e0*/  ISETP.GT.U32.AND P0, PT, R8, 0x1ffffff, PT ;  /* 0x01ffffff0800780c */ /* 0x000fda0003f04070 */
[----:B0-----:R-:W-:Y:S05]  /*b7f0*/  @P0 BRA `(.L_x_157) ;  /* 0x0000000000100947 */ /* 0x001fea0003800000 */
[----:B------:R-:W-:Y:S02]  /*b800*/  MOV R4, R6 ;  /* 0x0000000600047202 */ /* 0x000fe40000000f00 */
[----:B------:R-:W-:-:S07]  /*b810*/  MOV R6, 0xb830 ;  /* 0x0000b83000067802 */ /* 0x000fce0000000f00 */
[----:B-----5:R-:W-:Y:S05]  /*b820*/  CALL.REL.NOINC `($__internal_0_$__cuda_sm20_rcp_rn_f32_slowpath) ;  /* 0x0000008400f87944 */ /* 0x020fea0003c00000 */
[----:B------:R-:W-:Y:S05]  /*b830*/  BRA `(.L_x_158) ;  /* 0x0000000000107947 */ /* 0x000fea0003800000 */
.L_x_157:
[----:B------:R-:W0:Y:S02]  /*b840*/  MUFU.RCP R7, R6 ;  /* 0x0000000600077308 */ /* 0x000e240000001000 */
[----:B0-----:R-:W-:-:S04]  /*b850*/  FFMA R4, R6, R7, -1 ;  /* 0xbf80000006047423 */ /* 0x001fc80000000007 */
[----:B------:R-:W-:-:S04]  /*b860*/  FADD.FTZ R4, -R4, -RZ ;  /* 0x800000ff04047221 */ /* 0x000fc80000010100 */
[----:B------:R-:W-:-:S07]  /*b870*/  FFMA R7, R7, R4, R7 ;  /* 0x0000000407077223 */ /* 0x000fce0000000007 */
.L_x_158:
[----:B------:R-:W-:Y:S05]  /*b880*/  BSYNC.RECONVERGENT B1 ;  /* 0x0000000000017941 */ /* 0x000fea0003800200 */
.L_x_156:
[C---:B------:R-:W-:Y:S01]  /*b890*/  FADD R5, R3.reuse, R3 ;  /* 0x0000000303057221 */ /* 0x040fe20000000000 */
[-C--:B------:R-:W-:Y:S01]  /*b8a0*/  FMUL R4, R2, R7.reuse ;  /* 0x0000000702047220 */ /* 0x080fe20000400000 */
[-C--:B------:R-:W-:Y:S01]  /*b8b0*/  FMUL R2, R3, -R7.reuse ;  /* 0x8000000703027220 */ /* 0x080fe20000400000 */
[----:B------:R-:W-:Y:S01]  /*b8c0*/  MOV R15, R7 ;  /* 0x00000007000f7202 */ /* 0x000fe20000000f00 */
[C---:B-----5:R-:W-:Y:S01]  /*b8d0*/  FMUL R6, R0.reuse, R5 ;  /* 0x0000000500067220 */ /* 0x060fe20000400000 */
[-C--:B------:R-:W-:Y:S01]  /*b8e0*/  FMUL R0, R0, -R7.reuse ;  /* 0x8000000700007220 */ /* 0x080fe20000400000 */
[-C--:B------:R-:W-:Y:S01]  /*b8f0*/  FMUL R4, R4, R7.reuse ;  /* 0x0000000704047220 */ /* 0x080fe20000400000 */
[-C--:B------:R-:W-:Y:S01]  /*b900*/  FMUL R11, R2, R7.reuse ;  /* 0x00000007020b7220 */ /* 0x080fe20000400000 */
[-C--:B------:R-:W-:Y:S01]  /*b910*/  FMUL R6, R6, R7.reuse ;  /* 0x0000000706067220 */ /* 0x080fe20000400000 */
[----:B------:R-:W-:-:S03]  /*b920*/  FMUL R14, R0, R7 ;  /* 0x00000007000e7220 */ /* 0x000fc60000400000 */
[----:B------:R-:W-:-:S04]  /*b930*/  FMUL R3, R6, R7 ;  /* 0x0000000706037220 */ /* 0x000fc80000400000 */
[----:B------:R-:W-:Y:S01]  /*b940*/  FFMA R10, R3, R7, -R4 ;  /* 0x00000007030a7223 */ /* 0x000fe20000000804 */
[----:B------:R-:W-:Y:S06]  /*b950*/  BRA `(.L_x_154) ;  /* 0x00000078002c7947 */ /* 0x000fec0003800000 */
.L_x_152:
[----:B------:R-:W-:-:S13]  /*b960*/  ISETP.GT.AND P0, PT, R18, 0x8, PT ;  /* 0x000000081200780c */ /* 0x000fda0003f04270 */
[----:B------:R-:W-:Y:S05]  /*b970*/  @P0 BRA `(.L_x_159) ;  /* 0x0000000c00cc0947 */ /* 0x000fea0003800000 */
[----:B------:R-:W-:Y:S01]  /*b980*/  ISETP.NE.AND P0, PT, R18, 0x7, PT ;  /* 0x000000071200780c */ /* 0x000fe20003f05270 */
[----:B------:R-:W-:-:S12]  /*b990*/  IMAD.MOV.U32 R11, RZ, RZ, 0x3f800000 ;  /* 0x3f800000ff0b7424 */ /* 0x000fd800078e00ff */
[----:B------:R-:W-:Y:S05]  /*b9a0*/  @!P0 BRA `(.L_x_160) ;  /* 0x0000000400348947 */ /* 0x000fea0003800000 */
[----:B------:R-:W-:-:S13]  /*b9b0*/  ISETP.NE.AND P0, PT, R18, 0x8, PT ;  /* 0x000000081200780c */ /* 0x000fda0003f05270 */
[----:B------:R-:W-:Y:S05]  /*b9c0*/  @P0 BRA `(.L_x_155) ;  /* 0x0000007400d80947 */ /* 0x000fea0003800000 */
[----:B-----5:R-:W-:-:S04]  /*b9d0*/  IMAD R9, R27, UR9, R16 ;  /* 0x000000091b097c24 */ /* 0x020fc8000f8e0210 */
[----:B------:R-:W-:-:S05]  /*b9e0*/  IMAD.WIDE.U32 R6, R9, 0x4, R6 ;  /* 0x0000000409067825 */ /* 0x000fca00078e0006 */
[----:B------:R-:W2:Y:S01]  /*b9f0*/  LDG.E R13, desc[UR10][R6.64] ;  /* 0x0000000a060d7981 */ /* 0x000ea2000c1e1900 */
[----:B------:R-:W-:-:S05]  /*ba00*/  IMAD.WIDE.U32 R4, R9, 0x4, R4 ;  /* 0x0000000409047825 */ /* 0x000fca00078e0004 */
[----:B------:R-:W3:Y:S01]  /*ba10*/  LDG.E R11, desc[UR10][R4.64] ;  /* 0x0000000a040b7981 */ /* 0x000ee2000c1e1900 */
[----:B------:R-:W-:Y:S01]  /*ba20*/  BSSY.RECONVERGENT B3, `(.L_x_161) ;  /* 0x0000014000037945 */ /* 0x000fe20003800200 */
[----:B--2---:R-:W-:-:S04]  /*ba30*/  FMUL R12, R13, R13 ;  /* 0x0000000d0d0c7220 */ /* 0x004fc80000400000 */
[----:B------:R-:W-:-:S04]  /*ba40*/  FFMA R12, R3, R3, R12 ;  /* 0x00000003030c7223 */ /* 0x000fc8000000000c */
[----:B------:R-:W0:Y:S08]  /*ba50*/  MUFU.RCP R9, R12 ;  /* 0x0000000c00097308 */ /* 0x000e300000001000 */
[----:B------:R-:W1:Y:S01]  /*ba60*/  FCHK P0, R13, R12 ;  /* 0x0000000c0d007302 */ /* 0x000e620000000000 */
[----:B0-----:R-:W-:-:S04]  /*ba70*/  FFMA R0, -R12, R9, 1 ;  /* 0x3f8000000c007423 */ /* 0x001fc80000000109 */
[----:B------:R-:W-:Y:S01]  /*ba80*/  FFMA R8, R9, R0, R9 ;  /* 0x0000000009087223 */ /* 0x000fe20000000009 */
[----:B---3--:R-:W-:-:S03]  /*ba90*/  FMUL R0, R13, R11 ;  /* 0x0000000b0d007220 */ /* 0x008fc60000400000 */
[----:B------:R-:W-:Y:S01]  /*baa0*/  FFMA R9, R13, R8, RZ ;  /* 0x000000080d097223 */ /* 0x000fe200000000ff */
[----:B------:R-:W-:Y:S01]  /*bab0*/  FFMA R10, R3, R2, R0 ;  /* 0x00000002030a7223 */ /* 0x000fe20000000000 */
[C---:B------:R-:W-:Y:S02]  /*bac0*/  FMUL R0, R12.reuse, R12 ;  /* 0x0000000c0c007220 */ /* 0x040fe40000400000 */
[----:B------:R-:W-:Y:S01]  /*bad0*/  FFMA R6, -R12, R9, R13 ;  /* 0x000000090c067223 */ /* 0x000fe2000000010d */
[----:B------:R-:W-:-:S03]  /*bae0*/  FADD R10, R10, R10 ;  /* 0x0000000a0a0a7221 */ /* 0x000fc60000000000 */
[----:B------:R-:W-:Y:S01]  /*baf0*/  FFMA R15, R8, R6, R9 ;  /* 0x00000006080f7223 */ /* 0x000fe20000000009 */
[----:B-1----:R-:W-:Y:S06]  /*bb00*/  @!P0 BRA `(.L_x_162) ;  /* 0x0000000000148947 */ /* 0x002fec0003800000 */
[----:B------:R-:W-:Y:S02]  /*bb10*/  MOV R4, R13 ;  /* 0x0000000d00047202 */ /* 0x000fe40000000f00 */
[----:B------:R-:W-:Y:S02]  /*bb20*/  MOV R5, R12 ;  /* 0x0000000c00057202 */ /* 0x000fe40000000f00 */
[----:B------:R-:W-:-:S07]  /*bb30*/  MOV R28, 0xbb50 ;  /* 0x0000bb50001c7802 */ /* 0x000fce0000000f00 */
[----:B------:R-:W-:Y:S05]  /*bb40*/  CALL.REL.NOINC `($__internal_2_$__cuda_sm3x_div_rn_noftz_f32_slowpath) ;  /* 0x00000088005c7944 */ /* 0x000fea0003c00000 */
[----:B------:R-:W-:-:S07]  /*bb50*/  IMAD.MOV.U32 R15, RZ, RZ, R4 ;  /* 0x000000ffff0f7224 */ /* 0x000fce00078e0004 */
.L_x_162:
[----:B------:R-:W-:Y:S05]  /*bb60*/  BSYNC.RECONVERGENT B3 ;  /* 0x0000000000037941 */ /* 0x000fea0003800200 */
.L_x_161:
[----:B------:R-:W0:Y:S01]  /*bb70*/  MUFU.RCP R5, R0 ;  /* 0x0000000000057308 */ /* 0x000e220000001000 */
[----:B------:R-:W-:Y:S01]  /*bb80*/  FMUL R4, R13, R10 ;  /* 0x0000000a0d047220 */ /* 0x000fe20000400000 */
[----:B------:R-:W-:Y:S03]  /*bb90*/  BSSY.RECONVERGENT B3, `(.L_x_163) ;  /* 0x000000d000037945 */ /* 0x000fe60003800200 */
[----:B------:R-:W-:-:S04]  /*bba0*/  FFMA R4, R11, R12, -R4 ;  /* 0x0000000c0b047223 */ /* 0x000fc80000000804 */
        /* <DEDUP_REMOVED lines=11> */
.L_x_164:
[----:B------:R-:W-:Y:S05]  /*bc60*/  BSYNC.RECONVERGENT B3 ;  /* 0x0000000000037941 */ /* 0x000fea0003800200 */
.L_x_163:
[----:B------:R-:W0:Y:S01]  /*bc70*/  MUFU.RCP R5, R12 ;  /* 0x0000000c00057308 */ /* 0x000e220000001000 */
[----:B------:R-:W-:Y:S07]  /*bc80*/  BSSY.RECONVERGENT B3, `(.L_x_165) ;  /* 0x000000c000037945 */ /* 0x000fee0003800200 */
        /* <DEDUP_REMOVED lines=8> */
[----:B------:R-:W-:Y:S01]  /*bd10*/  IMAD.MOV.U32 R5, RZ, RZ, R12 ;  /* 0x000000ffff057224 */ /* 0x000fe200078e000c */
[----:B------:R-:W-:-:S07]  /*bd20*/  MOV R28, 0xbd40 ;  /* 0x0000bd40001c7802 */ /* 0x000fce0000000f00 */
[----:B------:R-:W-:Y:S05]  /*bd30*/  CALL.REL.NOINC `($__internal_2_$__cuda_sm3x_div_rn_noftz_f32_slowpath) ;  /* 0x0000008400e07944 */ /* 0x000fea0003c00000 */
.L_x_166:
[----:B------:R-:W-:Y:S05]  /*bd40*/  BSYNC.RECONVERGENT B3 ;  /* 0x0000000000037941 */ /* 0x000fea0003800200 */
.L_x_165:
[----:B------:R-:W0:Y:S01]  /*bd50*/  MUFU.RCP R7, R0 ;  /* 0x0000000000077308 */ /* 0x000e220000001000 */
[----:B------:R-:W-:Y:S01]  /*bd60*/  FMUL R2, R2, R12 ;  /* 0x0000000c02027220 */ /* 0x000fe20000400000 */
[----:B------:R-:W-:Y:S01]  /*bd70*/  BSSY.RECONVERGENT B3, `(.L_x_167) ;  /* 0x000000e000037945 */ /* 0x000fe20003800200 */
[----:B------:R-:W-:Y:S02]  /*bd80*/  MOV R11, R4 ;  /* 0x00000004000b7202 */ /* 0x000fe40000000f00 */
        /* <DEDUP_REMOVED lines=8> */
[----:B------:R-:W-:Y:S01]  /*be10*/  MOV R4, R5 ;  /* 0x0000000500047202 */ /* 0x000fe20000000f00 */
[----:B------:R-:W-:Y:S01]  /*be20*/  IMAD.MOV.U32 R5, RZ, RZ, R0 ;  /* 0x000000ffff057224 */ /* 0x000fe200078e0000 */
[----:B------:R-:W-:-:S07]  /*be30*/  MOV R28, 0xbe50 ;  /* 0x0000be50001c7802 */ /* 0x000fce0000000f00 */
[----:B------:R-:W-:Y:S05]  /*be40*/  CALL.REL.NOINC `($__internal_2_$__cuda_sm3x_div_rn_noftz_f32_slowpath) ;  /* 0x00000084009c7944 */ /* 0x000fea0003c00000 */
.L_x_168:
[----:B------:R-:W-:Y:S05]  /*be50*/  BSYNC.RECONVERGENT B3 ;  /* 0x0000000000037941 */ /* 0x000fea0003800200 */
.L_x_167:
[----:B------:R-:W-:Y:S01]  /*be60*/  MOV R10, R4 ;  /* 0x00000004000a7202 */ /* 0x000fe20000000f00 */
[----:B------:R-:W-:Y:S06]  /*be70*/  BRA `(.L_x_154) ;  /* 0x0000007000e47947 */ /* 0x000fec0003800000 */
.L_x_160:
[----:B-----5:R-:W-:-:S04]  /*be80*/  IMAD R15, R27, UR9, R16 ;  /* 0x000000091b0f7c24 */ /* 0x020fc8000f8e0210 */
[----:B------:R-:W-:-:S06]  /*be90*/  IMAD.WIDE.U32 R6, R15, 0x4, R6 ;  /* 0x000000040f067825 */ /* 0x000fcc00078e0006 */
[----:B------:R0:W2:Y:S01]  /*bea0*/  LDG.E R6, desc[UR10][R6.64] ;  /* 0x0000000a06067981 */ /* 0x0000a2000c1e1900 */
[----:B------:R-:W-:-:S04]  /*beb0*/  IMAD.WIDE.U32 R14, R15, 0x4, R4 ;  /* 0x000000040f0e7825 */ /* 0x000fc800078e0004 */
[C---:B------:R-:W-:Y:S01]  /*bec0*/  FMUL R4, |R3|.reuse, 16777216 ;  /* 0x4b80000003047820 */ /* 0x040fe20000400200 */
[----:B------:R-:W-:-:S04]  /*bed0*/  FSETP.GEU.AND P0, PT, |R3|, 1.175494350822287508e-38, PT ;  /* 0x008000000300780b */ /* 0x000fc80003f0e200 */
[----:B------:R-:W-:Y:S01]  /*bee0*/  FSEL R4, R4, |R3|, !P0 ;  /* 0x4000000304047208 */ /* 0x000fe20004000000 */
[----:B------:R1:W5:Y:S01]  /*bef0*/  LDG.E R14, desc[UR10][R14.64] ;  /* 0x0000000a0e0e7981 */ /* 0x000362000c1e1900 */
[----:B------:R-:W-:Y:S01]  /*bf00*/  FSEL R8, RZ, -24, P0 ;  /* 0xc1c00000ff087808 */ /* 0x000fe20000000000 */
[----:B------:R-:W-:Y:S01]  /*bf10*/  BSSY.RECONVERGENT B0, `(.L_x_169) ;  /* 0x0000056000007945 */ /* 0x000fe20003800200 */
[----:B------:R-:W-:Y:S02]  /*bf20*/  IADD3 R5, PT, PT, R4, -0x3f3504f3, RZ ;  /* 0xc0cafb0d04057810 */ /* 0x000fe40007ffe0ff */
[----:B------:R-:W-:Y:S02]  /*bf30*/  MOV R12, 0x391fcb8e ;  /* 0x391fcb8e000c7802 */ /* 0x000fe40000000f00 */
[----:B------:R-:W-:-:S05]  /*bf40*/  LOP3.LUT R9, R5, 0xff800000, RZ, 0xc0, !PT ;  /* 0xff80000005097812 */ /* 0x000fca00078ec0ff */
[----:B------:R-:W-:Y:S01]  /*bf50*/  IMAD.IADD R5, R4, 0x1, -R9 ;  /* 0x0000000104057824 */ /* 0x000fe200078e0a09 */
[----:B------:R-:W-:-:S03]  /*bf60*/  I2FP.F32.S32 R9, R9 ;  /* 0x0000000900097245 */ /* 0x000fc60000201400 */
[C---:B------:R-:W-:Y:S01]  /*bf70*/  FADD R4, R5.reuse, 1 ;  /* 0x3f80000005047421 */ /* 0x040fe20000000000 */
[----:B------:R-:W-:Y:S01]  /*bf80*/  FADD R10, R5, -1 ;  /* 0xbf800000050a7421 */ /* 0x000fe20000000000 */
[----:B------:R-:W-:-:S03]  /*bf90*/  FFMA R8, R9, 1.1920928955078125e-07, R8 ;  /* 0x3400000009087823 */ /* 0x000fc60000000008 */
[----:B------:R-:W-:Y:S01]  /*bfa0*/  FADD R5, R10, R10 ;  /* 0x0000000a0a057221 */ /* 0x000fe20000000000 */
[----:B------:R-:W3:Y:S03]  /*bfb0*/  MUFU.RCP R4, R4 ;  /* 0x0000000400047308 */ /* 0x000ee60000001000 */
[----:B---3--:R-:W-:-:S04]  /*bfc0*/  FMUL R5, R4, R5 ;  /* 0x0000000504057220 */ /* 0x008fc80000400000 */
[----:B0-----:R-:W-:Y:S01]  /*bfd0*/  FADD R7, R10, -R5 ;  /* 0x800000050a077221 */ /* 0x001fe20000000000 */
[----:B------:R-:W-:-:S03]  /*bfe0*/  FMUL R9, R5, R5 ;  /* 0x0000000505097220 */ /* 0x000fc60000400000 */
[----:B------:R-:W-:-:S04]  /*bff0*/  FADD R7, R7, R7 ;  /* 0x0000000707077221 */ /* 0x000fc80000000000 */
[----:B------:R-:W-:Y:S01]  /*c000*/  FFMA R7, R10, -R5, R7 ;  /* 0x800000050a077223 */ /* 0x000fe20000000007 */
[----:B------:R-:W-:-:S03]  /*c010*/  HFMA2 R10, -RZ, RZ, 0.771484375, 0.21533203125 ;  /* 0x3a2c32e4ff0a7431 */ /* 0x000fc600000001ff */
[----:B------:R-:W-:Y:S01]  /*c020*/  FMUL R4, R4, R7 ;  /* 0x0000000704047220 */ /* 0x000fe20000400000 */
[----:B------:R-:W-:-:S04]  /*c030*/  FFMA R7, R5, 1.4426950216293334961, R8 ;  /* 0x3fb8aa3b05077823 */ /* 0x000fc80000000008 */
[----:B------:R-:W-:Y:S01]  /*c040*/  FADD R8, R8, -R7 ;  /* 0x8000000708087221 */ /* 0x000fe20000000000 */
[----:B------:R-:W-:-:S03]  /*c050*/  FFMA R10, R9, R10, 0.0032181653659790754318 ;  /* 0x3b52e7db090a7423 */ /* 0x000fc6000000000a */
[----:B-1----:R-:W-:Y:S01]  /*c060*/  FFMA R15, R5, 1.4426950216293334961, R8 ;  /* 0x3fb8aa3b050f7823 */ /* 0x002fe20000000008 */
[----:B------:R-:W-:-:S03]  /*c070*/  FFMA R10, R9, R10, 0.018033718690276145935 ;  /* 0x3c93bb73090a7423 */ /* 0x000fc6000000000a */
[----:B------:R-:W-:Y:S01]  /*c080*/  FFMA R8, R4, 1.4426950216293334961, R15 ;  /* 0x3fb8aa3b04087823 */ /* 0x000fe2000000000f */
[----:B------:R-:W-:-:S04]  /*c090*/  FFMA R10, R9, R10, 0.12022458761930465698 ;  /* 0x3df6384f090a7423 */ /* 0x000fc8000000000a */
[----:B------:R-:W-:Y:S01]  /*c0a0*/  FMUL R10, R9, R10 ;  /* 0x0000000a090a7220 */ /* 0x000fe20000400000 */
[----:B------:R-:W-:-:S03]  /*c0b0*/  FFMA R9, R5, 1.9251366722983220825e-08, R8 ;  /* 0x32a55e3405097823 */ /* 0x000fc60000000008 */
[----:B------:R-:W-:-:S04]  /*c0c0*/  FMUL R8, R10, 3 ;  /* 0x404000000a087820 */ /* 0x000fc80000400000 */
[----:B------:R-:W-:-:S04]  /*c0d0*/  FFMA R9, R4, R8, R9 ;  /* 0x0000000804097223 */ /* 0x000fc80000000009 */
[----:B------:R-:W-:-:S04]  /*c0e0*/  FFMA R10, R5, R10, R9 ;  /* 0x0000000a050a7223 */ /* 0x000fc80000000009 */
[----:B------:R-:W-:-:S04]  /*c0f0*/  FADD R9, R7, R10 ;  /* 0x0000000a07097221 */ /* 0x000fc80000000000 */
[----:B------:R-:W-:-:S04]  /*c100*/  FADD R7, -R7, R9 ;  /* 0x0000000907077221 */ /* 0x000fc80000000100 */
[----:B------:R-:W-:Y:S01]  /*c110*/  FADD R7, R10, -R7 ;  /* 0x800000070a077221 */ /* 0x000fe20000000000 */
[----:B--2---:R-:W-:-:S04]  /*c120*/  FADD R4, R6, -1 ;  /* 0xbf80000006047421 */ /* 0x004fc80000000000 */
[----:B------:R-:W-:-:S04]  /*c130*/  FMUL R5, R4, R9 ;  /* 0x0000000904057220 */ /* 0x000fc80000400000 */
[----:B------:R-:W0:Y:S01]  /*c140*/  FRND R8, R5 ;  /* 0x0000000500087307 */ /* 0x000e220000201000 */
[C---:B------:R-:W-:Y:S01]  /*c150*/  FFMA R10, R4.reuse, R9, -R5 ;  /* 0x00000009040a7223 */ /* 0x040fe20000000805 */
[C---:B------:R-:W-:Y:S02]  /*c160*/  FSETP.GT.AND P1, PT, |R5|.reuse, 152, PT ;  /* 0x431800000500780b */ /* 0x040fe40003f24200 */
[C---:B------:R-:W-:Y:S01]  /*c170*/  FSETP.GEU.AND P2, PT, R5.reuse, RZ, PT ;  /* 0x000000ff0500720b */ /* 0x040fe20003f4e000 */
[----:B------:R-:W-:Y:S01]  /*c180*/  FFMA R7, R4, R7, R10 ;  /* 0x0000000704077223 */ /* 0x000fe2000000000a */
[----:B0-----:R-:W-:Y:S01]  /*c190*/  FADD R10, R5, -R8 ;  /* 0x80000008050a7221 */ /* 0x001fe20000000000 */
[----:B------:R-:W-:Y:S02]  /*c1a0*/  FSETP.GT.AND P0, PT, R8, RZ, PT ;  /* 0x000000ff0800720b */ /* 0x000fe40003f04000 */
[----:B------:R-:W0:Y:S01]  /*c1b0*/  F2I.NTZ R8, R5 ;  /* 0x0000000500087305 */ /* 0x000e220000203100 */
[----:B------:R-:W-:Y:S01]  /*c1c0*/  FADD R7, R7, R10 ;  /* 0x0000000a07077221 */ /* 0x000fe20000000000 */
[----:B------:R-:W-:-:S02]  /*c1d0*/  SEL R9, RZ, 0x83000000, P0 ;  /* 0x83000000ff097807 */ /* 0x000fc40000000000 */
[----:B------:R-:W-:Y:S01]  /*c1e0*/  FSETP.NEU.AND P0, PT, R4, RZ, PT ;  /* 0x000000ff0400720b */ /* 0x000fe20003f0d000 */
[----:B------:R-:W-:Y:S02]  /*c1f0*/  FFMA R10, R7, R12, 0.0013391353422775864601 ;  /* 0x3aaf85ed070a7423 */ /* 0x000fe4000000000c */
[----:B------:R-:W-:Y:S01]  /*c200*/  VIADD R15, R9, 0x7f000000 ;  /* 0x7f000000090f7836 */ /* 0x000fe20000000000 */
[----:B------:R-:W-:Y:S01]  /*c210*/  FSETP.EQ.OR P0, PT, R3, 1, !P0 ;  /* 0x3f8000000300780b */ /* 0x000fe20004702400 */
[----:B------:R-:W-:-:S04]  /*c220*/  FFMA R10, R7, R10, 0.0096188392490148544312 ;  /* 0x3c1d9856070a7423 */ /* 0x000fc8000000000a */
[----:B------:R-:W-:Y:S01]  /*c230*/  FFMA R10, R7, R10, 0.055503588169813156128 ;  /* 0x3d6357bb070a7423 */ /* 0x000fe2000000000a */
[----:B0-----:R-:W-:-:S03]  /*c240*/  LEA R9, R8, -R9, 0x17 ;  /* 0x8000000908097211 */ /* 0x001fc600078eb8ff */
[----:B------:R-:W-:-:S04]  /*c250*/  FFMA R10, R7, R10, 0.24022644758224487305 ;  /* 0x3e75fdec070a7423 */ /* 0x000fc8000000000a */
[----:B------:R-:W-:-:S04]  /*c260*/  FFMA R10, R7, R10, 0.69314718246459960938 ;  /* 0x3f317218070a7423 */ /* 0x000fc8000000000a */
[----:B------:R-:W-:Y:S01]  /*c270*/  FFMA R10, R7, R10, 1 ;  /* 0x3f800000070a7423 */ /* 0x000fe2000000000a */
[----:B------:R-:W-:-:S03]  /*c280*/  FMUL R7, R4, 0.5 ;  /* 0x3f00000004077820 */ /* 0x000fc60000400000 */
[----:B------:R-:W-:-:S03]  /*c290*/  FMUL R10, R10, R15 ;  /* 0x0000000f0a0a7220 */ /* 0x000fc60000400000 */
[----:B------:R-:W0:Y:S01]  /*c2a0*/  FRND.TRUNC R7, R7 ;  /* 0x0000000700077307 */ /* 0x000e22000020d000 */
        /* <DEDUP_REMOVED lines=28> */
.L_x_170:
[----:B------:R-:W-:Y:S05]  /*c470*/  BSYNC.RECONVERGENT B0 ;  /* 0x0000000000007941 */ /* 0x000fea0003800200 */
.L_x_169:
[----:B------:R-:W0:Y:S01]  /*c480*/  MUFU.RCP R8, R3 ;  /* 0x0000000300087308 */ /* 0x000e220000001000 */
[----:B------:R-:W-:Y:S01]  /*c490*/  BSSY.RECONVERGENT B3, `(.L_x_171) ;  /* 0x000000d000037945 */ /* 0x000fe20003800200 */
[----:B------:R-:W-:-:S06]  /*c4a0*/  FMUL R15, R6, R11 ;  /* 0x0000000b060f7220 */ /* 0x000fcc0000400000 */
        /* <DEDUP_REMOVED lines=11> */
.L_x_172:
[----:B------:R-:W-:Y:S05]  /*c560*/  BSYNC.RECONVERGENT B3 ;  /* 0x0000000000037941 */ /* 0x000fea0003800200 */
.L_x_171:
[C---:B------:R-:W-:Y:S01]  /*c570*/  FMUL R6, R3.reuse, 8388608 ;  /* 0x4b00000003067820 */ /* 0x040fe20000400000 */
[----:B------:R-:W-:Y:S01]  /*c580*/  FSETP.GEU.AND P0, PT, R3, 1.175494350822287508e-38, PT ;  /* 0x008000000300780b */ /* 0x000fe20003f0e000 */
[----:B------:R-:W0:Y:S03]  /*c590*/  LDC.64 R4, c[0x0][0x3b8] ;  /* 0x0000ee00ff047b82 */ /* 0x000e260000000a00 */
[----:B------:R-:W-:-:S05]  /*c5a0*/  FSEL R6, R6, R3, !P0 ;  /* 0x0000000306067208 */ /* 0x000fca0004000000 */
[----:B------:R-:W-:Y:S02]  /*c5b0*/  VIADD R9, R6, 0xc0d55555 ;  /* 0xc0d5555506097836 */ /* 0x000fe40000000000 */
[----:B------:R-:W-:-:S03]  /*c5c0*/  HFMA2 R29, -RZ, RZ, 1.5048828125, 33.21875 ;  /* 0x3e055027ff1d7431 */ /* 0x000fc600000001ff */
[----:B------:R-:W-:-:S04]  /*c5d0*/  LOP3.LUT R9, R9, 0xff800000, RZ, 0xc0, !PT ;  /* 0xff80000009097812 */ /* 0x000fc800078ec0ff */
[----:B------:R-:W-:-:S05]  /*c5e0*/  IADD3 R8, PT, PT, R6, -R9, RZ ;  /* 0x8000000906087210 */ /* 0x000fca0007ffe0ff */
[----:B------:R-:W-:Y:S01]  /*c5f0*/  FADD R8, R8, -1 ;  /* 0xbf80000008087421 */ /* 0x000fe20000000000 */
[----:B0-----:R-:W-:-:S04]  /*c600*/  IMAD.WIDE.U32 R4, R0, 0x4, R4 ;  /* 0x0000000400047825 */ /* 0x001fc800078e0004 */
[C---:B------:R-:W-:Y:S01]  /*c610*/  FFMA R29, R8.reuse, -R29, 0.14084610342979431152 ;  /* 0x3e1039f6081d7423 */ /* 0x040fe2000000081d */
[----:B------:R0:W5:Y:S03]  /*c620*/  LDG.E R0, desc[UR10][R4.64] ;  /* 0x0000000a04007981 */ /* 0x000166000c1e1900 */
[----:B------:R-:W-:Y:S01]  /*c630*/  FFMA R29, R8, R29, -0.12148627638816833496 ;  /* 0xbdf8cdcc081d7423 */ /* 0x000fe2000000001d */
[----:B------:R-:W-:Y:S01]  /*c640*/  FMUL R7, R2, R7 ;  /* 0x0000000702077220 */ /* 0x000fe20000400000 */
[----:B------:R-:W-:Y:S02]  /*c650*/  BSSY.RECONVERGENT B3, `(.L_x_173) ;  /* 0x0000023000037945 */ /* 0x000fe40003800200 */
[----:B------:R-:W-:-:S04]  /*c660*/  FFMA R29, R8, R29, 0.13980610668659210205 ;  /* 0x3e0f2955081d7423 */ /* 0x000fc8000000001d */
[----:B------:R-:W-:Y:S01]  /*c670*/  FFMA R29, R8, R29, -0.16684235632419586182 ;  /* 0xbe2ad8b9081d7423 */ /* 0x000fe2000000001d */
[----:B0-----:R-:W-:Y:S01]  /*c680*/  FSEL R5, RZ, -23, P0 ;  /* 0xc1b80000ff057808 */ /* 0x001fe20000000000 */
[----:B------:R-:W0:Y:S01]  /*c690*/  MUFU.RCP R4, R3 ;  /* 0x0000000300047308 */ /* 0x000e220000001000 */
[----:B------:R-:W-:Y:S01]  /*c6a0*/  ISETP.GT.U32.AND P0, PT, R6, 0x7f7fffff, PT ;  /* 0x7f7fffff0600780c */ /* 0x000fe20003f04070 */
[----:B------:R-:W-:-:S04]  /*c6b0*/  FFMA R29, R8, R29, 0.20012299716472625732 ;  /* 0x3e4ced0b081d7423 */ /* 0x000fc8000000001d */
[----:B------:R-:W-:-:S04]  /*c6c0*/  FFMA R29, R8, R29, -0.24999669194221496582 ;  /* 0xbe7fff22081d7423 */ /* 0x000fc8000000001d */
[----:B------:R-:W-:-:S04]  /*c6d0*/  FFMA R29, R8, R29, 0.33333182334899902344 ;  /* 0x3eaaaa78081d7423 */ /* 0x000fc8000000001d */
[----:B------:R-:W-:-:S04]  /*c6e0*/  FFMA R29, R8, R29, -0.5 ;  /* 0xbf000000081d7423 */ /* 0x000fc8000000001d */
[----:B------:R-:W-:-:S04]  /*c6f0*/  FMUL R29, R8, R29 ;  /* 0x0000001d081d7220 */ /* 0x000fc80000400000 */
[----:B------:R-:W-:Y:S01]  /*c700*/  FFMA R10, R8, R29, R8 ;  /* 0x0000001d080a7223 */ /* 0x000fe20000000008 */
[----:B------:R-:W-:Y:S01]  /*c710*/  I2FP.F32.S32 R8, R9 ;  /* 0x0000000900087245 */ /* 0x000fe20000201400 */
[----:B0-----:R-:W-:-:S04]  /*c720*/  FFMA R9, -R3, R4, 1 ;  /* 0x3f80000003097423 */ /* 0x001fc80000000104 */
[----:B------:R-:W-:Y:S01]  /*c730*/  FFMA R5, R8, 1.1920928955078125e-07, R5 ;  /* 0x3400000008057823 */ /* 0x000fe20000000005 */
[----:B------:R-:W-:-:S03]  /*c740*/  FFMA R4, R4, R9, R4 ;  /* 0x0000000904047223 */ /* 0x000fc60000000004 */
[----:B------:R-:W-:Y:S01]  /*c750*/  FFMA R10, R5, 0.69314718246459960938, R10 ;  /* 0x3f317218050a7823 */ /* 0x000fe2000000000a */
[----:B------:R-:W-:-:S04]  /*c760*/  IMAD.MOV.U32 R5, RZ, RZ, 0x7f800000 ;  /* 0x7f800000ff057424 */ /* 0x000fc800078e00ff */
[C---:B------:R-:W-:Y:S01]  /*c770*/  @P0 FFMA R10, R6.reuse, R5, +INF ;  /* 0x7f800000060a0423 */ /* 0x040fe20000000005 */
[----:B------:R-:W-:Y:S01]  /*c780*/  FSETP.NEU.AND P0, PT, R6, RZ, PT ;  /* 0x000000ff0600720b */ /* 0x000fe20003f0d000 */
[----:B------:R-:W-:-:S03]  /*c790*/  FMUL R6, R2, R13 ;  /* 0x0000000d02067220 */ /* 0x000fc60000400000 */
[----:B------:R-:W-:Y:S01]  /*c7a0*/  FSEL R10, R10, -INF , P0 ;  /* 0xff8000000a0a7808 */ /* 0x000fe20000000000 */
[----:B------:R-:W-:-:S04]  /*c7b0*/  FFMA R9, R4, R6, RZ ;  /* 0x0000000604097223 */ /* 0x000fc800000000ff */
[----:B-----5:R-:W-:Y:S01]  /*c7c0*/  FFMA R2, R14, R10, R7 ;  /* 0x0000000a0e027223 */ /* 0x020fe20000000007 */
[----:B------:R-:W-:Y:S02]  /*c7d0*/  FFMA R7, -R3, R9, R6 ;  /* 0x0000000903077223 */ /* 0x000fe40000000106 */
[----:B------:R-:W0:Y:S01]  /*c7e0*/  FCHK P0, R6, R3 ;  /* 0x0000000306007302 */ /* 0x000e220000000000 */
[----:B------:R-:W-:Y:S01]  /*c7f0*/  FMUL R5, R15, R2 ;  /* 0x000000020f057220 */ /* 0x000fe20000400000 */
[----:B------:R-:W-:-:S03]  /*c800*/  FFMA R4, R4, R7, R9 ;  /* 0x0000000704047223 */ /* 0x000fc60000000009 */
[----:B------:R-:W-:Y:S01]  /*c810*/  FFMA R14, R14, R11, R5 ;  /* 0x0000000b0e0e7223 */ /* 0x000fe20000000005 */
[----:B------:R-:W-:Y:S01]  /*c820*/  FMUL R11, R13, R10 ;  /* 0x0000000a0d0b7220 */ /* 0x000fe20000400000 */
[----:B0-----:R-:W-:Y:S06]  /*c830*/  @!P0 BRA `(.L_x_174) ;  /* 0x0000000000108947 */ /* 0x001fec0003800000 */
[----:B------:R-:W-:Y:S02]  /*c840*/  MOV R4, R6 ;  /* 0x0000000600047202 */ /* 0x000fe40000000f00 */
[----:B------:R-:W-:Y:S02]  /*c850*/  MOV R5, R3 ;  /* 0x0000000300057202 */ /* 0x000fe40000000f00 */
[----:B------:R-:W-:-:S07]  /*c860*/  MOV R28, 0xc880 ;  /* 0x0000c880001c7802 */ /* 0x000fce0000000f00 */
[----:B------:R-:W-:Y:S05]  /*c870*/  CALL.REL.NOINC `($__internal_2_$__cuda_sm3x_div_rn_noftz_f32_slowpath) ;  /* 0x0000007c00107944 */ /* 0x000fea0003c00000 */
.L_x_174:
[----:B------:R-:W-:Y:S05]  /*c880*/  BSYNC.RECONVERGENT B3 ;  /* 0x0000000000037941 */ /* 0x000fea0003800200 */
.L_x_173:
[----:B------:R-:W-:Y:S01]  /*c890*/  FFMA R10, R10, R0, R4 ;  /* 0x000000000a0a7223 */ /* 0x000fe20000000004 */
[----:B------:R-:W-:Y:S06]  /*c8a0*/  BRA `(.L_x_154) ;  /* 0x0000006800587947 */ /* 0x000fec0003800000 */
.L_x_159:
[----:B------:R-:W-:-:S05]  /*c8b0*/  IMAD.MOV.U32 R9, RZ, RZ, -0x9 ;  /* 0xfffffff7ff097424 */ /* 0x000fca00078e00ff */
[----:B------:R-:W-:-:S04]  /*c8c0*/  VIADDMNMX.U32 R8, R18, R9, 0x3, PT ;  /* 0x0000000312087446 */ /* 0x000fc80003800009 */
[----:B------:R-:W-:-:S04]  /*c8d0*/  SHF.L.U32 R11, R8, 0x2, RZ ;  /* 0x00000002080b7819 */ /* 0x000fc800000006ff */
[----:B------:R-:W0:Y:S02]  /*c8e0*/  LDC R8, c[0x2][R11+0xd8] ;  /* 0x008036000b087b82 */ /* 0x000e240000000800 */
[----:B0-----:R-:W-:-:S04]  /*c8f0*/  SHF.R.S32.HI R9, RZ, 0x1f, R8 ;  /* 0x0000001fff097819 */ /* 0x001fc80000011408 */
.L_x_788:
[----:B------:R-:W-:Y:S05]  /*c900*/  BRX R8 -0xc910                                                           (*"BRANCH_TARGETS .L_x_789,.L_x_790,.L_x_791,.L_x_155"*) ;  /* 0xffffff3408bc7949 */ /* 0x000fea000383ffff */
.L_x_791:
[----:B-----5:R-:W-:-:S04]  /*c910*/  IMAD R5, R27, UR9, R16 ;  /* 0x000000091b057c24 */ /* 0x020fc8000f8e0210 */
[----:B------:R-:W-:-:S06]  /*c920*/  IMAD.WIDE.U32 R6, R5, 0x4, R6 ;  /* 0x0000000405067825 */ /* 0x000fcc00078e0006 */
[----:B------:R-:W2:Y:S02]  /*c930*/  LDG.E R6, desc[UR10][R6.64] ;  /* 0x0000000a06067981 */ /* 0x000ea4000c1e1900 */
[CC--:B--2---:R-:W-:Y:S02]  /*c940*/  FSET.BF.LE.AND R15, R3.reuse, R6.reuse, PT ;  /* 0x00000006030f720a */ /* 0x0c4fe40003803000 */
[----:B------:R-:W-:Y:S01]  /*c950*/  FSET.BF.GTU.AND R11, R3, R6, PT ;  /* 0x00000006030b720a */ /* 0x000fe2000380c000 */
[----:B------:R-:W-:Y:S06]  /*c960*/  BRA `(.L_x_154) ;  /* 0x0000006800287947 */ /* 0x000fec0003800000 */
.L_x_789:
[----:B-----5:R-:W-:Y:S02]  /*c970*/  IMAD R11, R27, UR9, R16 ;  /* 0x000000091b0b7c24 */ /* 0x020fe4000f8e0210 */
[----:B------:R-:W-:-:S04]  /*c980*/  IMAD.WIDE.U32 R8, R0, 0x4, R4 ;  /* 0x0000000400087825 */ /* 0x000fc800078e0004 */
[C---:B------:R-:W-:Y:S01]  /*c990*/  IMAD.WIDE.U32 R6, R11.reuse, 0x4, R6 ;  /* 0x000000040b067825 */ /* 0x040fe200078e0006 */
[----:B------:R0:W5:Y:S03]  /*c9a0*/  LDG.E R12, desc[UR10][R8.64] ;  /* 0x0000000a080c7981 */ /* 0x000166000c1e1900 */
[----:B------:R-:W-:Y:S01]  /*c9b0*/  IMAD.WIDE.U32 R4, R11, 0x4, R4 ;  /* 0x000000040b047825 */ /* 0x000fe200078e0004 */
[----:B------:R0:W5:Y:S04]  /*c9c0*/  LDG.E R0, desc[UR10][R6.64] ;  /* 0x0000000a06007981 */ /* 0x000168000c1e1900 */
[----:B------:R0:W5:Y:S01]  /*c9d0*/  LDG.E R11, desc[UR10][R4.64] ;  /* 0x0000000a040b7981 */ /* 0x000162000c1e1900 */
[----:B------:R-:W1:Y:S08]  /*c9e0*/  MUFU.RCP R10, R13 ;  /* 0x0000000d000a7308 */ /* 0x000e700000001000 */
[----:B------:R-:W2:Y:S01]  /*c9f0*/  FCHK P0, R3, R13 ;  /* 0x0000000d03007302 */ /* 0x000ea20000000000 */
[----:B-1----:R-:W-:-:S04]  /*ca00*/  FFMA R15, -R13, R10, 1 ;  /* 0x3f8000000d0f7423 */ /* 0x002fc8000000010a */
[----:B------:R-:W-:-:S04]  /*ca10*/  FFMA R10, R10, R15, R10 ;  /* 0x0000000f0a0a7223 */ /* 0x000fc8000000000a */
[----:B------:R-:W-:Y:S01]  /*ca20*/  FFMA R15, R3, R10, RZ ;  /* 0x0000000a030f7223 */ /* 0x000fe200000000ff */
[----:B------:R-:W-:Y:S03]  /*ca30*/  BSSY.RECONVERGENT B3, `(.L_x_175) ;  /* 0x000000a000037945 */ /* 0x000fe60003800200 */
[----:B------:R-:W-:-:S04]  /*ca40*/  FFMA R14, -R13, R15, R3 ;  /* 0x0000000f0d0e7223 */ /* 0x000fc80000000103 */
[----:B------:R-:W-:Y:S01]  /*ca50*/  FFMA R15, R10, R14, R15 ;  /* 0x0000000e0a0f7223 */ /* 0x000fe2000000000f */
[----:B------:R-:W-:Y:S01]  /*ca60*/  FMUL R10, R13, R13 ;  /* 0x0000000d0d0a7220 */ /* 0x000fe20000400000 */
[----:B0-2---:R-:W-:Y:S06]  /*ca70*/  @!P0 BRA `(.L_x_176) ;  /* 0x0000000000148947 */ /* 0x005fec0003800000 */
[----:B------:R-:W-:Y:S01]  /*ca80*/  MOV R4, R3 ;  /* 0x0000000300047202 */ /* 0x000fe20000000f00 */
[----:B------:R-:W-:Y:S01]  /*ca90*/  IMAD.MOV.U32 R5, RZ, RZ, R13 ;  /* 0x000000ffff057224 */ /* 0x000fe200078e000d */
[----:B------:R-:W-:-:S07]  /*caa0*/  MOV R28, 0xcac0 ;  /* 0x0000cac0001c7802 */ /* 0x000fce0000000f00 */
[----:B-----5:R-:W-:Y:S05]  /*cab0*/  CALL.REL.NOINC `($__internal_2_$__cuda_sm3x_div_rn_noftz_f32_slowpath) ;  /* 0x0000007800807944 */ /* 0x020fea0003c00000 */
[----:B------:R-:W-:-:S07]  /*cac0*/  MOV R15, R4 ;  /* 0x00000004000f7202 */ /* 0x000fce0000000f00 */
.L_x_176:
[----:B------:R-:W-:Y:S05]  /*cad0*/  BSYNC.RECONVERGENT B3 ;  /* 0x0000000000037941 */ /* 0x000fea0003800200 */
.L_x_175:
[----:B------:R-:W0:Y:S01]  /*cae0*/  MUFU.RCP R5, R10 ;  /* 0x0000000a00057308 */ /* 0x000e220000001000 */
[----:B-----5:R-:W-:Y:S01]  /*caf0*/  FMUL R3, R3, R12 ;  /* 0x0000000c03037220 */ /* 0x020fe20000400000 */
        /* <DEDUP_REMOVED lines=12> */
[----:B------:R-:W-:-:S07]  /*cbc0*/  IMAD.MOV.U32 R14, RZ, RZ, R4 ;  /* 0x000000ffff0e7224 */ /* 0x000fce00078e0004 */
.L_x_178:
[----:B------:R-:W-:Y:S05]  /*cbd0*/  BSYNC.RECONVERGENT B3 ;  /* 0x0000000000037941 */ /* 0x000fea0003800200 */
.L_x_177:
        /* <DEDUP_REMOVED lines=13> */
.L_x_180:
[----:B------:R-:W-:Y:S05]  /*ccb0*/  BSYNC.RECONVERGENT B3 ;  /* 0x0000000000037941 */ /* 0x000fea0003800200 */
.L_x_179:
[----:B------:R-:W0:Y:S01]  /*ccc0*/  MUFU.RCP R3, R10 ;  /* 0x0000000a00037308 */ /* 0x000e220000001000 */
[----:B------:R-:W-:Y:S01]  /*ccd0*/  FMUL R0, R0, R12 ;  /* 0x0000000c00007220 */ /* 0x000fe20000400000 */
[----:B------:R-:W-:Y:S03]  /*cce0*/  BSSY.RECONVERGENT B3, `(.L_x_181) ;  /* 0x000000e000037945 */ /* 0x000fe60003800200 */
[----:B------:R-:W-:Y:S01]  /*ccf0*/  FFMA R5, R13, R11, -R0 ;  /* 0x0000000b0d057223 */ /* 0x000fe20000000800 */
[----:B------:R-:W-:-:S03]  /*cd00*/  IMAD.MOV.U32 R11, RZ, RZ, R4 ;  /* 0x000000ffff0b7224 */ /* 0x000fc600078e0004 */
        /* <DEDUP_REMOVED lines=11> */
.L_x_182:
[----:B------:R-:W-:Y:S05]  /*cdc0*/  BSYNC.RECONVERGENT B3 ;  /* 0x0000000000037941 */ /* 0x000fea0003800200 */
.L_x_181:
[----:B------:R-:W-:Y:S01]  /*cdd0*/  IMAD.MOV.U32 R10, RZ, RZ, R4 ;  /* 0x000000ffff0a7224 */ /* 0x000fe200078e0004 */
[----:B------:R-:W-:Y:S06]  /*cde0*/  BRA `(.L_x_154) ;  /* 0x0000006400087947 */ /* 0x000fec0003800000 */
.L_x_790:
[----:B-----5:R-:W-:-:S04]  /*cdf0*/  IMAD R5, R27, UR9, R16 ;  /* 0x000000091b057c24 */ /* 0x020fc8000f8e0210 */
[----:B------:R-:W-:-:S06]  /*ce00*/  IMAD.WIDE.U32 R6, R5, 0x4, R6 ;  /* 0x0000000405067825 */ /* 0x000fcc00078e0006 */
[----:B------:R-:W2:Y:S02]  /*ce10*/  LDG.E R6, desc[UR10][R6.64] ;  /* 0x0000000a06067981 */ /* 0x000ea4000c1e1900 */
[CC--:B--2---:R-:W-:Y:S02]  /*ce20*/  FSET.BF.GE.AND R15, R3.reuse, R6.reuse, PT ;  /* 0x00000006030f720a */ /* 0x0c4fe40003806000 */
[----:B------:R-:W-:Y:S01]  /*ce30*/  FSET.BF.LTU.AND R11, R3, R6, PT ;  /* 0x00000006030b720a */ /* 0x000fe20003809000 */
[----:B------:R-:W-:Y:S06]  /*ce40*/  BRA `(.L_x_154) ;  /* 0x0000006000f07947 */ /* 0x000fec0003800000 */
.L_x_151:
[----:B------:R-:W-:-:S13]  /*ce50*/  ISETP.GT.AND P0, PT, R18, 0x10, PT ;  /* 0x000000101200780c */ /* 0x000fda0003f04270 */
[----:B------:R-:W-:Y:S05]  /*ce60*/  @P0 BRA `(.L_x_183) ;  /* 0x0000001000180947 */ /* 0x000fea0003800000 */
[----:B------:R-:W-:-:S13]  /*ce70*/  ISETP.GT.AND P0, PT, R18, 0xd, PT ;  /* 0x0000000d1200780c */ /* 0x000fda0003f04270 */
[----:B------:R-:W-:Y:S05]  /*ce80*/  @P0 BRA `(.L_x_184) ;  /* 0x0000000000780947 */ /* 0x000fea0003800000 */
[----:B------:R-:W-:-:S04]  /*ce90*/  MOV R5, 0xfffffff4 ;  /* 0xfffffff400057802 */ /* 0x000fc80000000f00 */
[----:B------:R-:W-:-:S04]  /*cea0*/  VIADDMNMX.U32 R0, R18, R5, 0x2, PT ;  /* 0x0000000212007446 */ /* 0x000fc80003800005 */
[----:B------:R-:W-:-:S04]  /*ceb0*/  SHF.L.U32 R0, R0, 0x2, RZ ;  /* 0x0000000200007819 */ /* 0x000fc800000006ff */
[----:B------:R-:W0:Y:S02]  /*cec0*/  LDC R4, c[0x2][R0+0xe8] ;  /* 0x00803a0000047b82 */ /* 0x000e240000000800 */
[----:B0-----:R-:W-:-:S04]  /*ced0*/  SHF.R.S32.HI R5, RZ, 0x1f, R4 ;  /* 0x0000001fff057819 */ /* 0x001fc80000011404 */
.L_x_793:
[----:B------:R-:W-:Y:S05]  /*cee0*/  BRX R4 -0xcef0                                                           (*"BRANCH_TARGETS .L_x_794,.L_x_795,.L_x_155"*) ;  /* 0xffffff3004447949 */ /* 0x000fea000383ffff */
.L_x_795:
[----:B-----5:R-:W-:Y:S01]  /*cef0*/  VIADD R0, R3, 0x1800000 ;  /* 0x0180000003007836 */ /* 0x020fe20000000000 */
[----:B------:R-:W-:Y:S04]  /*cf00*/  BSSY.RECONVERGENT B1, `(.L_x_185) ;  /* 0x000000c000017945 */ /* 0x000fe80003800200 */
[----:B------:R-:W-:-:S04]  /*cf10*/  LOP3.LUT R0, R0, 0x7f800000, RZ, 0xc0, !PT ;  /* 0x7f80000000007812 */ /* 0x000fc800078ec0ff */
[----:B------:R-:W-:-:S13]  /*cf20*/  ISETP.GT.U32.AND P0, PT, R0, 0x1ffffff, PT ;  /* 0x01ffffff0000780c */ /* 0x000fda0003f04070 */
[----:B------:R-:W-:Y:S05]  /*cf30*/  @P0 BRA `(.L_x_186) ;  /* 0x0000000000100947 */ /* 0x000fea0003800000 */
[----:B------:R-:W-:Y:S02]  /*cf40*/  MOV R4, R3 ;  /* 0x0000000300047202 */ /* 0x000fe40000000f00 */
[----:B------:R-:W-:-:S07]  /*cf50*/  MOV R6, 0xcf70 ;  /* 0x0000cf7000067802 */ /* 0x000fce0000000f00 */
[----:B------:R-:W-:Y:S05]  /*cf60*/  CALL.REL.NOINC `($__internal_0_$__cuda_sm20_rcp_rn_f32_slowpath) ;  /* 0x0000007000287944 */ /* 0x000fea0003c00000 */
[----:B------:R-:W-:Y:S05]  /*cf70*/  BRA `(.L_x_187) ;  /* 0x0000000000107947 */ /* 0x000fea0003800000 */
.L_x_186:
[----:B------:R-:W0:Y:S02]  /*cf80*/  MUFU.RCP R7, R3 ;  /* 0x0000000300077308 */ /* 0x000e240000001000 */
[----:B0-----:R-:W-:-:S04]  /*cf90*/  FFMA R0, R3, R7, -1 ;  /* 0xbf80000003007423 */ /* 0x001fc80000000007 */
[----:B------:R-:W-:-:S04]  /*cfa0*/  FADD.FTZ R0, -R0, -RZ ;  /* 0x800000ff00007221 */ /* 0x000fc80000010100 */
[----:B------:R-:W-:-:S07]  /*cfb0*/  FFMA R7, R0, R7, R7 ;  /* 0x0000000700077223 */ /* 0x000fce0000000007 */
.L_x_187:
[----:B------:R-:W-:Y:S05]  /*cfc0*/  BSYNC.RECONVERGENT B1 ;  /* 0x0000000000017941 */ /* 0x000fea0003800200 */
.L_x_185:
[----:B------:R-:W-:Y:S01]  /*cfd0*/  FADD R0, R2, R2 ;  /* 0x0000000202007221 */ /* 0x000fe20000000000 */
[----:B------:R-:W-:Y:S02]  /*cfe0*/  HFMA2 R11, -RZ, RZ, 0, 0 ;  /* 0x00000000ff0b7431 */ /* 0x000fe400000001ff */
[-C--:B------:R-:W-:Y:S01]  /*cff0*/  FMUL R15, R7, -R7.reuse ;  /* 0x80000007070f7220 */ /* 0x080fe20000400000 */
[----:B------:R-:W-:-:S04]  /*d000*/  FMUL R0, R0, R7 ;  /* 0x0000000700007220 */ /* 0x000fc80000400000 */
[----:B------:R-:W-:-:S04]  /*d010*/  FMUL R0, R0, R7 ;  /* 0x0000000700007220 */ /* 0x000fc80000400000 */
[----:B------:R-:W-:Y:S01]  /*d020*/  FMUL R14, R0, R7 ;  /* 0x00000007000e7220 */ /* 0x000fe20000400000 */
[----:B------:R-:W-:Y:S06]  /*d030*/  BRA `(.L_x_154) ;  /* 0x0000006000747947 */ /* 0x000fec0003800000 */
.L_x_794:
[----:B------:R-:W-:Y:S01]  /*d040*/  IMAD.MOV.U32 R11, RZ, RZ, RZ ;  /* 0x000000ffff0b7224 */ /* 0x000fe200078e00ff */
[----:B------:R-:W-:Y:S01]  /*d050*/  MOV R15, 0xbf800000 ;  /* 0xbf800000000f7802 */ /* 0x000fe20000000f00 */
[----:B------:R-:W-:Y:S06]  /*d060*/  BRA `(.L_x_154) ;  /* 0x0000006000687947 */ /* 0x000fec0003800000 */
.L_x_184:
[----:B------:R-:W-:-:S04]  /*d070*/  MOV R5, 0xfffffff2 ;  /* 0xfffffff200057802 */ /* 0x000fc80000000f00 */
[----:B------:R-:W-:-:S05]  /*d080*/  VIADDMNMX.U32 R0, R18, R5, 0x2, PT ;  /* 0x0000000212007446 */ /* 0x000fca0003800005 */
[----:B------:R-:W-:-:S04]  /*d090*/  IMAD.SHL.U32 R0, R0, 0x4, RZ ;  /* 0x0000000400007824 */ /* 0x000fc800078e00ff */
[----:B------:R-:W0:Y:S02]  /*d0a0*/  LDC R4, c[0x2][R0+0xf4] ;  /* 0x00803d0000047b82 */ /* 0x000e240000000800 */
[----:B0-----:R-:W-:-:S04]  /*d0b0*/  SHF.R.S32.HI R5, RZ, 0x1f, R4 ;  /* 0x0000001fff057819 */ /* 0x001fc80000011404 */
.L_x_797:
[----:B------:R-:W-:Y:S05]  /*d0c0*/  BRX R4 -0xd0d0                                                           (*"BRANCH_TARGETS .L_x_798,.L_x_799,.L_x_800"*) ;  /* 0xffffff2c04cc7949 */ /* 0x000fea000383ffff */
.L_x_800:
        /* <DEDUP_REMOVED lines=13> */
[----:B------:R-:W-:-:S04]  /*d1a0*/  FADD R7, R7, -1 ;  /* 0xbf80000007077421 */ /* 0x000fc80000000000 */
[----:B------:R-:W-:Y:S01]  /*d1b0*/  FADD R9, R7, R7 ;  /* 0x0000000707097221 */ /* 0x000fe20000000000 */
[----:B------:R-:W0:Y:S03]  /*d1c0*/  MUFU.RCP R0, R0 ;  /* 0x0000000000007308 */ /* 0x000e260000001000 */
[----:B0-----:R-:W-:Y:S01]  /*d1d0*/  FMUL R6, R0, R9 ;  /* 0x0000000900067220 */ /* 0x001fe20000400000 */
[----:B------:R-:W-:-:S03]  /*d1e0*/  FFMA R9, R5, 1.1920928955078125e-07, R4 ;  /* 0x3400000005097823 */ /* 0x000fc60000000004 */
[----:B------:R-:W-:Y:S01]  /*d1f0*/  FADD R8, R7, -R6 ;  /* 0x8000000607087221 */ /* 0x000fe20000000000 */
[C---:B------:R-:W-:Y:S01]  /*d200*/  FMUL R5, R6.reuse, R6 ;  /* 0x0000000606057220 */ /* 0x040fe20000400000 */
[----:B------:R-:W-:Y:S02]  /*d210*/  FFMA R4, R6, 1.4426950216293334961, R9 ;  /* 0x3fb8aa3b06047823 */ /* 0x000fe40000000009 */
[----:B------:R-:W-:Y:S01]  /*d220*/  FADD R8, R8, R8 ;  /* 0x0000000808087221 */ /* 0x000fe20000000000 */
[----:B------:R-:W-:Y:S01]  /*d230*/  FFMA R12, R5, R12, 0.0032181653659790754318 ;  /* 0x3b52e7db050c7423 */ /* 0x000fe2000000000c */
        /* <DEDUP_REMOVED lines=10> */
[----:B------:R-:W-:Y:S01]  /*d2e0*/  FFMA R7, R7, R5, R0 ;  /* 0x0000000507077223 */ /* 0x000fe20000000000 */
[----:B------:R-:W-:-:S03]  /*d2f0*/  I2FP.F32.S32 R5, R16 ;  /* 0x0000001000057245 */ /* 0x000fc60000201400 */
[----:B------:R-:W-:Y:S02]  /*d300*/  FFMA R8, R6, R9, R7 ;  /* 0x0000000906087223 */ /* 0x000fe40000000007 */
[----:B------:R-:W-:Y:S02]  /*d310*/  FADD R0, R5, -1 ;  /* 0xbf80000005007421 */ /* 0x000fe40000000000 */
        /* <DEDUP_REMOVED lines=9> */
[----:B------:R-:W-:Y:S02]  /*d3b0*/  HFMA2 R4, -RZ, RZ, 0.64013671875, -15.109375 ;  /* 0x391fcb8eff047431 */ /* 0x000fe400000001ff */
[----:B0-----:R-:W-:Y:S01]  /*d3c0*/  FADD R8, R11, -R6 ;  /* 0x800000060b087221 */ /* 0x001fe20000000000 */
[----:B------:R-:W-:-:S02]  /*d3d0*/  FSETP.GT.AND P0, PT, R6, RZ, PT ;  /* 0x000000ff0600720b */ /* 0x000fc40003f04000 */
[----:B------:R-:W0:Y:S01]  /*d3e0*/  F2I.NTZ R6, R11 ;  /* 0x0000000b00067305 */ /* 0x000e220000203100 */
[----:B------:R-:W-:Y:S01]  /*d3f0*/  FADD R13, R13, R8 ;  /* 0x000000080d0d7221 */ /* 0x000fe20000000000 */
[----:B------:R-:W-:Y:S02]  /*d400*/  SEL R15, RZ, 0x83000000, P0 ;  /* 0x83000000ff0f7807 */ /* 0x000fe40000000000 */
[----:B------:R-:W-:Y:S01]  /*d410*/  FSETP.NEU.AND P0, PT, R3, 1, PT ;  /* 0x3f8000000300780b */ /* 0x000fe20003f0d000 */
[----:B------:R-:W-:Y:S01]  /*d420*/  FFMA R8, R13, R4, 0.0013391353422775864601 ;  /* 0x3aaf85ed0d087423 */ /* 0x000fe20000000004 */
[----:B------:R-:W-:Y:S02]  /*d430*/  IADD3 R12, PT, PT, R15, 0x7f000000, RZ ;  /* 0x7f0000000f0c7810 */ /* 0x000fe40007ffe0ff */
[----:B------:R-:W-:Y:S01]  /*d440*/  FSETP.EQ.OR P2, PT, R0, RZ, !P0 ;  /* 0x000000ff0000720b */ /* 0x000fe20004742400 */
[----:B------:R-:W-:-:S04]  /*d450*/  FFMA R8, R13, R8, 0.0096188392490148544312 ;  /* 0x3c1d98560d087423 */ /* 0x000fc80000000008 */
[C---:B------:R-:W-:Y:S01]  /*d460*/  FFMA R8, R13.reuse, R8, 0.055503588169813156128 ;  /* 0x3d6357bb0d087423 */ /* 0x040fe20000000008 */
[----:B0-----:R-:W-:Y:S01]  /*d470*/  IMAD R15, R6, 0x800000, -R15 ;  /* 0x00800000060f7824 */ /* 0x001fe200078e0a0f */
[----:B------:R-:W-:Y:S02]  /*d480*/  MOV R6, 0x3f800000 ;  /* 0x3f80000000067802 */ /* 0x000fe40000000f00 */
        /* <DEDUP_REMOVED lines=30> */
[----:B------:R-:W-:-:S04]  /*d670*/  @!P2 FSETP.NEU.AND P3, PT, |R8|, 1, PT ;  /* 0x3f8000000800a80b */ /* 0x000fc80003f6d200 */
[----:B------:R-:W-:Y:S02]  /*d680*/  @!P2 FSEL R8, R12, -R12, P3 ;  /* 0x8000000c0c08a208 */ /* 0x000fe40001800000 */
[----:B0-----:R-:W-:-:S04]  /*d690*/  @!P2 FSETP.NEU.AND P1, PT, R0, R11, PT ;  /* 0x0000000b0000a20b */ /* 0x001fc80003f2d000 */
[----:B------:R-:W-:-:S09]  /*d6a0*/  @!P2 FSEL R6, R8, +QNAN , !P1 ;  /* 0x7fffffff0806a808 */ /* 0x000fd20004800000 */
.L_x_189:
[----:B------:R-:W-:Y:S05]  /*d6b0*/  BSYNC.RECONVERGENT B0 ;  /* 0x0000000000007941 */ /* 0x000fea0003800200 */
.L_x_188:
[C---:B------:R-:W-:Y:S01]  /*d6c0*/  FADD R8, R5.reuse, -2 ;  /* 0xc000000005087421 */ /* 0x040fe20000000000 */
[----:B------:R-:W-:Y:S01]  /*d6d0*/  BSSY.RECONVERGENT B0, `(.L_x_190) ;  /* 0x0000037000007945 */ /* 0x000fe20003800200 */
[----:B------:R-:W-:Y:S02]  /*d6e0*/  FMUL R15, R5, R6 ;  /* 0x00000006050f7220 */ /* 0x000fe40000400000 */
[----:B------:R-:W-:Y:S01]  /*d6f0*/  FMUL R12, R7, R8 ;  /* 0x00000008070c7220 */ /* 0x000fe20000400000 */
[----:B------:R-:W-:-:S03]  /*d700*/  FSETP.EQ.OR P0, PT, R8, RZ, !P0 ;  /* 0x000000ff0800720b */ /* 0x000fc60004702400 */
[----:B------:R-:W0:Y:S01]  /*d710*/  FRND R11, R12 ;  /* 0x0000000c000b7307 */ /* 0x000e220000201000 */
[----:B------:R-:W-:Y:S01]  /*d720*/  FFMA R14, R7, R8, -R12 ;  /* 0x00000008070e7223 */ /* 0x000fe2000000080c */
[----:B------:R-:W-:-:S03]  /*d730*/  FSETP.GEU.AND P2, PT, R12, RZ, PT ;  /* 0x000000ff0c00720b */ /* 0x000fc60003f4e000 */
[----:B------:R-:W-:Y:S01]  /*d740*/  FFMA R7, R9, R8, R14 ;  /* 0x0000000809077223 */ /* 0x000fe2000000000e */
[----:B------:R-:W-:Y:S01]  /*d750*/  FMUL R9, R8, 0.5 ;  /* 0x3f00000008097820 */ /* 0x000fe20000400000 */
[----:B0-----:R-:W-:Y:S01]  /*d760*/  FADD R14, R12, -R11 ;  /* 0x8000000b0c0e7221 */ /* 0x001fe20000000000 */
[----:B------:R-:W-:-:S03]  /*d770*/  FSETP.GT.AND P1, PT, R11, RZ, PT ;  /* 0x000000ff0b00720b */ /* 0x000fc60003f24000 */
[----:B------:R-:W-:Y:S01]  /*d780*/  FADD R7, R7, R14 ;  /* 0x0000000e07077221 */ /* 0x000fe20000000000 */
[----:B------:R-:W-:Y:S02]  /*d790*/  SEL R11, RZ, 0x83000000, P1 ;  /* 0x83000000ff0b7807 */ /* 0x000fe40000800000 */
[----:B------:R-:W-:Y:S01]  /*d7a0*/  FSETP.GT.AND P1, PT, |R12|, 152, PT ;  /* 0x431800000c00780b */ /* 0x000fe20003f24200 */
[----:B------:R-:W-:Y:S01]  /*d7b0*/  FFMA R4, R7, R4, 0.0013391353422775864601 ;  /* 0x3aaf85ed07047423 */ /* 0x000fe20000000004 */
[----:B------:R-:W-:-:S03]  /*d7c0*/  IADD3 R13, PT, PT, R11, 0x7f000000, RZ ;  /* 0x7f0000000b0d7810 */ /* 0x000fc60007ffe0ff */
[----:B------:R-:W-:-:S04]  /*d7d0*/  FFMA R4, R7, R4, 0.0096188392490148544312 ;  /* 0x3c1d985607047423 */ /* 0x000fc80000000004 */
[----:B------:R-:W-:-:S04]  /*d7e0*/  FFMA R4, R7, R4, 0.055503588169813156128 ;  /* 0x3d6357bb07047423 */ /* 0x000fc80000000004 */
[C---:B------:R-:W-:Y:S02]  /*d7f0*/  FFMA R14, R7.reuse, R4, 0.24022644758224487305 ;  /* 0x3e75fdec070e7423 */ /* 0x040fe40000000004 */
[----:B------:R-:W0:Y:S02]  /*d800*/  F2I.NTZ R4, R12 ;  /* 0x0000000c00047305 */ /* 0x000e240000203100 */
[----:B------:R-:W-:-:S04]  /*d810*/  FFMA R14, R7, R14, 0.69314718246459960938 ;  /* 0x3f317218070e7423 */ /* 0x000fc8000000000e */
[----:B------:R-:W-:Y:S02]  /*d820*/  FFMA R14, R7, R14, 1 ;  /* 0x3f800000070e7423 */ /* 0x000fe4000000000e */
[----:B------:R-:W1:Y:S02]  /*d830*/  FRND.TRUNC R7, R9 ;  /* 0x0000000900077307 */ /* 0x000e64000020d000 */
[----:B------:R-:W-:Y:S01]  /*d840*/  FMUL R13, R14, R13 ;  /* 0x0000000d0e0d7220 */ /* 0x000fe20000400000 */
[----:B0-----:R-:W-:Y:S01]  /*d850*/  LEA R4, R4, -R11, 0x17 ;  /* 0x8000000b04047211 */ /* 0x001fe200078eb8ff */
[----:B------:R-:W-:Y:S01]  /*d860*/  FMUL R11, R5, R0 ;  /* 0x00000000050b7220 */ /* 0x000fe20000400000 */
[----:B------:R-:W-:-:S03]  /*d870*/  IMAD.MOV.U32 R0, RZ, RZ, 0x3f800000 ;  /* 0x3f800000ff007424 */ /* 0x000fc600078e00ff */
[----:B------:R-:W-:Y:S01]  /*d880*/  FMUL R4, R13, R4 ;  /* 0x000000040d047220 */ /* 0x000fe20000400000 */
[----:B------:R-:W-:Y:S01]  /*d890*/  @P1 FSEL R4, RZ, +INF , !P2 ;  /* 0x7f800000ff041808 */ /* 0x000fe20005000000 */
[----:B-1----:R-:W-:Y:S01]  /*d8a0*/  FADD R7, R7, R7 ;  /* 0x0000000707077221 */ /* 0x002fe20000000000 */
        /* <DEDUP_REMOVED lines=25> */
.L_x_191:
[----:B------:R-:W-:Y:S05]  /*da40*/  BSYNC.RECONVERGENT B0 ;  /* 0x0000000000007941 */ /* 0x000fea0003800200 */
.L_x_190:
[----:B------:R-:W-:Y:S01]  /*da50*/  FMUL R3, R11, R0 ;  /* 0x000000000b037220 */ /* 0x000fe20000400000 */
[----:B------:R-:W-:-:S03]  /*da60*/  IMAD.MOV.U32 R11, RZ, RZ, RZ ;  /* 0x000000ffff0b7224 */ /* 0x000fc600078e00ff */
[----:B------:R-:W-:Y:S01]  /*da70*/  FMUL R14, R2, R3 ;  /* 0x00000003020e7220 */ /* 0x000fe20000400000 */
[----:B------:R-:W-:Y:S06]  /*da80*/  BRA `(.L_x_154) ;  /* 0x0000005400e07947 */ /* 0x000fec0003800000 */
.L_x_798:
[----:B-----5:R-:W0:Y:S01]  /*da90*/  MUFU.RCP R0, R13 ;  /* 0x0000000d00007308 */ /* 0x020e220000001000 */
[----:B------:R-:W-:Y:S01]  /*daa0*/  UMOV UR5, 0x3f000000 ;  /* 0x3f00000000057882 */ /* 0x000fe20000000000 */
[----:B------:R-:W-:Y:S01]  /*dab0*/  BSSY.RECONVERGENT B3, `(.L_x_192) ;  /* 0x000000e000037945 */ /* 0x000fe20003800200 */
[----:B------:R-:W-:-:S05]  /*dac0*/  MOV R6, UR5 ;  /* 0x0000000500067c02 */ /* 0x000fca0008000f00 */
[----:B------:R-:W1:Y:S01]  /*dad0*/  FCHK P0, R6, R13 ;  /* 0x0000000d06007302 */ /* 0x000e620000000000 */
[----:B0-----:R-:W-:-:S04]  /*dae0*/  FFMA R5, -R13, R0, 1 ;  /* 0x3f8000000d057423 */ /* 0x001fc80000000100 */
[----:B------:R-:W-:-:S04]  /*daf0*/  FFMA R0, R0, R5, R0 ;  /* 0x0000000500007223 */ /* 0x000fc80000000000 */
[----:B------:R-:W-:-:S04]  /*db00*/  FFMA R4, R0, 0.5, RZ ;  /* 0x3f00000000047823 */ /* 0x000fc800000000ff */
[----:B------:R-:W-:-:S04]  /*db10*/  FFMA R5, -R13, R4, 0.5 ;  /* 0x3f0000000d057423 */ /* 0x000fc80000000104 */
[----:B------:R-:W-:Y:S01]  /*db20*/  FFMA R15, R0, R5, R4 ;  /* 0x00000005000f7223 */ /* 0x000fe20000000004 */
[----:B-1----:R-:W-:Y:S06]  /*db30*/  @!P0 BRA `(.L_x_193) ;  /* 0x0000000000148947 */ /* 0x002fec0003800000 */
[----:B------:R-:W-:Y:S02]  /*db40*/  HFMA2 R4, -RZ, RZ, 1.75, 0 ;  /* 0x3f000000ff047431 */ /* 0x000fe400000001ff */
[----:B------:R-:W-:Y:S01]  /*db50*/  IMAD.MOV.U32 R5, RZ, RZ, R13 ;  /* 0x000000ffff057224 */ /* 0x000fe200078e000d */
[----:B------:R-:W-:-:S07]  /*db60*/  MOV R28, 0xdb80 ;  /* 0x0000db80001c7802 */ /* 0x000fce0000000f00 */
[----:B------:R-:W-:Y:S05]  /*db70*/  CALL.REL.NOINC `($__internal_2_$__cuda_sm3x_div_rn_noftz_f32_slowpath) ;  /* 0x0000006800507944 */ /* 0x000fea0003c00000 */
[----:B------:R-:W-:-:S07]  /*db80*/  MOV R15, R4 ;  /* 0x00000004000f7202 */ /* 0x000fce0000000f00 */
.L_x_193:
[----:B------:R-:W-:Y:S05]  /*db90*/  BSYNC.RECONVERGENT B3 ;  /* 0x0000000000037941 */ /* 0x000fea0003800200 */
.L_x_192:
[----:B------:R-:W-:Y:S01]  /*dba0*/  FMUL R5, R3, R13 ;  /* 0x0000000d03057220 */ /* 0x000fe20000400000 */
[----:B------:R-:W-:Y:S01]  /*dbb0*/  FMUL R4, R2, -0.25 ;  /* 0xbe80000002047820 */ /* 0x000fe20000400000 */
[----:B------:R-:W-:Y:S02]  /*dbc0*/  BSSY.RECONVERGENT B3, `(.L_x_194) ;  /* 0x000000c000037945 */ /* 0x000fe40003800200 */
        /* <DEDUP_REMOVED lines=8> */
[----:B------:R-:W-:-:S07]  /*dc50*/  MOV R28, 0xdc70 ;  /* 0x0000dc70001c7802 */ /* 0x000fce0000000f00 */
[----:B------:R-:W-:Y:S05]  /*dc60*/  CALL.REL.NOINC `($__internal_2_$__cuda_sm3x_div_rn_noftz_f32_slowpath) ;  /* 0x0000006800147944 */ /* 0x000fea0003c00000 */
[----:B------:R-:W-:-:S07]  /*dc70*/  MOV R14, R4 ;  /* 0x00000004000e7202 */ /* 0x000fce0000000f00 */
.L_x_195:
[----:B------:R-:W-:Y:S05]  /*dc80*/  BSYNC.RECONVERGENT B3 ;  /* 0x0000000000037941 */ /* 0x000fea0003800200 */
.L_x_194:
[----:B------:R-:W-:Y:S01]  /*dc90*/  IMAD.MOV.U32 R11, RZ, RZ, RZ ;  /* 0x000000ffff0b7224 */ /* 0x000fe200078e00ff */
[----:B------:R-:W-:Y:S06]  /*dca0*/  BRA `(.L_x_154) ;  /* 0x0000005400587947 */ /* 0x000fec0003800000 */
.L_x_799:
[----:B-----5:R-:W-:Y:S01]  /*dcb0*/  FMUL R0, R13, R13 ;  /* 0x0000000d0d007220 */ /* 0x020fe20000400000 */
[----:B------:R-:W-:Y:S03]  /*dcc0*/  BSSY.RECONVERGENT B1, `(.L_x_196) ;  /* 0x000000d000017945 */ /* 0x000fe60003800200 */
[----:B------:R-:W-:-:S05]  /*dcd0*/  FMUL R4, R0, 3 ;  /* 0x4040000000047820 */ /* 0x000fca0000400000 */
[----:B------:R-:W-:-:S04]  /*dce0*/  IADD3 R3, PT, PT, R4, 0x1800000, RZ ;  /* 0x0180000004037810 */ /* 0x000fc80007ffe0ff */
[----:B------:R-:W-:-:S04]  /*dcf0*/  LOP3.LUT R3, R3, 0x7f800000, RZ, 0xc0, !PT ;  /* 0x7f80000003037812 */ /* 0x000fc800078ec0ff */
[----:B------:R-:W-:-:S13]  /*dd00*/  ISETP.GT.U32.AND P0, PT, R3, 0x1ffffff, PT ;  /* 0x01ffffff0300780c */ /* 0x000fda0003f04070 */
[----:B------:R-:W-:Y:S05]  /*dd10*/  @P0 BRA `(.L_x_197) ;  /* 0x00000000000c0947 */ /* 0x000fea0003800000 */
[----:B------:R-:W-:-:S07]  /*dd20*/  MOV R6, 0xdd40 ;  /* 0x0000dd4000067802 */ /* 0x000fce0000000f00 */
[----:B------:R-:W-:Y:S05]  /*dd30*/  CALL.REL.NOINC `($__internal_0_$__cuda_sm20_rcp_rn_f32_slowpath) ;  /* 0x0000006000b47944 */ /* 0x000fea0003c00000 */
[----:B------:R-:W-:Y:S05]  /*dd40*/  BRA `(.L_x_198) ;  /* 0x0000000000107947 */ /* 0x000fea0003800000 */
.L_x_197:
[----:B------:R-:W0:Y:S02]  /*dd50*/  MUFU.RCP R7, R4 ;  /* 0x0000000400077308 */ /* 0x000e240000001000 */
[----:B0-----:R-:W-:-:S04]  /*dd60*/  FFMA R3, R4, R7, -1 ;  /* 0xbf80000004037423 */ /* 0x001fc80000000007 */
[----:B------:R-:W-:-:S04]  /*dd70*/  FADD.FTZ R4, -R3, -RZ ;  /* 0x800000ff03047221 */ /* 0x000fc80000010100 */
[----:B------:R-:W-:-:S07]  /*dd80*/  FFMA R7, R7, R4, R7 ;  /* 0x0000000407077223 */ /* 0x000fce0000000007 */
.L_x_198:
[----:B------:R-:W-:Y:S05]  /*dd90*/  BSYNC.RECONVERGENT B1 ;  /* 0x0000000000017941 */ /* 0x000fea0003800200 */
.L_x_196:
[----:B------:R-:W-:Y:S01]  /*dda0*/  FMUL R0, R0, 9 ;  /* 0x4110000000007820 */ /* 0x000fe20000400000 */
[----:B------:R-:W-:Y:S01]  /*ddb0*/  FMUL R4, R2, -2 ;  /* 0xc000000002047820 */ /* 0x000fe20000400000 */
[----:B------:R-:W-:Y:S01]  /*ddc0*/  BSSY.RECONVERGENT B3, `(.L_x_199) ;  /* 0x000000e000037945 */ /* 0x000fe20003800200 */
[----:B------:R-:W-:Y:S01]  /*ddd0*/  MOV R15, R7 ;  /* 0x00000007000f7202 */ /* 0x000fe20000000f00 */
        /* <DEDUP_REMOVED lines=11> */
[----:B------:R-:W-:-:S07]  /*de90*/  IMAD.MOV.U32 R14, RZ, RZ, R4 ;  /* 0x000000ffff0e7224 */ /* 0x000fce00078e0004 */
.L_x_200:
[----:B------:R-:W-:Y:S05]  /*dea0*/  BSYNC.RECONVERGENT B3 ;  /* 0x0000000000037941 */ /* 0x000fea0003800200 */
.L_x_199:
[----:B------:R-:W-:Y:S01]  /*deb0*/  HFMA2 R11, -RZ, RZ, 0, 0 ;  /* 0x00000000ff0b7431 */ /* 0x000fe200000001ff */
[----:B------:R-:W-:Y:S06]  /*dec0*/  BRA `(.L_x_154) ;  /* 0x0000005000d07947 */ /* 0x000fec0003800000 */
.L_x_183:
[----:B------:R-:W-:-:S13]  /*ded0*/  ISETP.GT.AND P0, PT, R18, 0x12, PT ;  /* 0x000000121200780c */ /* 0x000fda0003f04270 */
[----:B------:R-:W-:Y:S05]  /*dee0*/  @P0 BRA `(.L_x_201) ;  /* 0x00000000003c0947 */ /* 0x000fea0003800000 */
[----:B-----5:R-:W-:-:S04]  /*def0*/  MOV R3, 0xffffffef ;  /* 0xffffffef00037802 */ /* 0x020fc80000000f00 */
[----:B------:R-:W-:-:S05]  /*df00*/  VIADDMNMX.U32 R0, R18, R3, 0x2, PT ;  /* 0x0000000212007446 */ /* 0x000fca0003800003 */
[----:B------:R-:W-:-:S04]  /*df10*/  IMAD.SHL.U32 R0, R0, 0x4, RZ ;  /* 0x0000000400007824 */ /* 0x000fc800078e00ff */
[----:B------:R-:W0:Y:S02]  /*df20*/  LDC R4, c[0x2][R0+0x100] ;  /* 0x0080400000047b82 */ /* 0x000e240000000800 */
[----:B0-----:R-:W-:-:S04]  /*df30*/  SHF.R.S32.HI R5, RZ, 0x1f, R4 ;  /* 0x0000001fff057819 */ /* 0x001fc80000011404 */
.L_x_801:
[----:B------:R-:W-:Y:S05]  /*df40*/  BRX R4 -0xdf50                                                           (*"BRANCH_TARGETS .L_x_802,.L_x_803,.L_x_155"*) ;  /* 0xffffff20042c7949 */ /* 0x000fea000383ffff */
.L_x_803:
[----:B------:R-:W-:Y:S01]  /*df50*/  FMUL R15, R13, 0.69314718246459960938 ;  /* 0x3f3172180d0f7820 */ /* 0x000fe20000400000 */
[----:B------:R-:W-:-:S03]  /*df60*/  HFMA2 R11, -RZ, RZ, 0, 0 ;  /* 0x00000000ff0b7431 */ /* 0x000fc600000001ff */
[----:B------:R-:W-:-:S04]  /*df70*/  FMUL R3, R15, 0.69314718246459960938 ;  /* 0x3f3172180f037820 */ /* 0x000fc80000400000 */
[----:B------:R-:W-:Y:S01]  /*df80*/  FMUL R14, R2, R3 ;  /* 0x00000003020e7220 */ /* 0x000fe20000400000 */
[----:B------:R-:W-:Y:S06]  /*df90*/  BRA `(.L_x_154) ;  /* 0x00000050009c7947 */ /* 0x000fec0003800000 */
.L_x_802:
[-C--:B------:R-:W-:Y:S01]  /*dfa0*/  FMUL R14, R2, R13.reuse ;  /* 0x0000000d020e7220 */ /* 0x080fe20000400000 */
[----:B------:R-:W-:Y:S01]  /*dfb0*/  MOV R15, R13 ;  /* 0x0000000d000f7202 */ /* 0x000fe20000000f00 */
[----:B------:R-:W-:Y:S01]  /*dfc0*/  IMAD.MOV.U32 R11, RZ, RZ, RZ ;  /* 0x000000ffff0b7224 */ /* 0x000fe200078e00ff */
[----:B------:R-:W-:Y:S06]  /*dfd0*/  BRA `(.L_x_154) ;  /* 0x00000050008c7947 */ /* 0x000fec0003800000 */
.L_x_201:
[----:B------:R-:W-:-:S04]  /*dfe0*/  MOV R5, 0xffffffed ;  /* 0xffffffed00057802 */ /* 0x000fc80000000f00 */
[----:B------:R-:W-:-:S04]  /*dff0*/  VIADDMNMX.U32 R0, R18, R5, 0x3, PT ;  /* 0x0000000312007446 */ /* 0x000fc80003800005 */
[----:B------:R-:W-:-:S04]  /*e000*/  SHF.L.U32 R0, R0, 0x2, RZ ;  /* 0x0000000200007819 */ /* 0x000fc800000006ff */
[----:B------:R-:W0:Y:S02]  /*e010*/  LDC R4, c[0x2][R0+0x10c] ;  /* 0x0080430000047b82 */ /* 0x000e240000000800 */
[----:B0-----:R-:W-:-:S04]  /*e020*/  SHF.R.S32.HI R5, RZ, 0x1f, R4 ;  /* 0x0000001fff057819 */ /* 0x001fc80000011404 */
.L_x_805:
[----:B------:R-:W-:Y:S05]  /*e030*/  BRX R4 -0xe040                                                           (*"BRANCH_TARGETS .L_x_806,.L_x_807,.L_x_808,.L_x_155"*) ;  /* 0xffffff1c04f07949 */ /* 0x000fea000383ffff */
.L_x_808:
[----:B-----5:R-:W-:Y:S01]  /*e040*/  FMUL R4, R3, 0.69314718246459960938 ;  /* 0x3f31721803047820 */ /* 0x020fe20000400000 */
[----:B------:R-:W-:Y:S03]  /*e050*/  BSSY.RECONVERGENT B1, `(.L_x_202) ;  /* 0x000000c000017945 */ /* 0x000fe60003800200 */
[----:B------:R-:W-:-:S05]  /*e060*/  VIADD R0, R4, 0x1800000 ;  /* 0x0180000004007836 */ /* 0x000fca0000000000 */
[----:B------:R-:W-:-:S04]  /*e070*/  LOP3.LUT R0, R0, 0x7f800000, RZ, 0xc0, !PT ;  /* 0x7f80000000007812 */ /* 0x000fc800078ec0ff */
[----:B------:R-:W-:-:S13]  /*e080*/  ISETP.GT.U32.AND P0, PT, R0, 0x1ffffff, PT ;  /* 0x01ffffff0000780c */ /* 0x000fda0003f04070 */
[----:B------:R-:W-:Y:S05]  /*e090*/  @P0 BRA `(.L_x_203) ;  /* 0x00000000000c0947 */ /* 0x000fea0003800000 */
[----:B------:R-:W-:-:S07]  /*e0a0*/  MOV R6, 0xe0c0 ;  /* 0x0000e0c000067802 */ /* 0x000fce0000000f00 */
[----:B------:R-:W-:Y:S05]  /*e0b0*/  CALL.REL.NOINC `($__internal_0_$__cuda_sm20_rcp_rn_f32_slowpath) ;  /* 0x0000005c00d47944 */ /* 0x000fea0003c00000 */
[----:B------:R-:W-:Y:S05]  /*e0c0*/  BRA `(.L_x_204) ;  /* 0x0000000000107947 */ /* 0x000fea0003800000 */
.L_x_203:
[----:B------:R-:W0:Y:S02]  /*e0d0*/  MUFU.RCP R7, R4 ;  /* 0x0000000400077308 */ /* 0x000e240000001000 */
[----:B0-----:R-:W-:-:S04]  /*e0e0*/  FFMA R0, R4, R7, -1 ;  /* 0xbf80000004007423 */ /* 0x001fc80000000007 */
[----:B------:R-:W-:-:S04]  /*e0f0*/  FADD.FTZ R0, -R0, -RZ ;  /* 0x800000ff00007221 */ /* 0x000fc80000010100 */
[----:B------:R-:W-:-:S07]  /*e100*/  FFMA R7, R7, R0, R7 ;  /* 0x0000000007077223 */ /* 0x000fce0000000007 */
.L_x_204:
[----:B------:R-:W-:Y:S05]  /*e110*/  BSYNC.RECONVERGENT B1 ;  /* 0x0000000000017941 */ /* 0x000fea0003800200 */
.L_x_202:
[----:B------:R-:W-:Y:S01]  /*e120*/  FMUL R3, R3, R3 ;  /* 0x0000000303037220 */ /* 0x000fe20000400000 */
[----:B------:R-:W-:Y:S01]  /*e130*/  BSSY.RECONVERGENT B3, `(.L_x_205) ;  /* 0x000000e000037945 */ /* 0x000fe20003800200 */
[----:B------:R-:W-:Y:S02]  /*e140*/  MOV R15, R7 ;  /* 0x00000007000f7202 */ /* 0x000fe40000000f00 */
[----:B------:R-:W-:-:S04]  /*e150*/  FMUL R5, R3, 0.69314718246459960938 ;  /* 0x3f31721803057820 */ /* 0x000fc80000400000 */
        /* <DEDUP_REMOVED lines=11> */
.L_x_206:
[----:B------:R-:W-:Y:S05]  /*e210*/  BSYNC.RECONVERGENT B3 ;  /* 0x0000000000037941 */ /* 0x000fea0003800200 */
.L_x_205:
[----:B------:R-:W-:Y:S01]  /*e220*/  MOV R14, R4 ;  /* 0x00000004000e7202 */ /* 0x000fe20000000f00 */
[----:B------:R-:W-:Y:S01]  /*e230*/  IMAD.MOV.U32 R11, RZ, RZ, RZ ;  /* 0x000000ffff0b7224 */ /* 0x000fe200078e00ff */
[----:B------:R-:W-:Y:S06]  /*e240*/  BRA `(.L_x_154) ;  /* 0x0000004c00f07947 */ /* 0x000fec0003800000 */
.L_x_806:
[----:B-----5:R-:W-:Y:S01]  /*e250*/  FADD R15, R13, 1 ;  /* 0x3f8000000d0f7421 */ /* 0x020fe20000000000 */
[----:B------:R-:W-:-:S03]  /*e260*/  HFMA2 R11, -RZ, RZ, 0, 0 ;  /* 0x00000000ff0b7431 */ /* 0x000fc600000001ff */
[----:B------:R-:W-:Y:S01]  /*e270*/  FMUL R14, R2, R15 ;  /* 0x0000000f020e7220 */ /* 0x000fe20000400000 */
[----:B------:R-:W-:Y:S06]  /*e280*/  BRA `(.L_x_154) ;  /* 0x0000004c00e07947 */ /* 0x000fec0003800000 */
.L_x_807:
[----:B-----5:R-:W-:Y:S01]  /*e290*/  IADD3 R0, PT, PT, R3, 0x1800000, RZ ;  /* 0x0180000003007810 */ /* 0x020fe20007ffe0ff */
[----:B------:R-:W-:Y:S03]  /*e2a0*/  BSSY.RECONVERGENT B1, `(.L_x_207) ;  /* 0x000000c000017945 */ /* 0x000fe60003800200 */
[----:B------:R-:W-:-:S04]  /*e2b0*/  LOP3.LUT R0, R0, 0x7f800000, RZ, 0xc0, !PT ;  /* 0x7f80000000007812 */ /* 0x000fc800078ec0ff */
[----:B------:R-:W-:-:S13]  /*e2c0*/  ISETP.GT.U32.AND P0, PT, R0, 0x1ffffff, PT ;  /* 0x01ffffff0000780c */ /* 0x000fda0003f04070 */
[----:B------:R-:W-:Y:S05]  /*e2d0*/  @P0 BRA `(.L_x_208) ;  /* 0x0000000000100947 */ /* 0x000fea0003800000 */
[----:B------:R-:W-:Y:S01]  /*e2e0*/  IMAD.MOV.U32 R4, RZ, RZ, R3 ;  /* 0x000000ffff047224 */ /* 0x000fe200078e0003 */
[----:B------:R-:W-:-:S07]  /*e2f0*/  MOV R6, 0xe310 ;  /* 0x0000e31000067802 */ /* 0x000fce0000000f00 */
[----:B------:R-:W-:Y:S05]  /*e300*/  CALL.REL.NOINC `($__internal_0_$__cuda_sm20_rcp_rn_f32_slowpath) ;  /* 0x0000005c00407944 */ /* 0x000fea0003c00000 */
[----:B------:R-:W-:Y:S05]  /*e310*/  BRA `(.L_x_209) ;  /* 0x0000000000107947 */ /* 0x000fea0003800000 */
.L_x_208:
[----:B------:R-:W0:Y:S02]  /*e320*/  MUFU.RCP R0, R3 ;  /* 0x0000000300007308 */ /* 0x000e240000001000 */
[----:B0-----:R-:W-:-:S04]  /*e330*/  FFMA R4, R3, R0, -1 ;  /* 0xbf80000003047423 */ /* 0x001fc80000000000 */
[----:B------:R-:W-:-:S04]  /*e340*/  FADD.FTZ R7, -R4, -RZ ;  /* 0x800000ff04077221 */ /* 0x000fc80000010100 */
[----:B------:R-:W-:-:S07]  /*e350*/  FFMA R7, R7, R0, R0 ;  /* 0x0000000007077223 */ /* 0x000fce0000000000 */
.L_x_209:
[----:B------:R-:W-:Y:S05]  /*e360*/  BSYNC.RECONVERGENT B1 ;  /* 0x0000000000017941 */ /* 0x000fea0003800200 */
.L_x_207:
[----:B------:R-:W-:Y:S01]  /*e370*/  FMUL R5, R3, R3 ;  /* 0x0000000303057220 */ /* 0x000fe20000400000 */
[----:B------:R-:W-:Y:S01]  /*e380*/  BSSY.RECONVERGENT B3, `(.L_x_210) ;  /* 0x000000d000037945 */ /* 0x000fe20003800200 */
[----:B------:R-:W-:Y:S02]  /*e390*/  MOV R15, R7 ;  /* 0x00000007000f7202 */ /* 0x000fe40000000f00 */
        /* <DEDUP_REMOVED lines=11> */
.L_x_211:
[----:B------:R-:W-:Y:S05]  /*e450*/  BSYNC.RECONVERGENT B3 ;  /* 0x0000000000037941 */ /* 0x000fea0003800200 */
.L_x_210:
[----:B------:R-:W-:Y:S01]  /*e460*/  MOV R14, R4 ;  /* 0x00000004000e7202 */ /* 0x000fe20000000f00 */
[----:B------:R-:W-:Y:S01]  /*e470*/  IMAD.MOV.U32 R11, RZ, RZ, RZ ;  /* 0x000000ffff0b7224 */ /* 0x000fe200078e00ff */
[----:B------:R-:W-:Y:S06]  /*e480*/  BRA `(.L_x_154) ;  /* 0x0000004c00607947 */ /* 0x000fec0003800000 */
.L_x_150:
[----:B------:R-:W-:-:S13]  /*e490*/  ISETP.GT.AND P0, PT, R18, 0x1f, PT ;  /* 0x0000001f1200780c */ /* 0x000fda0003f04270 */
[----:B------:R-:W-:Y:S05]  /*e4a0*/  @P0 BRA `(.L_x_212) ;  /* 0x0000003c00d40947 */ /* 0x000fea0003800000 */
        /* <DEDUP_REMOVED lines=9> */
.L_x_810:
[----:B------:R-:W-:Y:S05]  /*e540*/  BRX R4 -0xe550                                                           (*"BRANCH_TARGETS .L_x_811,.L_x_812,.L_x_155"*) ;  /* 0xffffff1804ac7949 */ /* 0x000fea000383ffff */
.L_x_812:
[----:B-----5:R-:W-:Y:S01]  /*e550*/  FADD R4, R3, 1 ;  /* 0x3f80000003047421 */ /* 0x020fe20000000000 */
[----:B------:R-:W-:Y:S03]  /*e560*/  BSSY.RECONVERGENT B1, `(.L_x_215) ;  /* 0x000000c000017945 */ /* 0x000fe60003800200 */
[----:B------:R-:W-:-:S05]  /*e570*/  VIADD R0, R4, 0x1800000 ;  /* 0x0180000004007836 */ /* 0x000fca0000000000 */
[----:B------:R-:W-:-:S04]  /*e580*/  LOP3.LUT R0, R0, 0x7f800000, RZ, 0xc0, !PT ;  /* 0x7f80000000007812 */ /* 0x000fc800078ec0ff */
[----:B------:R-:W-:-:S13]  /*e590*/  ISETP.GT.U32.AND P0, PT, R0, 0x1ffffff, PT ;  /* 0x01ffffff0000780c */ /* 0x000fda0003f04070 */
[----:B------:R-:W-:Y:S05]  /*e5a0*/  @P0 BRA `(.L_x_216) ;  /* 0x00000000000c0947 */ /* 0x000fea0003800000 */
[----:B------:R-:W-:-:S07]  /*e5b0*/  MOV R6, 0xe5d0 ;  /* 0x0000e5d000067802 */ /* 0x000fce0000000f00 */
[----:B----4-:R-:W-:Y:S05]  /*e5c0*/  CALL.REL.NOINC `($__internal_0_$__cuda_sm20_rcp_rn_f32_slowpath) ;  /* 0x0000005800907944 */ /* 0x010fea0003c00000 */
[----:B------:R-:W-:Y:S05]  /*e5d0*/  BRA `(.L_x_217) ;  /* 0x0000000000107947 */ /* 0x000fea0003800000 */
.L_x_216:
[----:B------:R-:W0:Y:S02]  /*e5e0*/  MUFU.RCP R7, R4 ;  /* 0x0000000400077308 */ /* 0x000e240000001000 */
[----:B0-----:R-:W-:-:S04]  /*e5f0*/  FFMA R0, R4, R7, -1 ;  /* 0xbf80000004007423 */ /* 0x001fc80000000007 */
[----:B------:R-:W-:-:S04]  /*e600*/  FADD.FTZ R0, -R0, -RZ ;  /* 0x800000ff00007221 */ /* 0x000fc80000010100 */
[----:B------:R-:W-:-:S07]  /*e610*/  FFMA R7, R7, R0, R7 ;  /* 0x0000000007077223 */ /* 0x000fce0000000007 */
.L_x_217:
[----:B------:R-:W-:Y:S05]  /*e620*/  BSYNC.RECONVERGENT B1 ;  /* 0x0000000000017941 */ /* 0x000fea0003800200 */
.L_x_215:
        /* <DEDUP_REMOVED lines=12> */
[----:B----4-:R-:W-:-:S07]  /*e6f0*/  MOV R28, 0xe710 ;  /* 0x0000e710001c7802 */ /* 0x010fce0000000f00 */
[----:B------:R-:W-:Y:S05]  /*e700*/  CALL.REL.NOINC `($__internal_2_$__cuda_sm3x_div_rn_noftz_f32_slowpath) ;  /* 0x0000005c006c7944 */ /* 0x000fea0003c00000 */
.L_x_219:
[----:B------:R-:W-:Y:S05]  /*e710*/  BSYNC.RECONVERGENT B3 ;  /* 0x0000000000037941 */ /* 0x000fea0003800200 */
.L_x_218:
[----:B------:R-:W-:Y:S01]  /*e720*/  MOV R14, R4 ;  /* 0x00000004000e7202 */ /* 0x000fe20000000f00 */
[----:B------:R-:W-:Y:S01]  /*e730*/  IMAD.MOV.U32 R11, RZ, RZ, RZ ;  /* 0x000000ffff0b7224 */ /* 0x000fe200078e00ff */
[----:B------:R-:W-:Y:S06]  /*e740*/  BRA `(.L_x_154) ;  /* 0x0000004800b07947 */ /* 0x000fec0003800000 */
.L_x_811:
[----:B-----5:R-:W-:Y:S01]  /*e750*/  FMUL R4, R3, 2.3025851249694824219 ;  /* 0x40135d8e03047820 */ /* 0x020fe20000400000 */
[----:B------:R-:W-:Y:S04]  /*e760*/  BSSY.RECONVERGENT B1, `(.L_x_220) ;  /* 0x000000c000017945 */ /* 0x000fe80003800200 */
[----:B------:R-:W-:-:S04]  /*e770*/  IADD3 R0, PT, PT, R4, 0x1800000, RZ ;  /* 0x0180000004007810 */ /* 0x000fc80007ffe0ff */
[----:B------:R-:W-:-:S04]  /*e780*/  LOP3.LUT R0, R0, 0x7f800000, RZ, 0xc0, !PT ;  /* 0x7f80000000007812 */ /* 0x000fc800078ec0ff */
[----:B------:R-:W-:-:S13]  /*e790*/  ISETP.GT.U32.AND P0, PT, R0, 0x1ffffff, PT ;  /* 0x01ffffff0000780c */ /* 0x000fda0003f04070 */
[----:B------:R-:W-:Y:S05]  /*e7a0*/  @P0 BRA `(.L_x_221) ;  /* 0x00000000000c0947 */ /* 0x000fea0003800000 */
[----:B------:R-:W-:-:S07]  /*e7b0*/  MOV R6, 0xe7d0 ;  /* 0x0000e7d000067802 */ /* 0x000fce0000000f00 */
[----:B----4-:R-:W-:Y:S05]  /*e7c0*/  CALL.REL.NOINC `($__internal_0_$__cuda_sm20_rcp_rn_f32_slowpath) ;  /* 0x0000005800107944 */ /* 0x010fea0003c00000 */
[----:B------:R-:W-:Y:S05]  /*e7d0*/  BRA `(.L_x_222) ;  /* 0x0000000000107947 */ /* 0x000fea0003800000 */
.L_x_221:
[----:B------:R-:W0:Y:S02]  /*e7e0*/  MUFU.RCP R7, R4 ;  /* 0x0000000400077308 */ /* 0x000e240000001000 */
[----:B0-----:R-:W-:-:S04]  /*e7f0*/  FFMA R0, R4, R7, -1 ;  /* 0xbf80000004007423 */ /* 0x001fc80000000007 */
[----:B------:R-:W-:-:S04]  /*e800*/  FADD.FTZ R0, -R0, -RZ ;  /* 0x800000ff00007221 */ /* 0x000fc80000010100 */
[----:B------:R-:W-:-:S07]  /*e810*/  FFMA R7, R7, R0, R7 ;  /* 0x0000000007077223 */ /* 0x000fce0000000007 */
.L_x_222:
[----:B------:R-:W-:Y:S05]  /*e820*/  BSYNC.RECONVERGENT B1 ;  /* 0x0000000000017941 */ /* 0x000fea0003800200 */
.L_x_220:
[----:B------:R-:W-:Y:S01]  /*e830*/  FMUL R5, R3, R3 ;  /* 0x0000000303057220 */ /* 0x000fe20000400000 */
[----:B------:R-:W-:Y:S01]  /*e840*/  BSSY.RECONVERGENT B3, `(.L_x_223) ;  /* 0x000000e000037945 */ /* 0x000fe20003800200 */
[----:B------:R-:W-:Y:S02]  /*e850*/  MOV R15, R7 ;  /* 0x00000007000f7202 */ /* 0x000fe40000000f00 */
[----:B------:R-:W-:-:S04]  /*e860*/  FMUL R5, R5, 2.3025851249694824219 ;  /* 0x40135d8e05057820 */ /* 0x000fc80000400000 */
        /* <DEDUP_REMOVED lines=11> */
.L_x_224:
[----:B------:R-:W-:Y:S05]  /*e920*/  BSYNC.RECONVERGENT B3 ;  /* 0x0000000000037941 */ /* 0x000fea0003800200 */
.L_x_223:
[----:B------:R-:W-:Y:S02]  /*e930*/  HFMA2 R11, -RZ, RZ, 0, 0 ;  /* 0x00000000ff0b7431 */ /* 0x000fe400000001ff */
[----:B------:R-:W-:Y:S01]  /*e940*/  IMAD.MOV.U32 R14, RZ, RZ, R4 ;  /* 0x000000ffff0e7224 */ /* 0x000fe200078e0004 */
[----:B------:R-:W-:Y:S06]  /*e950*/  BRA `(.L_x_154) ;  /* 0x00000048002c7947 */ /* 0x000fec0003800000 */
.L_x_214:
[----:B------:R-:W-:-:S04]  /*e960*/  MOV R5, 0xffffffe8 ;  /* 0xffffffe800057802 */ /* 0x000fc80000000f00 */
[----:B------:R-:W-:-:S05]  /*e970*/  VIADDMNMX.U32 R0, R18, R5, 0x3, PT ;  /* 0x0000000312007446 */ /* 0x000fca0003800005 */
[----:B------:R-:W-:-:S04]  /*e980*/  IMAD.SHL.U32 R0, R0, 0x4, RZ ;  /* 0x0000000400007824 */ /* 0x000fc800078e00ff */
[----:B------:R-:W0:Y:S02]  /*e990*/  LDC R4, c[0x2][R0+0x128] ;  /* 0x00804a0000047b82 */ /* 0x000e240000000800 */
[----:B0-----:R-:W-:-:S04]  /*e9a0*/  SHF.R.S32.HI R5, RZ, 0x1f, R4 ;  /* 0x0000001fff057819 */ /* 0x001fc80000011404 */
.L_x_814:
[----:B------:R-:W-:Y:S05]  /*e9b0*/  BRX R4 -0xe9c0                                                           (*"BRANCH_TARGETS .L_x_815,.L_x_816,.L_x_817,.L_x_155"*) ;  /* 0xffffff1404907949 */ /* 0x000fea000383ffff */
.L_x_815:
[C---:B----45:R-:W-:Y:S01]  /*e9c0*/  FMUL R9, R3.reuse, 0.63661974668502807617 ;  /* 0x3f22f98303097820 */ /* 0x070fe20000400000 */
        /* <DEDUP_REMOVED lines=14> */
[----:B------:R-:W-:Y:S01]  /*eab0*/  SHF.L.U32 R0, R3, 0x8, RZ ;  /* 0x0000000803007819 */ /* 0x000fe200000006ff */
[----:B------:R-:W-:Y:S02]  /*eac0*/  HFMA2 R9, -RZ, RZ, 0, 0 ;  /* 0x00000000ff097431 */ /* 0x000fe400000001ff */
[----:B------:R-:W-:Y:S01]  /*ead0*/  IMAD.MOV.U32 R13, RZ, RZ, RZ ;  /* 0x000000ffff0d7224 */ /* 0x000fe200078e00ff */
[----:B------:R-:W-:Y:S01]  /*eae0*/  UMOV UR5, URZ ;  /* 0x000000ff00057c82 */ /* 0x000fe20008000000 */
[----:B------:R-:W-:-:S07]  /*eaf0*/  LOP3.LUT R15, R0, 0x80000000, RZ, 0xfc, !PT ;  /* 0x80000000000f7812 */ /* 0x000fce00078efcff */
.L_x_227:
[----:B------:R-:W0:Y:S02]  /*eb00*/  LDC.64 R4, c[0x4][RZ] ;  /* 0x01000000ff047b82 */ /* 0x000e240000000a00 */
[----:B0-----:R-:W-:-:S05]  /*eb10*/  IMAD.WIDE.U32 R6, R13, 0x4, R4 ;  /* 0x000000040d067825 */ /* 0x001fca00078e0004 */
        /* <DEDUP_REMOVED lines=63> */
.L_x_229:
[----:B------:R-:W-:Y:S05]  /*ef10*/  BSYNC.RECONVERGENT B1 ;  /* 0x0000000000017941 */ /* 0x000fea0003800200 */
.L_x_228:
        /* <DEDUP_REMOVED lines=18> */
.L_x_226:
[----:B------:R-:W-:Y:S05]  /*f040*/  BSYNC.RECONVERGENT B0 ;  /* 0x0000000000007941 */ /* 0x000fea0003800200 */
.L_x_225:
[----:B------:R-:W-:Y:S02]  /*f050*/  HFMA2 R0, -RZ, RZ, 0.487060546875, -0.0625 ;  /* 0x37cbac00ff007431 */ /* 0x000fe400000001ff */
[----:B------:R-:W-:Y:S01]  /*f060*/  FMUL R4, R5, R5 ;  /* 0x0000000505047220 */ /* 0x000fe20000400000 */
[C---:B------:R-:W-:Y:S01]  /*f070*/  LOP3.LUT R7, R9.reuse, 0x1, RZ, 0xc0, !PT ;  /* 0x0000000109077812 */ /* 0x040fe200078ec0ff */
[----:B------:R-:W-:Y:S01]  /*f080*/  IMAD.MOV.U32 R8, RZ, RZ, 0x3c0885e4 ;  /* 0x3c0885e4ff087424 */ /* 0x000fe200078e00ff */
[----:B------:R-:W-:Y:S01]  /*f090*/  IADD3 R14, PT, PT, R9, 0x1, RZ ;  /* 0x00000001090e7810 */ /* 0x000fe20007ffe0ff */
[----:B------:R-:W-:Y:S01]  /*f0a0*/  BSSY.RECONVERGENT B0, `(.L_x_230) ;  /* 0x000006a000007945 */ /* 0x000fe20003800200 */
[----:B------:R-:W-:Y:S02]  /*f0b0*/  ISETP.NE.U32.AND P0, PT, R7, 0x1, PT ;  /* 0x000000010700780c */ /* 0x000fe40003f05070 */
[----:B------:R-:W-:Y:S01]  /*f0c0*/  MOV R9, 0x3e2aaaa8 ;  /* 0x3e2aaaa800097802 */ /* 0x000fe20000000f00 */
[----:B------:R-:W-:Y:S01]  /*f0d0*/  FFMA R6, R4, R0, -0.0013887860113754868507 ;  /* 0xbab607ed04067423 */ /* 0x000fe20000000000 */
[----:B------:R-:W-:-:S02]  /*f0e0*/  FSEL R13, R8, 0.041666727513074874878, !P0 ;  /* 0x3d2aaabb080d7808 */ /* 0x000fc40004000000 */
[----:B------:R-:W-:Y:S02]  /*f0f0*/  LOP3.LUT P1, RZ, R14, 0x2, RZ, 0xc0, !PT ;  /* 0x000000020eff7812 */ /* 0x000fe4000782c0ff */
[----:B------:R-:W-:Y:S02]  /*f100*/  FSEL R7, R6, -0.00019574658654164522886, P0 ;  /* 0xb94d415306077808 */ /* 0x000fe40000000000 */
[----:B------:R-:W-:Y:S02]  /*f110*/  FSEL R6, -R9, -0.4999999701976776123, !P0 ;  /* 0xbeffffff09067808 */ /* 0x000fe40004000100 */
[----:B------:R-:W-:Y:S01]  /*f120*/  FSEL R15, R5, 1, !P0 ;  /* 0x3f800000050f7808 */ /* 0x000fe20004000000 */
[----:B------:R-:W-:-:S04]  /*f130*/  FFMA R7, R4, R7, R13 ;  /* 0x0000000704077223 */ /* 0x000fc8000000000d */
[C---:B------:R-:W-:Y:S01]  /*f140*/  FFMA R6, R4.reuse, R7, R6 ;  /* 0x0000000704067223 */ /* 0x040fe20000000006 */
[----:B------:R-:W-:-:S04]  /*f150*/  FFMA R4, R4, R15, RZ ;  /* 0x0000000f04047223 */ /* 0x000fc800000000ff */
[----:B------:R-:W-:-:S04]  /*f160*/  FFMA R15, R4, R6, R15 ;  /* 0x00000006040f7223 */ /* 0x000fc8000000000f */
[----:B------:R-:W-:Y:S01]  /*f170*/  @P1 FADD R15, RZ, -R15 ;  /* 0x8000000fff0f1221 */ /* 0x000fe20000000000 */
        /* <DEDUP_REMOVED lines=10> */
.L_x_232:
        /* <DEDUP_REMOVED lines=63> */
.L_x_234:
[----:B------:R-:W-:Y:S05]  /*f610*/  BSYNC.RECONVERGENT B1 ;  /* 0x0000000000017941 */ /* 0x000fea0003800200 */
.L_x_233:
        /* <DEDUP_REMOVED lines=18> */
.L_x_231:
[----:B------:R-:W-:Y:S05]  /*f740*/  BSYNC.RECONVERGENT B0 ;  /* 0x0000000000007941 */ /* 0x000fea0003800200 */
.L_x_230:
        /* <DEDUP_REMOVED lines=12> */
[----:B------:R-:W-:Y:S01]  /*f810*/  FFMA R3, R0, R8, R11 ;  /* 0x0000000800037223 */ /* 0x000fe2000000000b */
[----:B------:R-:W-:-:S03]  /*f820*/  HFMA2 R11, -RZ, RZ, 0, 0 ;  /* 0x00000000ff0b7431 */ /* 0x000fc600000001ff */
[----:B------:R-:W-:-:S04]  /*f830*/  @P1 FADD R3, RZ, -R3 ;  /* 0x80000003ff031221 */ /* 0x000fc80000000000 */
[----:B------:R-:W-:Y:S01]  /*f840*/  FMUL R14, R2, -R3 ;  /* 0x80000003020e7220 */ /* 0x000fe20000400000 */
[----:B------:R-:W-:Y:S06]  /*f850*/  BRA `(.L_x_154) ;  /* 0x00000038006c7947 */ /* 0x000fec0003800000 */
.L_x_816:
[C---:B----45:R-:W-:Y:S01]  /*f860*/  FMUL R13, R3.reuse, 0.63661974668502807617 ;  /* 0x3f22f983030d7820 */ /* 0x070fe20000400000 */
        /* <DEDUP_REMOVED lines=14> */
[----:B------:R-:W-:Y:S02]  /*f950*/  IMAD.SHL.U32 R0, R3, 0x100, RZ ;  /* 0x0000010003007824 */ /* 0x000fe400078e00ff */
[----:B------:R-:W-:Y:S01]  /*f960*/  HFMA2 R9, -RZ, RZ, 0, 0 ;  /* 0x00000000ff097431 */ /* 0x000fe200000001ff */
[----:B------:R-:W-:Y:S01]  /*f970*/  MOV R13, RZ ;  /* 0x000000ff000d7202 */ /* 0x000fe20000000f00 */
[----:B------:R-:W-:Y:S01]  /*f980*/  UMOV UR5, URZ ;  /* 0x000000ff00057c82 */ /* 0x000fe20008000000 */
[----:B------:R-:W-:-:S07]  /*f990*/  LOP3.LUT R15, R0, 0x80000000, RZ, 0xfc, !PT ;  /* 0x80000000000f7812 */ /* 0x000fce00078efcff */
.L_x_237:
[----:B------:R-:W0:Y:S02]  /*f9a0*/  LDC.64 R4, c[0x4][RZ] ;  /* 0x01000000ff047b82 */ /* 0x000e240000000a00 */
[----:B0-----:R-:W-:-:S05]  /*f9b0*/  IMAD.WIDE.U32 R6, R13, 0x4, R4 ;  /* 0x000000040d067825 */ /* 0x001fca00078e0004 */
        /* <DEDUP_REMOVED lines=63> */
.L_x_239:
[----:B------:R-:W-:Y:S05]  /*fdb0*/  BSYNC.RECONVERGENT B1 ;  /* 0x0000000000017941 */ /* 0x000fea0003800200 */
.L_x_238:
        /* <DEDUP_REMOVED lines=18> */
.L_x_236:
[----:B------:R-:W-:Y:S05]  /*fee0*/  BSYNC.RECONVERGENT B0 ;  /* 0x0000000000007941 */ /* 0x000fea0003800200 */
.L_x_235:
[----:B------:R-:W-:Y:S01]  /*fef0*/  MOV R0, 0x37cbac00 ;  /* 0x37cbac0000007802 */ /* 0x000fe20000000f00 */
[----:B------:R-:W-:Y:S02]  /*ff00*/  HFMA2 R8, -RZ, RZ, 1.0078125, -8.98838043212890625e-05 ;  /* 0x3c0885e4ff087431 */ /* 0x000fe400000001ff */
[----:B------:R-:W-:Y:S01]  /*ff10*/  FMUL R4, R5, R5 ;  /* 0x0000000505047220 */ /* 0x000fe20000400000 */
[C---:B------:R-:W-:Y:S01]  /*ff20*/  LOP3.LUT R7, R13.reuse, 0x1, RZ, 0xc0, !PT ;  /* 0x000000010d077812 */ /* 0x040fe200078ec0ff */
[----:B------:R-:W-:Y:S01]  /*ff30*/  IMAD.MOV.U32 R9, RZ, RZ, 0x3e2aaaa8 ;  /* 0x3e2aaaa8ff097424 */ /* 0x000fe200078e00ff */
[----:B------:R-:W-:Y:S01]  /*ff40*/  LOP3.LUT P1, RZ, R13, 0x2, RZ, 0xc0, !PT ;  /* 0x000000020dff7812 */ /* 0x000fe2000782c0ff */
[----:B------:R-:W-:Y:S01]  /*ff50*/  FFMA R6, R4, R0, -0.0013887860113754868507 ;  /* 0xbab607ed04067423 */ /* 0x000fe20000000000 */
[----:B------:R-:W-:Y:S01]  /*ff60*/  ISETP.NE.U32.AND P0, PT, R7, 0x1, PT ;  /* 0x000000010700780c */ /* 0x000fe20003f05070 */
[----:B------:R-:W-:Y:S03]  /*ff70*/  BSSY.RECONVERGENT B0, `(.L_x_240) ;  /* 0x0000066000007945 */ /* 0x000fe60003800200 */
[----:B------:R-:W-:-:S02]  /*ff80*/  FSEL R7, R6, -0.00019574658654164522886, !P0 ;  /* 0xb94d415306077808 */ /* 0x000fc40004000000 */
[----:B------:R-:W-:Y:S02]  /*ff90*/  FSEL R15, R8, 0.041666727513074874878, P0 ;  /* 0x3d2aaabb080f7808 */ /* 0x000fe40000000000 */
[----:B------:R-:W-:-:S03]  /*ffa0*/  FSEL R6, -R9, -0.4999999701976776123, P0 ;  /* 0xbeffffff09067808 */ /* 0x000fc60000000100 */
[----:B------:R-:W-:Y:S01]  /*ffb0*/  FFMA R7, R4, R7, R15 ;  /* 0x0000000704077223 */ /* 0x000fe2000000000f */
[----:B------:R-:W-:-:S03]  /*ffc0*/  FSEL R15, R5, 1, P0 ;  /* 0x3f800000050f7808 */ /* 0x000fc60000000000 */
[C---:B------:R-:W-:Y:S02]  /*ffd0*/  FFMA R6, R4.reuse, R7, R6 ;  /* 0x0000000704067223 */ /* 0x040fe40000000006 */
[----:B------:R-:W-:-:S04]  /*ffe0*/  FFMA R4, R4, R15, RZ ;  /* 0x0000000f04047223 */ /* 0x000fc800000000ff */
[----:B------:R-:W-:-:S04]  /*fff0*/  FFMA R15, R4, R6, R15 ;  /* 0x00000006040f7223 */ /* 0x000fc8000000000f */
[----:B------:R-:W-:Y:S01]  /*10000*/  @P1 FADD R15, RZ, -R15 ;  /* 0x8000000fff0f1221 */ /* 0x000fe20000000000 */
[----:B------:R-:W-:Y:S06]  /*10010*/  @!P5 BRA `(.L_x_241) ;  /* 0x00000004006cd947 */ /* 0x000fec0003800000 */
[----:B------:R-:W-:-:S13]  /*10020*/  FSETP.NEU.AND P0, PT, |R3|, +INF , PT ;  /* 0x7f8000000300780b */ /* 0x000fda0003f0d200 */
[----:B------:R-:W-:Y:S01]  /*10030*/  @!P0 FMUL R11, RZ, R3 ;  /* 0x00000003ff0b8220 */ /* 0x000fe20000400000 */
[----:B------:R-:W-:Y:S01]  /*10040*/  @!P0 MOV R12, RZ ;  /* 0x000000ff000c8202 */ /* 0x000fe20000000f00 */
[----:B------:R-:W-:Y:S06]  /*10050*/  @!P0 BRA `(.L_x_241) ;  /* 0x00000004005c8947 */ /* 0x000fec0003800000 */
[----:B------:R-:W-:Y:S01]  /*10060*/  SHF.L.U32 R12, R3, 0x8, RZ ;  /* 0x00000008030c7819 */ /* 0x000fe200000006ff */
[----:B------:R-:W-:Y:S01]  /*10070*/  IMAD.MOV.U32 R11, RZ, RZ, RZ ;  /* 0x000000ffff0b7224 */ /* 0x000fe200078e00ff */
[----:B------:R-:W-:Y:S01]  /*10080*/  MOV R13, RZ ;  /* 0x000000ff000d7202 */ /* 0x000fe20000000f00 */
[----:B------:R-:W-:Y:S01]  /*10090*/  UMOV UR5, URZ ;  /* 0x000000ff00057c82 */ /* 0x000fe20008000000 */
[----:B------:R-:W-:-:S07]  /*100a0*/  LOP3.LUT R12, R12, 0x80000000, RZ, 0xfc, !PT ;  /* 0x800000000c0c7812 */ /* 0x000fce00078efcff */
.L_x_242:
[----:B------:R-:W0:Y:S02]  /*100b0*/  LDC.64 R4, c[0x4][RZ] ;  /* 0x01000000ff047b82 */ /* 0x000e240000000a00 */
        /* <DEDUP_REMOVED lines=62> */
.L_x_244:
[----:B------:R-:W-:Y:S05]  /*104a0*/  BSYNC.RECONVERGENT B1 ;  /* 0x0000000000017941 */ /* 0x000fea0003800200 */
.L_x_243:
        /* <DEDUP_REMOVED lines=18> */
.L_x_241:
[----:B------:R-:W-:Y:S05]  /*105d0*/  BSYNC.RECONVERGENT B0 ;  /* 0x0000000000007941 */ /* 0x000fea0003800200 */
.L_x_240:
[----:B------:R-:W-:Y:S01]  /*105e0*/  FMUL R3, R11, R11 ;  /* 0x0000000b0b037220 */ /* 0x000fe20000400000 */
[C---:B------:R-:W-:Y:S01]  /*105f0*/  LOP3.LUT R4, R12.reuse, 0x1, RZ, 0xc0, !PT ;  /* 0x000000010c047812 */ /* 0x040fe200078ec0ff */
[----:B------:R-:W-:Y:S02]  /*10600*/  VIADD R12, R12, 0x1 ;  /* 0x000000010c0c7836 */ /* 0x000fe40000000000 */
[----:B------:R-:W-:Y:S01]  /*10610*/  FADD R15, -R15, -RZ ;  /* 0x800000ff0f0f7221 */ /* 0x000fe20000000100 */
[----:B------:R-:W-:Y:S01]  /*10620*/  FFMA R0, R3, R0, -0.0013887860113754868507 ;  /* 0xbab607ed03007423 */ /* 0x000fe20000000000 */
[----:B------:R-:W-:Y:S02]  /*10630*/  ISETP.NE.U32.AND P0, PT, R4, 0x1, PT ;  /* 0x000000010400780c */ /* 0x000fe40003f05070 */
[----:B------:R-:W-:Y:S02]  /*10640*/  LOP3.LUT P1, RZ, R12, 0x2, RZ, 0xc0, !PT ;  /* 0x000000020cff7812 */ /* 0x000fe4000782c0ff */
[----:B------:R-:W-:-:S02]  /*10650*/  FSEL R8, R8, 0.041666727513074874878, !P0 ;  /* 0x3d2aaabb08087808 */ /* 0x000fc40004000000 */
[----:B------:R-:W-:Y:S02]  /*10660*/  FSEL R0, R0, -0.00019574658654164522886, P0 ;  /* 0xb94d415300007808 */ /* 0x000fe40000000000 */
[----:B------:R-:W-:Y:S02]  /*10670*/  FSEL R11, R11, 1, !P0 ;  /* 0x3f8000000b0b7808 */ /* 0x000fe40004000000 */
[----:B------:R-:W-:Y:S01]  /*10680*/  FSEL R9, -R9, -0.4999999701976776123, !P0 ;  /* 0xbeffffff09097808 */ /* 0x000fe20004000100 */
        /* <DEDUP_REMOVED lines=8> */
.L_x_817:
        /* <DEDUP_REMOVED lines=15> */
[----:B------:R-:W-:Y:S02]  /*10800*/  SHF.L.U32 R4, R3, 0x8, RZ ;  /* 0x0000000803047819 */ /* 0x000fe400000006ff */
[----:B------:R-:W-:Y:S01]  /*10810*/  CS2R R8, SRZ ;  /* 0x0000000000087805 */ /* 0x000fe2000001ff00 */
[----:B------:R-:W0:Y:S01]  /*10820*/  LDCU.64 UR12, c[0x4][URZ] ;  /* 0x01000000ff0c77ac */ /* 0x000e220008000a00 */
[----:B------:R-:W-:Y:S01]  /*10830*/  LOP3.LUT R13, R4, 0x80000000, RZ, 0xfc, !PT ;  /* 0x80000000040d7812 */ /* 0x000fe200078efcff */
[----:B------:R-:W-:Y:S01]  /*10840*/  UMOV UR6, URZ ;  /* 0x000000ff00067c82 */ /* 0x000fe20008000000 */
[----:B------:R-:W-:-:S05]  /*10850*/  UMOV UR5, URZ ;  /* 0x000000ff00057c82 */ /* 0x000fca0008000000 */
.L_x_247:
[----:B0-----:R-:W-:Y:S01]  /*10860*/  IMAD.U32 R4, RZ, RZ, UR12 ;  /* 0x0000000cff047e24 */ /* 0x001fe2000f8e00ff */
[----:B------:R-:W-:-:S05]  /*10870*/  MOV R5, UR13 ;  /* 0x0000000d00057c02 */ /* 0x000fca0008000f00 */
[----:B------:R-:W2:Y:S01]  /*10880*/  LDG.E.CONSTANT R4, desc[UR10][R4.64] ;  /* 0x0000000a04047981 */ /* 0x000ea2000c1e9900 */
[----:B------:R-:W-:Y:S01]  /*10890*/  UIADD3 UR5, UPT, UPT, UR5, 0x1, URZ ;  /* 0x0000000105057890 */ /* 0x000fe2000fffe0ff */
[C---:B------:R-:W-:Y:S01]  /*108a0*/  ISETP.EQ.AND P0, PT, R8.reuse, RZ, PT ;  /* 0x000000ff0800720c */ /* 0x040fe20003f02270 */
[----:B------:R-:W-:Y:S01]  /*108b0*/  UIADD3 UR12, UP1, UPT, UR12, 0x4, URZ ;  /* 0x000000040c0c7890 */ /* 0x000fe2000ff3e0ff */
[C---:B------:R-:W-:Y:S01]  /*108c0*/  ISETP.EQ.AND P1, PT, R8.reuse, 0x4, PT ;  /* 0x000000040800780c */ /* 0x040fe20003f22270 */
[----:B------:R-:W-:Y:S01]  /*108d0*/  UISETP.NE.AND UP0, UPT, UR5, 0x6, UPT ;  /* 0x000000060500788c */ /* 0x000fe2000bf05270 */
[C---:B------:R-:W-:Y:S01]  /*108e0*/  ISETP.EQ.AND P3, PT, R8.reuse, 0xc, PT ;  /* 0x0000000c0800780c */ /* 0x040fe20003f62270 */
[----:B------:R-:W-:Y:S01]  /*108f0*/  UIADD3.X UR13, UPT, UPT, URZ, UR13, URZ, UP1, !UPT ;  /* 0x0000000dff0d7290 */ /* 0x000fe20008ffe4ff */
[C---:B------:R-:W-:Y:S02]  /*10900*/  ISETP.EQ.AND P4, PT, R8.reuse, 0x10, PT ;  /* 0x000000100800780c */ /* 0x040fe40003f82270 */
[----:B------:R-:W-:Y:S01]  /*10910*/  ISETP.EQ.AND P6, PT, R8, 0x14, PT ;  /* 0x000000140800780c */ /* 0x000fe20003fc2270 */
[----:B--2---:R-:W-:-:S03]  /*10920*/  IMAD.WIDE.U32 R6, R4, R13, RZ ;  /* 0x0000000d04067225 */ /* 0x004fc600078e00ff */
[----:B------:R-:W-:-:S04]  /*10930*/  IADD3 R6, P2, PT, R6, R9, RZ ;  /* 0x0000000906067210 */ /* 0x000fc80007f5e0ff */
[----:B------:R-:W-:Y:S01]  /*10940*/  IADD3.X R9, PT, PT, R7, UR6, RZ, P2, !PT ;  /* 0x0000000607097c10 */ /* 0x000fe200097fe4ff */
[--C-:B------:R-:W-:Y:S01]  /*10950*/  @P1 IMAD.MOV.U32 R25, RZ, RZ, R6.reuse ;  /* 0x000000ffff191224 */ /* 0x100fe200078e0006 */
[C---:B------:R-:W-:Y:S01]  /*10960*/  ISETP.EQ.AND P2, PT, R8.reuse, 0x8, PT ;  /* 0x000000080800780c */ /* 0x040fe20003f42270 */
[----:B------:R-:W-:Y:S01]  /*10970*/  @P4 IMAD.MOV.U32 R22, RZ, RZ, R6 ;  /* 0x000000ffff164224 */ /* 0x000fe200078e0006 */
[-C--:B------:R-:W-:Y:S02]  /*10980*/  @P0 MOV R26, R6.reuse ;  /* 0x00000006001a0202 */ /* 0x080fe40000000f00 */
[-C--:B------:R-:W-:Y:S02]  /*10990*/  @P3 MOV R23, R6.reuse ;  /* 0x0000000600173202 */ /* 0x080fe40000000f00 */
[----:B------:R-:W-:Y:S02]  /*109a0*/  @P6 MOV R21, R6 ;  /* 0x0000000600156202 */ /* 0x000fe40000000f00 */
[----:B------:R-:W-:-:S05]  /*109b0*/  IADD3 R8, PT, PT, R8, 0x4, RZ ;  /* 0x0000000408087810 */ /* 0x000fca0007ffe0ff */
[----:B------:R-:W-:Y:S01]  /*109c0*/  @P2 MOV R24, R6 ;  /* 0x0000000600182202 */ /* 0x000fe20000000f00 */
[----:B------:R-:W-:Y:S06]  /*109d0*/  BRA.U UP0, `(.L_x_247) ;  /* 0xfffffffd00a07547 */ /* 0x000fec000b83ffff */
        /* <DEDUP_REMOVED lines=43> */
.L_x_249:
[----:B------:R-:W-:Y:S05]  /*10c90*/  BSYNC.RECONVERGENT B1 ;  /* 0x0000000000017941 */ /* 0x000fea0003800200 */
.L_x_248:
        /* <DEDUP_REMOVED lines=18> */
.L_x_246:
[----:B------:R-:W-:Y:S05]  /*10dc0*/  BSYNC.RECONVERGENT B0 ;  /* 0x0000000000007941 */ /* 0x000fea0003800200 */
.L_x_245:
[----:B------:R-:W-:Y:S02]  /*10dd0*/  HFMA2 R6, -RZ, RZ, 0.487060546875, -0.0625 ;  /* 0x37cbac00ff067431 */ /* 0x000fe400000001ff */
[----:B------:R-:W-:Y:S01]  /*10de0*/  FMUL R5, R4, R4 ;  /* 0x0000000404057220 */ /* 0x000fe20000400000 */
[C---:B------:R-:W-:Y:S01]  /*10df0*/  LOP3.LUT R7, R12.reuse, 0x1, RZ, 0xc0, !PT ;  /* 0x000000010c077812 */ /* 0x040fe200078ec0ff */
[----:B------:R-:W-:Y:S01]  /*10e00*/  IMAD.MOV.U32 R8, RZ, RZ, 0x3c0885e4 ;  /* 0x3c0885e4ff087424 */ /* 0x000fe200078e00ff */
[----:B------:R-:W-:Y:S01]  /*10e10*/  MOV R9, 0x3e2aaaa8 ;  /* 0x3e2aaaa800097802 */ /* 0x000fe20000000f00 */
[----:B------:R-:W-:Y:S01]  /*10e20*/  BSSY.RECONVERGENT B1, `(.L_x_250) ;  /* 0x000001b000017945 */ /* 0x000fe20003800200 */
[----:B------:R-:W-:Y:S02]  /*10e30*/  ISETP.NE.U32.AND P0, PT, R7, 0x1, PT ;  /* 0x000000010700780c */ /* 0x000fe40003f05070 */
[----:B------:R-:W-:Y:S01]  /*10e40*/  IADD3 R7, PT, PT, R12, 0x1, RZ ;  /* 0x000000010c077810 */ /* 0x000fe20007ffe0ff */
[----:B------:R-:W-:Y:S01]  /*10e50*/  FFMA R6, R5, R6, -0.0013887860113754868507 ;  /* 0xbab607ed05067423 */ /* 0x000fe20000000006 */
[----:B------:R-:W-:-:S02]  /*10e60*/  FSEL R8, R8, 0.041666727513074874878, !P0 ;  /* 0x3d2aaabb08087808 */ /* 0x000fc40004000000 */
[----:B------:R-:W-:Y:S02]  /*10e70*/  LOP3.LUT P1, RZ, R7, 0x2, RZ, 0xc0, !PT ;  /* 0x0000000207ff7812 */ /* 0x000fe4000782c0ff */
[----:B------:R-:W-:Y:S02]  /*10e80*/  FSEL R6, R6, -0.00019574658654164522886, P0 ;  /* 0xb94d415306067808 */ /* 0x000fe40000000000 */
        /* <DEDUP_REMOVED lines=8> */
[----:B------:R-:W-:-:S05]  /*10f10*/  VIADD R4, R6, 0x1800000 ;  /* 0x0180000006047836 */ /* 0x000fca0000000000 */
[----:B------:R-:W-:-:S04]  /*10f20*/  LOP3.LUT R4, R4, 0x7f800000, RZ, 0xc0, !PT ;  /* 0x7f80000004047812 */ /* 0x000fc800078ec0ff */
[----:B------:R-:W-:-:S13]  /*10f30*/  ISETP.GT.U32.AND P0, PT, R4, 0x1ffffff, PT ;  /* 0x01ffffff0400780c */ /* 0x000fda0003f04070 */
[----:B------:R-:W-:Y:S05]  /*10f40*/  @P0 BRA `(.L_x_251) ;  /* 0x0000000000100947 */ /* 0x000fea0003800000 */
[----:B------:R-:W-:Y:S02]  /*10f50*/  MOV R4, R6 ;  /* 0x0000000600047202 */ /* 0x000fe40000000f00 */
[----:B------:R-:W-:-:S07]  /*10f60*/  MOV R6, 0x10f80 ;  /* 0x00010f8000067802 */ /* 0x000fce0000000f00 */
[----:B------:R-:W-:Y:S05]  /*10f70*/  CALL.REL.NOINC `($__internal_0_$__cuda_sm20_rcp_rn_f32_slowpath) ;  /* 0x0000003000247944 */ /* 0x000fea0003c00000 */
[----:B------:R-:W-:Y:S05]  /*10f80*/  BRA `(.L_x_252) ;  /* 0x0000000000107947 */ /* 0x000fea0003800000 */
.L_x_251:
[----:B------:R-:W0:Y:S02]  /*10f90*/  MUFU.RCP R7, R6 ;  /* 0x0000000600077308 */ /* 0x000e240000001000 */
[----:B0-----:R-:W-:-:S04]  /*10fa0*/  FFMA R4, R6, R7, -1 ;  /* 0xbf80000006047423 */ /* 0x001fc80000000007 */
[----:B------:R-:W-:-:S04]  /*10fb0*/  FADD.FTZ R4, -R4, -RZ ;  /* 0x800000ff04047221 */ /* 0x000fc80000010100 */
[----:B------:R-:W-:-:S07]  /*10fc0*/  FFMA R7, R7, R4, R7 ;  /* 0x0000000407077223 */ /* 0x000fce0000000007 */
.L_x_252:
[----:B------:R-:W-:Y:S05]  /*10fd0*/  BSYNC.RECONVERGENT B1 ;  /* 0x0000000000017941 */ /* 0x000fea0003800200 */
.L_x_250:
[----:B------:R-:W-:Y:S01]  /*10fe0*/  BSSY.RECONVERGENT B0, `(.L_x_253) ;  /* 0x000005e000007945 */ /* 0x000fe20003800200 */
[----:B------:R-:W-:-:S03]  /*10ff0*/  MOV R15, R7 ;  /* 0x00000007000f7202 */ /* 0x000fc60000000f00 */
[----:B------:R-:W-:Y:S05]  /*11000*/  @!P5 BRA `(.L_x_254) ;  /* 0x00000004006cd947 */ /* 0x000fea0003800000 */
        /* <DEDUP_REMOVED lines=10> */
.L_x_255:
        /* <DEDUP_REMOVED lines=62> */
.L_x_257:
[----:B------:R-:W-:Y:S05]  /*11490*/  BSYNC.RECONVERGENT B1 ;  /* 0x0000000000017941 */ /* 0x000fea0003800200 */
.L_x_256:
        /* <DEDUP_REMOVED lines=9> */
[C---:B------:R-:W-:Y:S02]  /*11530*/  LEA.HI R11, R8.reuse, R11, RZ, 0x1 ;  /* 0x0000000b080b7211 */ /* 0x040fe400078f08ff */
[----:B------:R-:W0:Y:S01]  /*11540*/  I2F.F64.S64 R4, R4 ;  /* 0x0000000400047312 */ /* 0x000e220000301c00 */
[----:B------:R-:W-:Y:S02]  /*11550*/  LOP3.LUT R3, R8, R3, RZ, 0x3c, !PT ;  /* 0x0000000308037212 */ /* 0x000fe400078e3cff */
[----:B------:R-:W-:Y:S02]  /*11560*/  IMAD.MOV R0, RZ, RZ, -R11 ;  /* 0x000000ffff007224 */ /* 0x000fe400078e0a0b */
[----:B------:R-:W-:-:S04]  /*11570*/  ISETP.GE.AND P0, PT, R3, RZ, PT ;  /* 0x000000ff0300720c */ /* 0x000fc80003f06270 */
[----:B------:R-:W-:Y:S01]  /*11580*/  @!P1 MOV R11, R0 ;  /* 0x00000000000b9202 */ /* 0x000fe20000000f00 */
[----:B0-----:R-:W-:-:S10]  /*11590*/  DMUL R6, R4, UR6 ;  /* 0x0000000604067c28 */ /* 0x001fd40008000000 */
[----:B------:R-:W0:Y:S02]  /*115a0*/  F2F.F32.F64 R6, R6 ;  /* 0x0000000600067310 */ /* 0x000e240000301000 */
[----:B0-----:R-:W-:-:S07]  /*115b0*/  FSEL R0, -R6, R6, !P0 ;  /* 0x0000000606007208 */ /* 0x001fce0004000100 */
.L_x_254:
[----:B------:R-:W-:Y:S05]  /*115c0*/  BSYNC.RECONVERGENT B0 ;  /* 0x0000000000007941 */ /* 0x000fea0003800200 */
.L_x_253:
[----:B------:R-:W-:Y:S01]  /*115d0*/  MOV R4, R0 ;  /* 0x0000000000047202 */ /* 0x000fe20000000f00 */
[----:B------:R-:W-:Y:S01]  /*115e0*/  IMAD.MOV.U32 R3, RZ, RZ, 0x3c190000 ;  /* 0x3c190000ff037424 */ /* 0x000fe200078e00ff */
[----:B------:R-:W-:Y:S02]  /*115f0*/  LOP3.LUT R11, R11, 0x1, RZ, 0xc0, !PT ;  /* 0x000000010b0b7812 */ /* 0x000fe400078ec0ff */
[C---:B------:R-:W-:Y:S01]  /*11600*/  FSETP.NEU.AND P0, PT, |R4|.reuse, 0.00049096695147454738617, PT ;  /* 0x3a00b43c0400780b */ /* 0x040fe20003f0d200 */
[----:B------:R-:W-:Y:S01]  /*11610*/  FMUL R0, R4, R4 ;  /* 0x0000000404007220 */ /* 0x000fe20000400000 */
[----:B------:R-:W-:Y:S01]  /*11620*/  ISETP.NE.U32.AND P1, PT, R11, 0x1, PT ;  /* 0x000000010b00780c */ /* 0x000fe20003f25070 */
[----:B------:R-:W-:Y:S02]  /*11630*/  HFMA2 R11, -RZ, RZ, 0, 0 ;  /* 0x00000000ff0b7431 */ /* 0x000fe400000001ff */
        /* <DEDUP_REMOVED lines=8> */
[----:B0-----:R-:W-:-:S04]  /*116c0*/  FADD R0, R4, R4 ;  /* 0x0000000404007221 */ /* 0x001fc80000000000 */
[----:B------:R-:W-:-:S04]  /*116d0*/  FMUL R3, R15, R0 ;  /* 0x000000000f037220 */ /* 0x000fc80000400000 */
[----:B------:R-:W-:Y:S01]  /*116e0*/  FMUL R14, R2, R3 ;  /* 0x00000003020e7220 */ /* 0x000fe20000400000 */
[----:B------:R-:W-:Y:S06]  /*116f0*/  BRA `(.L_x_154) ;  /* 0x0000001800c47947 */ /* 0x000fec0003800000 */
.L_x_213:
[----:B------:R-:W-:-:S13]  /*11700*/  ISETP.GT.AND P0, PT, R18, 0x1c, PT ;  /* 0x0000001c1200780c */ /* 0x000fda0003f04270 */
[----:B------:R-:W-:Y:S05]  /*11710*/  @P0 BRA `(.L_x_258) ;  /* 0x0000000400a80947 */ /* 0x000fea0003800000 */
[----:B------:R-:W-:-:S04]  /*11720*/  MOV R5, 0xffffffe5 ;  /* 0xffffffe500057802 */ /* 0x000fc80000000f00 */
[----:B------:R-:W-:-:S05]  /*11730*/  VIADDMNMX.U32 R0, R18, R5, 0x2, PT ;  /* 0x0000000212007446 */ /* 0x000fca0003800005 */
[----:B------:R-:W-:-:S04]  /*11740*/  IMAD.SHL.U32 R0, R0, 0x4, RZ ;  /* 0x0000000400007824 */ /* 0x000fc800078e00ff */
[----:B------:R-:W0:Y:S02]  /*11750*/  LDC R4, c[0x2][R0+0x138] ;  /* 0x00804e0000047b82 */ /* 0x000e240000000800 */
[----:B0-----:R-:W-:-:S04]  /*11760*/  SHF.R.S32.HI R5, RZ, 0x1f, R4 ;  /* 0x0000001fff057819 */ /* 0x001fc80000011404 */
.L_x_819:
[----:B------:R-:W-:Y:S05]  /*11770*/  BRX R4 -0x11780                                                         (*"BRANCH_TARGETS .L_x_820,.L_x_821,.L_x_155"*) ;  /* 0xfffffee804207949 */ /* 0x000fea000383ffff */
.L_x_821:
[----:B-----5:R-:W-:Y:S01]  /*11780*/  FFMA R5, -R3, R3, 1 ;  /* 0x3f80000003057423 */ /* 0x020fe20000000103 */
[----:B------:R-:W-:Y:S03]  /*11790*/  BSSY.RECONVERGENT B0, `(.L_x_259) ;  /* 0x000000d000007945 */ /* 0x000fe60003800200 */
[----:B------:R0:W1:Y:S01]  /*117a0*/  MUFU.RSQ R4, R5 ;  /* 0x0000000500047308 */ /* 0x0000620000001400 */
[----:B------:R-:W-:-:S04]  /*117b0*/  IADD3 R0, PT, PT, R5, -0xd000000, RZ ;  /* 0xf300000005007810 */ /* 0x000fc80007ffe0ff */
[----:B------:R-:W-:-:S13]  /*117c0*/  ISETP.GT.U32.AND P0, PT, R0, 0x727fffff, PT ;  /* 0x727fffff0000780c */ /* 0x000fda0003f04070 */
[----:B01----:R-:W-:Y:S05]  /*117d0*/  @!P0 BRA `(.L_x_260) ;  /* 0x0000000000108947 */ /* 0x003fea0003800000 */
[----:B------:R-:W-:Y:S02]  /*117e0*/  MOV R0, R5 ;  /* 0x0000000500007202 */ /* 0x000fe40000000f00 */
[----:B------:R-:W-:-:S07]  /*117f0*/  MOV R4, 0x11810 ;  /* 0x0001181000047802 */ /* 0x000fce0000000f00 */
[----:B----4-:R-:W-:Y:S05]  /*11800*/  CALL.REL.NOINC `($__internal_1_$__cuda_sm20_sqrt_rn_f32_slowpath) ;  /* 0x0000002800d47944 */ /* 0x010fea0003c00000 */
[----:B------:R-:W-:Y:S05]  /*11810*/  BRA `(.L_x_261) ;  /* 0x0000000000107947 */ /* 0x000fea0003800000 */
.L_x_260:
[----:B------:R-:W-:Y:S01]  /*11820*/  FMUL.FTZ R0, R5, R4 ;  /* 0x0000000405007220 */ /* 0x000fe20000410000 */
[----:B------:R-:W-:-:S03]  /*11830*/  FMUL.FTZ R4, R4, 0.5 ;  /* 0x3f00000004047820 */ /* 0x000fc60000410000 */
[----:B------:R-:W-:-:S04]  /*11840*/  FFMA R5, -R0, R0, R5 ;  /* 0x0000000000057223 */ /* 0x000fc80000000105 */
[----:B------:R-:W-:-:S07]  /*11850*/  FFMA R0, R5, R4, R0 ;  /* 0x0000000405007223 */ /* 0x000fce0000000000 */
.L_x_261:
[----:B------:R-:W-:Y:S05]  /*11860*/  BSYNC.RECONVERGENT B0 ;  /* 0x0000000000007941 */ /* 0x000fea0003800200 */
.L_x_259:
[----:B------:R-:W0:Y:S01]  /*11870*/  MUFU.RCP R5, R0 ;  /* 0x0000000000057308 */ /* 0x000e220000001000 */
[----:B------:R-:W-:Y:S01]  /*11880*/  UMOV UR5, 0x3f800000 ;  /* 0x3f80000000057882 */ /* 0x000fe20000000000 */
[----:B------:R-:W-:Y:S01]  /*11890*/  BSSY.RECONVERGENT B3, `(.L_x_262) ;  /* 0x000000e000037945 */ /* 0x000fe20003800200 */
[----:B------:R-:W-:-:S05]  /*118a0*/  IMAD.U32 R7, RZ, RZ, UR5 ;  /* 0x00000005ff077e24 */ /* 0x000fca000f8e00ff */
[----:B------:R-:W1:Y:S01]  /*118b0*/  FCHK P0, -R7, R0 ;  /* 0x0000000007007302 */ /* 0x000e620000000100 */
[----:B0-----:R-:W-:-:S04]  /*118c0*/  FFMA R4, R5, -R0, 1 ;  /* 0x3f80000005047423 */ /* 0x001fc80000000800 */
[----:B------:R-:W-:-:S04]  /*118d0*/  FFMA R4, R5, R4, R5 ;  /* 0x0000000405047223 */ /* 0x000fc80000000005 */
[----:B------:R-:W-:-:S04]  /*118e0*/  FFMA R5, R4, -1, RZ ;  /* 0xbf80000004057823 */ /* 0x000fc800000000ff */
[----:B------:R-:W-:-:S04]  /*118f0*/  FFMA R6, R5, -R0, -1 ;  /* 0xbf80000005067423 */ /* 0x000fc80000000800 */
[----:B------:R-:W-:Y:S01]  /*11900*/  FFMA R15, R4, R6, R5 ;  /* 0x00000006040f7223 */ /* 0x000fe20000000005 */
[----:B-1----:R-:W-:Y:S06]  /*11910*/  @!P0 BRA `(.L_x_263) ;  /* 0x0000000000148947 */ /* 0x002fec0003800000 */
[----:B------:R-:W-:Y:S01]  /*11920*/  HFMA2 R4, -RZ, RZ, -1.875, 0 ;  /* 0xbf800000ff047431 */ /* 0x000fe200000001ff */
[----:B------:R-:W-:Y:S02]  /*11930*/  MOV R5, R0 ;  /* 0x0000000000057202 */ /* 0x000fe40000000f00 */
[----:B----4-:R-:W-:-:S07]  /*11940*/  MOV R28, 0x11960 ;  /* 0x00011960001c7802 */ /* 0x010fce0000000f00 */
[----:B------:R-:W-:Y:S05]  /*11950*/  CALL.REL.NOINC `($__internal_2_$__cuda_sm3x_div_rn_noftz_f32_slowpath) ;  /* 0x0000002800d87944 */ /* 0x000fea0003c00000 */
[----:B------:R-:W-:-:S07]  /*11960*/  IMAD.MOV.U32 R15, RZ, RZ, R4 ;  /* 0x000000ffff0f7224 */ /* 0x000fce00078e0004 */
.L_x_263:
[----:B------:R-:W-:Y:S05]  /*11970*/  BSYNC.RECONVERGENT B3 ;  /* 0x0000000000037941 */ /* 0x000fea0003800200 */
.L_x_262:
[----:B------:R-:W-:Y:S01]  /*11980*/  FMUL R5, R0, R0 ;  /* 0x0000000000057220 */ /* 0x000fe20000400000 */
[----:B------:R-:W-:Y:S01]  /*11990*/  FMUL R4, R3, -R2 ;  /* 0x8000000203047220 */ /* 0x000fe20000400000 */
[----:B------:R-:W-:Y:S02]  /*119a0*/  BSSY.RECONVERGENT B3, `(.L_x_264) ;  /* 0x000000e000037945 */ /* 0x000fe40003800200 */
        /* <DEDUP_REMOVED lines=10> */
[----:B----4-:R-:W-:-:S07]  /*11a50*/  MOV R28, 0x11a70 ;  /* 0x00011a70001c7802 */ /* 0x010fce0000000f00 */
[----:B------:R-:W-:Y:S05]  /*11a60*/  CALL.REL.NOINC `($__internal_2_$__cuda_sm3x_div_rn_noftz_f32_slowpath) ;  /* 0x0000002800947944 */ /* 0x000fea0003c00000 */
[----:B------:R-:W-:-:S07]  /*11a70*/  MOV R14, R4 ;  /* 0x00000004000e7202 */ /* 0x000fce0000000f00 */
.L_x_265:
[----:B------:R-:W-:Y:S05]  /*11a80*/  BSYNC.RECONVERGENT B3 ;  /* 0x0000000000037941 */ /* 0x000fea0003800200 */
.L_x_264:
[----:B------:R-:W-:Y:S01]  /*11a90*/  IMAD.MOV.U32 R11, RZ, RZ, RZ ;  /* 0x000000ffff0b7224 */ /* 0x000fe200078e00ff */
[----:B------:R-:W-:Y:S06]  /*11aa0*/  BRA `(.L_x_154) ;  /* 0x0000001400d87947 */ /* 0x000fec0003800000 */
.L_x_820:
        /* <DEDUP_REMOVED lines=9> */
[----:B------:R-:W-:Y:S01]  /*11b40*/  IMAD.MOV.U32 R4, RZ, RZ, R0 ;  /* 0x000000ffff047224 */ /* 0x000fe200078e0000 */
[----:B------:R-:W-:Y:S06]  /*11b50*/  BRA `(.L_x_268) ;  /* 0x0000000000107947 */ /* 0x000fec0003800000 */
.L_x_267:
[----:B------:R-:W-:Y:S01]  /*11b60*/  FMUL.FTZ R4, R5, R0 ;  /* 0x0000000005047220 */ /* 0x000fe20000410000 */
[----:B------:R-:W-:-:S03]  /*11b70*/  FMUL.FTZ R0, R0, 0.5 ;  /* 0x3f00000000007820 */ /* 0x000fc60000410000 */
[----:B------:R-:W-:-:S04]  /*11b80*/  FFMA R5, -R4, R4, R5 ;  /* 0x0000000404057223 */ /* 0x000fc80000000105 */
[----:B------:R-:W-:-:S07]  /*11b90*/  FFMA R4, R5, R0, R4 ;  /* 0x0000000005047223 */ /* 0x000fce0000000004 */
.L_x_268:
[----:B------:R-:W-:Y:S05]  /*11ba0*/  BSYNC.RECONVERGENT B0 ;  /* 0x0000000000007941 */ /* 0x000fea0003800200 */
.L_x_266:
[----:B------:R-:W-:Y:S01]  /*11bb0*/  IADD3 R0, PT, PT, R4, 0x1800000, RZ ;  /* 0x0180000004007810 */ /* 0x000fe20007ffe0ff */
[----:B------:R-:W-:Y:S03]  /*11bc0*/  BSSY.RECONVERGENT B1, `(.L_x_269) ;  /* 0x000000b000017945 */ /* 0x000fe60003800200 */
[----:B------:R-:W-:-:S04]  /*11bd0*/  LOP3.LUT R0, R0, 0x7f800000, RZ, 0xc0, !PT ;  /* 0x7f80000000007812 */ /* 0x000fc800078ec0ff */
[----:B------:R-:W-:-:S13]  /*11be0*/  ISETP.GT.U32.AND P0, PT, R0, 0x1ffffff, PT ;  /* 0x01ffffff0000780c */ /* 0x000fda0003f04070 */
[----:B------:R-:W-:Y:S05]  /*11bf0*/  @P0 BRA `(.L_x_270) ;  /* 0x00000000000c0947 */ /* 0x000fea0003800000 */
[----:B------:R-:W-:-:S07]  /*11c00*/  MOV R6, 0x11c20 ;  /* 0x00011c2000067802 */ /* 0x000fce0000000f00 */
[----:B----4-:R-:W-:Y:S05]  /*11c10*/  CALL.REL.NOINC `($__internal_0_$__cuda_sm20_rcp_rn_f32_slowpath) ;  /* 0x0000002000fc7944 */ /* 0x010fea0003c00000 */
[----:B------:R-:W-:Y:S05]  /*11c20*/  BRA `(.L_x_271) ;  /* 0x0000000000107947 */ /* 0x000fea0003800000 */
.L_x_270:
[----:B------:R-:W0:Y:S02]  /*11c30*/  MUFU.RCP R7, R4 ;  /* 0x0000000400077308 */ /* 0x000e240000001000 */
[----:B0-----:R-:W-:-:S04]  /*11c40*/  FFMA R0, R7, R4, -1 ;  /* 0xbf80000007007423 */ /* 0x001fc80000000004 */
[----:B------:R-:W-:-:S04]  /*11c50*/  FADD.FTZ R0, -R0, -RZ ;  /* 0x800000ff00007221 */ /* 0x000fc80000010100 */
[----:B------:R-:W-:-:S07]  /*11c60*/  FFMA R7, R7, R0, R7 ;  /* 0x0000000007077223 */ /* 0x000fce0000000007 */
.L_x_271:
[----:B------:R-:W-:Y:S05]  /*11c70*/  BSYNC.RECONVERGENT B1 ;  /* 0x0000000000017941 */ /* 0x000fea0003800200 */
.L_x_269:
[-C--:B------:R-:W-:Y:S01]  /*11c80*/  FMUL R5, R4, R4.reuse ;  /* 0x0000000404057220 */ /* 0x080fe20000400000 */
[----:B------:R-:W-:Y:S01]  /*11c90*/  BSSY.RECONVERGENT B3, `(.L_x_272) ;  /* 0x0000010000037945 */ /* 0x000fe20003800200 */
[----:B------:R-:W-:Y:S02]  /*11ca0*/  MOV R15, R7 ;  /* 0x00000007000f7202 */ /* 0x000fe40000000f00 */
[----:B----4-:R-:W-:Y:S01]  /*11cb0*/  FMUL R9, R5, R4 ;  /* 0x0000000405097220 */ /* 0x010fe20000400000 */
[----:B------:R-:W-:-:S03]  /*11cc0*/  FMUL R4, R3, R2 ;  /* 0x0000000203047220 */ /* 0x000fc60000400000 */
        /* <DEDUP_REMOVED lines=12> */
.L_x_273:
[----:B------:R-:W-:Y:S05]  /*11d90*/  BSYNC.RECONVERGENT B3 ;  /* 0x0000000000037941 */ /* 0x000fea0003800200 */
.L_x_272:
[----:B------:R-:W-:Y:S01]  /*11da0*/  HFMA2 R11, -RZ, RZ, 0, 0 ;  /* 0x00000000ff0b7431 */ /* 0x000fe200000001ff */
[----:B------:R-:W-:Y:S06]  /*11db0*/  BRA `(.L_x_154) ;  /* 0x0000001400147947 */ /* 0x000fec0003800000 */
.L_x_258:
[----:B------:R-:W-:-:S05]  /*11dc0*/  IMAD.MOV.U32 R5, RZ, RZ, -0x1d ;  /* 0xffffffe3ff057424 */ /* 0x000fca00078e00ff */
[----:B------:R-:W-:-:S04]  /*11dd0*/  VIADDMNMX.U32 R0, R18, R5, 0x3, PT ;  /* 0x0000000312007446 */ /* 0x000fc80003800005 */
[----:B------:R-:W-:-:S04]  /*11de0*/  SHF.L.U32 R0, R0, 0x2, RZ ;  /* 0x0000000200007819 */ /* 0x000fc800000006ff */
[----:B------:R-:W0:Y:S02]  /*11df0*/  LDC R4, c[0x2][R0+0x144] ;  /* 0x0080510000047b82 */ /* 0x000e240000000800 */
[----:B0-----:R-:W-:-:S04]  /*11e00*/  SHF.R.S32.HI R5, RZ, 0x1f, R4 ;  /* 0x0000001fff057819 */ /* 0x001fc80000011404 */
.L_x_823:
[----:B------:R-:W-:Y:S05]  /*11e10*/  BRX R4 -0x11e20                                                         (*"BRANCH_TARGETS .L_x_824,.L_x_825,.L_x_826,.L_x_155"*) ;  /* 0xfffffee004787949 */ /* 0x000fea000383ffff */
.L_x_826:
[C---:B-----5:R-:W-:Y:S01]  /*11e20*/  FMUL R0, |R3|.reuse, 1.4426950216293334961 ;  /* 0x3fb8aa3b03007820 */ /* 0x060fe20000400200 */
[----:B------:R-:W-:Y:S02]  /*11e30*/  HFMA2 R5, -RZ, RZ, 3.4921875, 0 ;  /* 0x42fc0000ff057431 */ /* 0x000fe400000001ff */
[----:B----4-:R-:W-:Y:S01]  /*11e40*/  FMUL R9, R3, R3 ;  /* 0x0000000303097220 */ /* 0x010fe20000400000 */
[----:B------:R-:W-:Y:S02]  /*11e50*/  HFMA2 R11, -RZ, RZ, 0, 0 ;  /* 0x00000000ff0b7431 */ /* 0x000fe400000001ff */
[----:B------:R-:W0:Y:S02]  /*11e60*/  FRND.TRUNC R0, R0 ;  /* 0x0000000000007307 */ /* 0x000e24000020d000 */
[----:B0-----:R-:W-:Y:S02]  /*11e70*/  FSETP.GT.AND P0, PT, |R0|, 126, PT ;  /* 0x42fc00000000780b */ /* 0x001fe40003f04200 */
[----:B------:R-:W-:-:S04]  /*11e80*/  LOP3.LUT R5, R5, 0x80000000, R0, 0xb8, !PT ;  /* 0x8000000005057812 */ /* 0x000fc800078eb800 */
[----:B------:R-:W-:Y:S02]  /*11e90*/  FSEL R4, R5, R0, P0 ;  /* 0x0000000005047208 */ /* 0x000fe40000000000 */
[----:B------:R-:W-:Y:S02]  /*11ea0*/  MOV R0, 0x363d0ada ;  /* 0x363d0ada00007802 */ /* 0x000fe40000000f00 */
[----:B------:R-:W-:Y:S01]  /*11eb0*/  FSETP.GE.AND P0, PT, |R3|, 1, PT ;  /* 0x3f8000000300780b */ /* 0x000fe20003f06200 */
[C---:B------:R-:W-:Y:S02]  /*11ec0*/  FFMA R5, R4.reuse, -0.69314718246459960938, |R3| ;  /* 0xbf31721804057823 */ /* 0x040fe40000000403 */
[C---:B------:R-:W-:Y:S02]  /*11ed0*/  FFMA R0, R9.reuse, R0, 0.00019836159481201320887 ;  /* 0x394fff4909007423 */ /* 0x040fe40000000000 */
[C---:B------:R-:W-:Y:S01]  /*11ee0*/  FFMA R5, R4.reuse, 1.9046542121259335545e-09, R5 ;  /* 0x3102e30804057823 */ /* 0x040fe20000000005 */
[----:B------:R-:W-:Y:S01]  /*11ef0*/  FADD R4, R4, 12583037 ;  /* 0x4b40007d04047421 */ /* 0x000fe20000000000 */
[----:B------:R-:W-:-:S02]  /*11f00*/  FFMA R6, R9, R0, 0.0083333496004343032837 ;  /* 0x3c08889a09067423 */ /* 0x000fc40000000000 */
[----:B------:R-:W-:Y:S01]  /*11f10*/  FMUL R5, R5, 1.4426950216293334961 ;  /* 0x3fb8aa3b05057820 */ /* 0x000fe20000400000 */
[----:B------:R-:W-:Y:S02]  /*11f20*/  IMAD.SHL.U32 R4, R4, 0x800000, RZ ;  /* 0x0080000004047824 */ /* 0x000fe400078e00ff */
[----:B------:R-:W-:-:S03]  /*11f30*/  FFMA R6, R9, R6, 0.16666667163372039795 ;  /* 0x3e2aaaab09067423 */ /* 0x000fc60000000006 */
[----:B------:R-:W0:Y:S01]  /*11f40*/  MUFU.EX2 R5, R5 ;  /* 0x0000000500057308 */ /* 0x000e220000000800 */
[----:B------:R-:W-:Y:S01]  /*11f50*/  FMUL R6, R9, R6 ;  /* 0x0000000609067220 */ /* 0x000fe20000400000 */
        /* <DEDUP_REMOVED lines=10> */
.L_x_824:
[----:B-----5:R-:W-:Y:S01]  /*12000*/  FFMA R4, R3, R3, 1 ;  /* 0x3f80000003047423 */ /* 0x020fe20000000003 */
        /* <DEDUP_REMOVED lines=8> */
.L_x_275:
[----:B------:R-:W0:Y:S02]  /*12090*/  MUFU.RCP R7, R4 ;  /* 0x0000000400077308 */ /* 0x000e240000001000 */
[----:B0-----:R-:W-:-:S04]  /*120a0*/  FFMA R0, R4, R7, -1 ;  /* 0xbf80000004007423 */ /* 0x001fc80000000007 */
[----:B------:R-:W-:-:S04]  /*120b0*/  FADD.FTZ R0, -R0, -RZ ;  /* 0x800000ff00007221 */ /* 0x000fc80000010100 */
[----:B------:R-:W-:-:S07]  /*120c0*/  FFMA R7, R7, R0, R7 ;  /* 0x0000000007077223 */ /* 0x000fce0000000007 */
.L_x_276:
[----:B------:R-:W-:Y:S05]  /*120d0*/  BSYNC.RECONVERGENT B1 ;  /* 0x0000000000017941 */ /* 0x000fea0003800200 */
.L_x_274:
[----:B----4-:R-:W-:Y:S01]  /*120e0*/  FMUL R9, R4, R4 ;  /* 0x0000000404097220 */ /* 0x010fe20000400000 */
[----:B------:R-:W-:Y:S01]  /*120f0*/  FMUL R3, R3, -2 ;  /* 0xc000000003037820 */ /* 0x000fe20000400000 */
[----:B------:R-:W-:Y:S01]  /*12100*/  BSSY.RECONVERGENT B3, `(.L_x_277) ;  /* 0x000000f000037945 */ /* 0x000fe20003800200 */
[----:B------:R-:W-:Y:S01]  /*12110*/  MOV R15, R7 ;  /* 0x00000007000f7202 */ /* 0x000fe20000000f00 */
[----:B------:R-:W0:Y:S01]  /*12120*/  MUFU.RCP R0, R9 ;  /* 0x0000000900007308 */ /* 0x000e220000001000 */
[----:B------:R-:W-:-:S07]  /*12130*/  FMUL R4, R2, R3 ;  /* 0x0000000302047220 */ /* 0x000fce0000400000 */
        /* <DEDUP_REMOVED lines=11> */
.L_x_278:
[----:B------:R-:W-:Y:S05]  /*121f0*/  BSYNC.RECONVERGENT B3 ;  /* 0x0000000000037941 */ /* 0x000fea0003800200 */
.L_x_277:
[----:B------:R-:W-:Y:S01]  /*12200*/  HFMA2 R11, -RZ, RZ, 0, 0 ;  /* 0x00000000ff0b7431 */ /* 0x000fe200000001ff */
[----:B------:R-:W-:Y:S06]  /*12210*/  BRA `(.L_x_154) ;  /* 0x0000000c00fc7947 */ /* 0x000fec0003800000 */
.L_x_825:
[C---:B-----5:R-:W-:Y:S01]  /*12220*/  FMUL R0, |R3|.reuse, 1.4426950216293334961 ;  /* 0x3fb8aa3b03007820 */ /* 0x060fe20000400200 */
[----:B------:R-:W-:Y:S01]  /*12230*/  MOV R5, 0x42fc0000 ;  /* 0x42fc000000057802 */ /* 0x000fe20000000f00 */
[----:B------:R-:W-:Y:S02]  /*12240*/  HFMA2 R7, -RZ, RZ, 0.389892578125, 0.0002090930938720703125 ;  /* 0x363d0adaff077431 */ /* 0x000fe400000001ff */
[----:B----4-:R-:W-:Y:S01]  /*12250*/  FMUL R8, R3, R3 ;  /* 0x0000000303087220 */ /* 0x010fe20000400000 */
[----:B------:R-:W-:Y:S01]  /*12260*/  MOV R11, RZ ;  /* 0x000000ff000b7202 */ /* 0x000fe20000000f00 */
[----:B------:R-:W0:Y:S02]  /*12270*/  FRND.TRUNC R0, R0 ;  /* 0x0000000000007307 */ /* 0x000e24000020d000 */
[----:B------:R-:W-:-:S04]  /*12280*/  FFMA R9, R8, R7, 0.00019836159481201320887 ;  /* 0x394fff4908097423 */ /* 0x000fc80000000007 */
[----:B------:R-:W-:-:S04]  /*12290*/  FFMA R9, R8, R9, 0.0083333496004343032837 ;  /* 0x3c08889a08097423 */ /* 0x000fc80000000009 */
[----:B------:R-:W-:Y:S01]  /*122a0*/  FFMA R9, R8, R9, 0.16666667163372039795 ;  /* 0x3e2aaaab08097423 */ /* 0x000fe20000000009 */
[----:B0-----:R-:W-:Y:S02]  /*122b0*/  FSETP.GT.AND P0, PT, |R0|, 126, PT ;  /* 0x42fc00000000780b */ /* 0x001fe40003f04200 */
[----:B------:R-:W-:Y:S01]  /*122c0*/  LOP3.LUT R5, R5, 0x80000000, R0, 0xb8, !PT ;  /* 0x8000000005057812 */ /* 0x000fe200078eb800 */
[----:B------:R-:W-:-:S03]  /*122d0*/  FMUL R8, R8, R9 ;  /* 0x0000000908087220 */ /* 0x000fc60000400000 */
[----:B------:R-:W-:Y:S02]  /*122e0*/  FSEL R4, R5, R0, P0 ;  /* 0x0000000005047208 */ /* 0x000fe40000000000 */
[----:B------:R-:W-:-:S03]  /*122f0*/  FSETP.GE.AND P0, PT, |R3|, 1, PT ;  /* 0x3f8000000300780b */ /* 0x000fc60003f06200 */
[----:B------:R-:W-:-:S04]  /*12300*/  FFMA R5, R4, -0.69314718246459960938, |R3| ;  /* 0xbf31721804057823 */ /* 0x000fc80000000403 */
[C---:B------:R-:W-:Y:S01]  /*12310*/  FFMA R5, R4.reuse, 1.9046542121259335545e-09, R5 ;  /* 0x3102e30804057823 */ /* 0x040fe20000000005 */
[----:B------:R-:W-:-:S03]  /*12320*/  FADD R4, R4, 12583037 ;  /* 0x4b40007d04047421 */ /* 0x000fc60000000000 */
[----:B------:R-:W-:Y:S01]  /*12330*/  FMUL R5, R5, 1.4426950216293334961 ;  /* 0x3fb8aa3b05057820 */ /* 0x000fe20000400000 */
[----:B------:R-:W-:-:S05]  /*12340*/  IMAD.SHL.U32 R4, R4, 0x800000, RZ ;  /* 0x0080000004047824 */ /* 0x000fca00078e00ff */
        /* <DEDUP_REMOVED lines=11> */
.L_x_212:
[----:B------:R-:W-:-:S13]  /*12400*/  ISETP.GT.AND P0, PT, R18, 0x23, PT ;  /* 0x000000231200780c */ /* 0x000fda0003f04270 */
[----:B------:R-:W-:Y:S05]  /*12410*/  @P0 BRA `(.L_x_279) ;  /* 0x0000000c00180947 */ /* 0x000fea0003800000 */
[----:B------:R-:W-:-:S13]  /*12420*/  ISETP.GT.AND P0, PT, R18, 0x21, PT ;  /* 0x000000211200780c */ /* 0x000fda0003f04270 */
[----:B------:R-:W-:Y:S05]  /*12430*/  @P0 BRA `(.L_x_280) ;  /* 0x0000000400b00947 */ /* 0x000fea0003800000 */
[----:B------:R-:W-:-:S05]  /*12440*/  IMAD.MOV.U32 R5, RZ, RZ, -0x20 ;  /* 0xffffffe0ff057424 */ /* 0x000fca00078e00ff */
[----:B------:R-:W-:-:S04]  /*12450*/  VIADDMNMX.U32 R0, R18, R5, 0x2, PT ;  /* 0x0000000212007446 */ /* 0x000fc80003800005 */
[----:B------:R-:W-:-:S04]  /*12460*/  SHF.L.U32 R0, R0, 0x2, RZ ;  /* 0x0000000200007819 */ /* 0x000fc800000006ff */
[----:B------:R-:W0:Y:S02]  /*12470*/  LDC R4, c[0x2][R0+0x154] ;  /* 0x0080550000047b82 */ /* 0x000e240000000800 */
[----:B0-----:R-:W-:-:S04]  /*12480*/  SHF.R.S32.HI R5, RZ, 0x1f, R4 ;  /* 0x0000001fff057819 */ /* 0x001fc80000011404 */
.L_x_828:
[----:B------:R-:W-:Y:S05]  /*12490*/  BRX R4 -0x124a0                                                         (*"BRANCH_TARGETS .L_x_829,.L_x_830,.L_x_155"*) ;  /* 0xfffffed804d87949 */ /* 0x000fea000383ffff */
.L_x_830:
[----:B-----5:R-:W-:Y:S01]  /*124a0*/  FFMA R5, R3, R3, 1 ;  /* 0x3f80000003057423 */ /* 0x020fe20000000003 */
[----:B------:R-:W-:Y:S03]  /*124b0*/  BSSY.RECONVERGENT B0, `(.L_x_281) ;  /* 0x000000e000007945 */ /* 0x000fe60003800200 */
[----:B------:R0:W1:Y:S01]  /*124c0*/  MUFU.RSQ R0, R5 ;  /* 0x0000000500007308 */ /* 0x0000620000001400 */
[----:B------:R-:W-:-:S04]  /*124d0*/  IADD3 R4, PT, PT, R5, -0xd000000, RZ ;  /* 0xf300000005047810 */ /* 0x000fc80007ffe0ff */
[----:B------:R-:W-:-:S13]  /*124e0*/  ISETP.GT.U32.AND P0, PT, R4, 0x727fffff, PT ;  /* 0x727fffff0400780c */ /* 0x000fda0003f04070 */
[----:B01----:R-:W-:Y:S05]  /*124f0*/  @!P0 BRA `(.L_x_282) ;  /* 0x0000000000148947 */ /* 0x003fea0003800000 */
[----:B------:R-:W-:Y:S01]  /*12500*/  IMAD.MOV.U32 R0, RZ, RZ, R5 ;  /* 0x000000ffff007224 */ /* 0x000fe200078e0005 */
[----:B------:R-:W-:-:S07]  /*12510*/  MOV R4, 0x12530 ;  /* 0x0001253000047802 */ /* 0x000fce0000000f00 */
[----:B----4-:R-:W-:Y:S05]  /*12520*/  CALL.REL.NOINC `($__internal_1_$__cuda_sm20_sqrt_rn_f32_slowpath) ;  /* 0x0000001c008c7944 */ /* 0x010fea0003c00000 */
[----:B------:R-:W-:Y:S01]  /*12530*/  MOV R4, R0 ;  /* 0x0000000000047202 */ /* 0x000fe20000000f00 */
[----:B------:R-:W-:Y:S06]  /*12540*/  BRA `(.L_x_283) ;  /* 0x0000000000107947 */ /* 0x000fec0003800000 */
.L_x_282:
[----:B------:R-:W-:Y:S01]  /*12550*/  FMUL.FTZ R4, R5, R0 ;  /* 0x0000000005047220 */ /* 0x000fe20000410000 */
[----:B------:R-:W-:-:S03]  /*12560*/  FMUL.FTZ R0, R0, 0.5 ;  /* 0x3f00000000007820 */ /* 0x000fc60000410000 */
[----:B------:R-:W-:-:S04]  /*12570*/  FFMA R5, -R4, R4, R5 ;  /* 0x0000000404057223 */ /* 0x000fc80000000105 */
[----:B------:R-:W-:-:S07]  /*12580*/  FFMA R4, R5, R0, R4 ;  /* 0x0000000005047223 */ /* 0x000fce0000000004 */
.L_x_283:
[----:B------:R-:W-:Y:S05]  /*12590*/  BSYNC.RECONVERGENT B0 ;  /* 0x0000000000007941 */ /* 0x000fea0003800200 */
.L_x_281:
        /* <DEDUP_REMOVED lines=8> */
.L_x_285:
[----:B------:R-:W0:Y:S02]  /*12620*/  MUFU.RCP R7, R4 ;  /* 0x0000000400077308 */ /* 0x000e240000001000 */
[----:B0-----:R-:W-:-:S04]  /*12630*/  FFMA R0, R7, R4, -1 ;  /* 0xbf80000007007423 */ /* 0x001fc80000000004 */
[----:B------:R-:W-:-:S04]  /*12640*/  FADD.FTZ R0, -R0, -RZ ;  /* 0x800000ff00007221 */ /* 0x000fc80000010100 */
[----:B------:R-:W-:-:S07]  /*12650*/  FFMA R7, R7, R0, R7 ;  /* 0x0000000007077223 */ /* 0x000fce0000000007 */
.L_x_286:
[----:B------:R-:W-:Y:S05]  /*12660*/  BSYNC.RECONVERGENT B1 ;  /* 0x0000000000017941 */ /* 0x000fea0003800200 */
.L_x_284:
[-C--:B------:R-:W-:Y:S01]  /*12670*/  FMUL R5, R4, R4.reuse ;  /* 0x0000000404057220 */ /* 0x080fe20000400000 */
[----:B------:R-:W-:Y:S01]  /*12680*/  BSSY.RECONVERGENT B3, `(.L_x_287) ;  /* 0x0000010000037945 */ /* 0x000fe20003800200 */
[----:B------:R-:W-:Y:S02]  /*12690*/  IMAD.MOV.U32 R15, RZ, RZ, R7 ;  /* 0x000000ffff0f7224 */ /* 0x000fe400078e0007 */
[----:B----4-:R-:W-:Y:S01]  /*126a0*/  FMUL R9, R5, R4 ;  /* 0x0000000405097220 */ /* 0x010fe20000400000 */
[----:B------:R-:W-:-:S03]  /*126b0*/  FMUL R4, R3, -R2 ;  /* 0x8000000203047220 */ /* 0x000fc60000400000 */
        /* <DEDUP_REMOVED lines=12> */
.L_x_288:
[----:B------:R-:W-:Y:S05]  /*12780*/  BSYNC.RECONVERGENT B3 ;  /* 0x0000000000037941 */ /* 0x000fea0003800200 */
.L_x_287:
[----:B------:R-:W-:Y:S01]  /*12790*/  IMAD.MOV.U32 R11, RZ, RZ, RZ ;  /* 0x000000ffff0b7224 */ /* 0x000fe200078e00ff */
[----:B------:R-:W-:Y:S06]  /*127a0*/  BRA `(.L_x_154) ;  /* 0x0000000800987947 */ /* 0x000fec0003800000 */
.L_x_829:
[----:B-----5:R-:W-:Y:S01]  /*127b0*/  FMUL R0, |R3|, 1.4426950216293334961 ;  /* 0x3fb8aa3b03007820 */ /* 0x020fe20000400200 */
[----:B------:R-:W-:Y:S01]  /*127c0*/  HFMA2 R5, -RZ, RZ, 3.4921875, 0 ;  /* 0x42fc0000ff057431 */ /* 0x000fe200000001ff */
[----:B------:R-:W-:Y:S04]  /*127d0*/  BSSY.RECONVERGENT B1, `(.L_x_289) ;  /* 0x000001b000017945 */ /* 0x000fe80003800200 */
[----:B------:R-:W0:Y:S02]  /*127e0*/  FRND.TRUNC R0, R0 ;  /* 0x0000000000007307 */ /* 0x000e24000020d000 */
[----:B0-----:R-:W-:Y:S02]  /*127f0*/  FSETP.GT.AND P0, PT, |R0|, 126, PT ;  /* 0x42fc00000000780b */ /* 0x001fe40003f04200 */
[----:B------:R-:W-:-:S04]  /*12800*/  LOP3.LUT R5, R5, 0x80000000, R0, 0xb8, !PT ;  /* 0x8000000005057812 */ /* 0x000fc800078eb800 */
[----:B------:R-:W-:-:S05]  /*12810*/  FSEL R4, R5, R0, P0 ;  /* 0x0000000005047208 */ /* 0x000fca0000000000 */
        /* <DEDUP_REMOVED lines=8> */
[----:B0-----:R-:W-:-:S04]  /*128a0*/  FMUL.FTZ R7, R0, 0.125 ;  /* 0x3e00000000077820 */ /* 0x001fc80000410000 */
[----:B------:R-:W-:-:S04]  /*128b0*/  FFMA R7, R6, 2, R7 ;  /* 0x4000000006077823 */ /* 0x000fc80000000007 */
[----:B------:R-:W-:-:S04]  /*128c0*/  FMUL R4, R7, R7 ;  /* 0x0000000707047220 */ /* 0x000fc80000400000 */
[----:B------:R-:W-:-:S05]  /*128d0*/  VIADD R0, R4, 0x1800000 ;  /* 0x0180000004007836 */ /* 0x000fca0000000000 */
[----:B------:R-:W-:-:S04]  /*128e0*/  LOP3.LUT R0, R0, 0x7f800000, RZ, 0xc0, !PT ;  /* 0x7f80000000007812 */ /* 0x000fc800078ec0ff */
[----:B------:R-:W-:-:S13]  /*128f0*/  ISETP.GT.U32.AND P0, PT, R0, 0x1ffffff, PT ;  /* 0x01ffffff0000780c */ /* 0x000fda0003f04070 */
[----:B------:R-:W-:Y:S05]  /*12900*/  @P0 BRA `(.L_x_290) ;  /* 0x00000000000c0947 */ /* 0x000fea0003800000 */
[----:B------:R-:W-:-:S07]  /*12910*/  MOV R6, 0x12930 ;  /* 0x0001293000067802 */ /* 0x000fce0000000f00 */
[----:B----4-:R-:W-:Y:S05]  /*12920*/  CALL.REL.NOINC `($__internal_0_$__cuda_sm20_rcp_rn_f32_slowpath) ;  /* 0x0000001400b87944 */ /* 0x010fea0003c00000 */
[----:B------:R-:W-:Y:S05]  /*12930*/  BRA `(.L_x_291) ;  /* 0x0000000000107947 */ /* 0x000fea0003800000 */
.L_x_290:
[----:B------:R-:W0:Y:S02]  /*12940*/  MUFU.RCP R7, R4 ;  /* 0x0000000400077308 */ /* 0x000e240000001000 */
[----:B0-----:R-:W-:-:S04]  /*12950*/  FFMA R0, R4, R7, -1 ;  /* 0xbf80000004007423 */ /* 0x001fc80000000007 */
[----:B------:R-:W-:-:S04]  /*12960*/  FADD.FTZ R0, -R0, -RZ ;  /* 0x800000ff00007221 */ /* 0x000fc80000010100 */
[----:B------:R-:W-:-:S07]  /*12970*/  FFMA R7, R7, R0, R7 ;  /* 0x0000000007077223 */ /* 0x000fce0000000007 */
.L_x_291:
[----:B------:R-:W-:Y:S05]  /*12980*/  BSYNC.RECONVERGENT B1 ;  /* 0x0000000000017941 */ /* 0x000fea0003800200 */
.L_x_289:
[C---:B------:R-:W-:Y:S01]  /*12990*/  FMUL R0, |R3|.reuse, 2.8853900432586669922 ;  /* 0x4038aa3b03007820 */ /* 0x040fe20000400200 */
[----:B------:R-:W-:Y:S01]  /*129a0*/  MOV R6, 0x3c80f082 ;  /* 0x3c80f08200067802 */ /* 0x000fe20000000f00 */
[C---:B----4-:R-:W-:Y:S01]  /*129b0*/  FMUL R9, R3.reuse, R3 ;  /* 0x0000000303097220 */ /* 0x050fe20000400000 */
[----:B------:R-:W-:Y:S01]  /*129c0*/  HFMA2 R5, -RZ, RZ, 1.875, 0 ;  /* 0x3f800000ff057431 */ /* 0x000fe200000001ff */
[----:B------:R-:W-:Y:S01]  /*129d0*/  FSETP.GE.AND P1, PT, |R3|, 0.60000002384185791016, PT ;  /* 0x3f19999a0300780b */ /* 0x000fe20003f26200 */
[----:B------:R-:W-:Y:S01]  /*129e0*/  IMAD.MOV.U32 R15, RZ, RZ, R7 ;  /* 0x000000ffff0f7224 */ /* 0x000fe200078e0007 */
[----:B------:R-:W0:Y:S01]  /*129f0*/  MUFU.EX2 R0, R0 ;  /* 0x0000000000007308 */ /* 0x000e220000000800 */
[----:B------:R-:W-:Y:S01]  /*12a00*/  FFMA R6, R9, R6, -0.052303962409496307373 ;  /* 0xbd563cae09067423 */ /* 0x000fe20000000006 */
[----:B------:R-:W-:Y:S02]  /*12a10*/  FSETP.GE.AND P0, PT, |R3|, 9.010913848876953125, PT ;  /* 0x41102cb40300780b */ /* 0x000fe40003f06200 */
[----:B------:R-:W-:Y:S01]  /*12a20*/  MOV R11, RZ ;  /* 0x000000ff000b7202 */ /* 0x000fe20000000f00 */
[----:B------:R-:W-:Y:S01]  /*12a30*/  FFMA R8, R9, R6, 0.1331529766321182251 ;  /* 0x3e08594109087423 */ /* 0x000fe20000000006 */
[----:B0-----:R-:W-:-:S03]  /*12a40*/  FADD R4, R0, 1 ;  /* 0x3f80000000047421 */ /* 0x001fc60000000000 */
[----:B------:R-:W-:-:S04]  /*12a50*/  FFMA R0, R9, R8, -0.33332768082618713379 ;  /* 0xbeaaa9ed09007423 */ /* 0x000fc80000000008 */
[----:B------:R-:W-:Y:S01]  /*12a60*/  FFMA R0, R9, R0, RZ ;  /* 0x0000000009007223 */ /* 0x000fe200000000ff */
[----:B------:R-:W0:Y:S02]  /*12a70*/  MUFU.RCP R4, R4 ;  /* 0x0000000400047308 */ /* 0x000e240000001000 */
[----:B0-----:R-:W-:-:S05]  /*12a80*/  FFMA R5, R4, -2, R5 ;  /* 0xc000000004057823 */ /* 0x001fca0000000005 */
[----:B------:R-:W-:-:S04]  /*12a90*/  FSEL R6, R5, 1, !P0 ;  /* 0x3f80000005067808 */ /* 0x000fc80004000000 */
[--C-:B------:R-:W-:Y:S01]  /*12aa0*/  LOP3.LUT R6, R6, 0x80000000, R3.reuse, 0xb8, !PT ;  /* 0x8000000006067812 */ /* 0x100fe200078eb803 */
[----:B------:R-:W-:-:S04]  /*12ab0*/  @!P1 FFMA R6, R3, R0, R3 ;  /* 0x0000000003069223 */ /* 0x000fc80000000003 */
[----:B------:R-:W-:-:S04]  /*12ac0*/  FMUL R6, R6, -2 ;  /* 0xc000000006067820 */ /* 0x000fc80000400000 */
[----:B------:R-:W-:-:S04]  /*12ad0*/  FMUL R3, R6, R7 ;  /* 0x0000000706037220 */ /* 0x000fc80000400000 */
[----:B------:R-:W-:Y:S01]  /*12ae0*/  FMUL R14, R2, R3 ;  /* 0x00000003020e7220 */ /* 0x000fe20000400000 */
[----:B------:R-:W-:Y:S06]  /*12af0*/  BRA `(.L_x_154) ;  /* 0x0000000400c47947 */ /* 0x000fec0003800000 */
.L_x_280:
[----:B------:R-:W-:-:S04]  /*12b00*/  MOV R5, 0xffffffde ;  /* 0xffffffde00057802 */ /* 0x000fc80000000f00 */
[----:B------:R-:W-:-:S05]  /*12b10*/  VIADDMNMX.U32 R0, R18, R5, 0x2, PT ;  /* 0x0000000212007446 */ /* 0x000fca0003800005 */
[----:B------:R-:W-:-:S04]  /*12b20*/  IMAD.SHL.U32 R0, R0, 0x4, RZ ;  /* 0x0000000400007824 */ /* 0x000fc800078e00ff */
[----:B------:R-:W0:Y:S02]  /*12b30*/  LDC R4, c[0x2][R0+0x160] ;  /* 0x0080580000047b82 */ /* 0x000e240000000800 */
[----:B0-----:R-:W-:-:S04]  /*12b40*/  SHF.R.S32.HI R5, RZ, 0x1f, R4 ;  /* 0x0000001fff057819 */ /* 0x001fc80000011404 */
.L_x_832:
[----:B------:R-:W-:Y:S05]  /*12b50*/  BRX R4 -0x12b60                                                         (*"BRANCH_TARGETS .L_x_833,.L_x_834,.L_x_155"*) ;  /* 0xfffffed404287949 */ /* 0x000fea000383ffff */
.L_x_834:
[----:B-----5:R-:W-:Y:S01]  /*12b60*/  FFMA R4, -R3, R3, 1 ;  /* 0x3f80000003047423 */ /* 0x020fe20000000103 */
        /* <DEDUP_REMOVED lines=8> */
.L_x_293:
[----:B------:R-:W0:Y:S02]  /*12bf0*/  MUFU.RCP R7, R4 ;  /* 0x0000000400077308 */ /* 0x000e240000001000 */
[----:B0-----:R-:W-:-:S04]  /*12c00*/  FFMA R0, R4, R7, -1 ;  /* 0xbf80000004007423 */ /* 0x001fc80000000007 */
[----:B------:R-:W-:-:S04]  /*12c10*/  FADD.FTZ R0, -R0, -RZ ;  /* 0x800000ff00007221 */ /* 0x000fc80000010100 */
[----:B------:R-:W-:-:S07]  /*12c20*/  FFMA R7, R7, R0, R7 ;  /* 0x0000000007077223 */ /* 0x000fce0000000007 */
.L_x_294:
[----:B------:R-:W-:Y:S05]  /*12c30*/  BSYNC.RECONVERGENT B1 ;  /* 0x0000000000017941 */ /* 0x000fea0003800200 */
.L_x_292:
[----:B------:R-:W-:Y:S01]  /*12c40*/  FMUL R5, R4, R4 ;  /* 0x0000000404057220 */ /* 0x000fe20000400000 */
[----:B----4-:R-:W-:Y:S01]  /*12c50*/  FADD R9, R3, R3 ;  /* 0x0000000303097221 */ /* 0x010fe20000000000 */
        /* <DEDUP_REMOVED lines=14> */
.L_x_296:
[----:B------:R-:W-:Y:S05]  /*12d40*/  BSYNC.RECONVERGENT B3 ;  /* 0x0000000000037941 */ /* 0x000fea0003800200 */
.L_x_295:
[----:B------:R-:W-:Y:S01]  /*12d50*/  HFMA2 R11, -RZ, RZ, 0, 0 ;  /* 0x00000000ff0b7431 */ /* 0x000fe200000001ff */
[----:B------:R-:W-:Y:S06]  /*12d60*/  BRA `(.L_x_154) ;  /* 0x0000000400287947 */ /* 0x000fec0003800000 */
.L_x_833:
[----:B-----5:R-:W-:Y:S01]  /*12d70*/  FFMA R5, R3, R3, -1 ;  /* 0xbf80000003057423 */ /* 0x020fe20000000003 */
        /* <DEDUP_REMOVED lines=10> */
.L_x_298:
[----:B------:R-:W-:Y:S01]  /*12e20*/  FMUL.FTZ R4, R5, R0 ;  /* 0x0000000005047220 */ /* 0x000fe20000410000 */
[----:B------:R-:W-:-:S03]  /*12e30*/  FMUL.FTZ R0, R0, 0.5 ;  /* 0x3f00000000007820 */ /* 0x000fc60000410000 */
[----:B------:R-:W-:-:S04]  /*12e40*/  FFMA R5, -R4, R4, R5 ;  /* 0x0000000404057223 */ /* 0x000fc80000000105 */
[----:B------:R-:W-:-:S07]  /*12e50*/  FFMA R4, R5, R0, R4 ;  /* 0x0000000005047223 */ /* 0x000fce0000000004 */
.L_x_299:
[----:B------:R-:W-:Y:S05]  /*12e60*/  BSYNC.RECONVERGENT B0 ;  /* 0x0000000000007941 */ /* 0x000fea0003800200 */
.L_x_297:
        /* <DEDUP_REMOVED lines=8> */
.L_x_301:
[----:B------:R-:W0:Y:S02]  /*12ef0*/  MUFU.RCP R7, R4 ;  /* 0x0000000400077308 */ /* 0x000e240000001000 */
[----:B0-----:R-:W-:-:S04]  /*12f00*/  FFMA R0, R7, R4, -1 ;  /* 0xbf80000007007423 */ /* 0x001fc80000000004 */
[----:B------:R-:W-:-:S04]  /*12f10*/  FADD.FTZ R0, -R0, -RZ ;  /* 0x800000ff00007221 */ /* 0x000fc80000010100 */
[----:B------:R-:W-:-:S07]  /*12f20*/  FFMA R7, R7, R0, R7 ;  /* 0x0000000007077223 */ /* 0x000fce0000000007 */
.L_x_302:
[----:B------:R-:W-:Y:S05]  /*12f30*/  BSYNC.RECONVERGENT B1 ;  /* 0x0000000000017941 */ /* 0x000fea0003800200 */
.L_x_300:
        /* <DEDUP_REMOVED lines=17> */
.L_x_304:
[----:B------:R-:W-:Y:S05]  /*13050*/  BSYNC.RECONVERGENT B3 ;  /* 0x0000000000037941 */ /* 0x000fea0003800200 */
.L_x_303:
[----:B------:R-:W-:Y:S01]  /*13060*/  IMAD.MOV.U32 R11, RZ, RZ, RZ ;  /* 0x000000ffff0b7224 */ /* 0x000fe200078e00ff */
[----:B------:R-:W-:Y:S06]  /*13070*/  BRA `(.L_x_154) ;  /* 0x0000000000647947 */ /* 0x000fec0003800000 */
.L_x_279:
[----:B------:R-:W-:-:S04]  /*13080*/  IADD3 R0, PT, PT, R18, -0x25, RZ ;  /* 0xffffffdb12007810 */ /* 0x000fc80007ffe0ff */
[----:B------:R-:W-:-:S13]  /*13090*/  ISETP.GE.U32.AND P0, PT, R0, 0x5, PT ;  /* 0x000000050000780c */ /* 0x000fda0003f06070 */
[----:B------:R-:W-:Y:S05]  /*130a0*/  @!P0 BRA `(.L_x_305) ;  /* 0x0000000000508947 */ /* 0x000fea0003800000 */
[----:B------:R-:W-:-:S04]  /*130b0*/  MOV R5, 0xffffffdc ;  /* 0xffffffdc00057802 */ /* 0x000fc80000000f00 */
[----:B------:R-:W-:-:S05]  /*130c0*/  VIADDMNMX.U32 R0, R18, R5, 0x7, PT ;  /* 0x0000000712007446 */ /* 0x000fca0003800005 */
[----:B------:R-:W-:-:S04]  /*130d0*/  IMAD.SHL.U32 R0, R0, 0x4, RZ ;  /* 0x0000000400007824 */ /* 0x000fc800078e00ff */
[----:B------:R-:W0:Y:S02]  /*130e0*/  LDC R4, c[0x2][R0+0x16c] ;  /* 0x00805b0000047b82 */ /* 0x000e240000000800 */
[----:B0-----:R-:W-:-:S04]  /*130f0*/  SHF.R.S32.HI R5, RZ, 0x1f, R4 ;  /* 0x0000001fff057819 */ /* 0x001fc80000011404 */
.L_x_836:
[----:B------:R-:W-:Y:S05]  /*13100*/  BRX R4 -0x13110                                                         (*"BRANCH_TARGETS .L_x_837,.L_x_155,.L_x_786"*) ;  /* 0xfffffecc04bc7949 */ /* 0x000fea000383ffff */
.L_x_786:
[----:B------:R-:W-:Y:S01]  /*13110*/  HFMA2 R11, -RZ, RZ, 0, 0 ;  /* 0x00000000ff0b7431 */ /* 0x000fe200000001ff */
[----:B------:R-:W-:Y:S06]  /*13120*/  BRA `(.L_x_154) ;  /* 0x0000000000387947 */ /* 0x000fec0003800000 */
.L_x_155:
[----:B------:R-:W-:Y:S01]  /*13130*/  MOV R15, RZ ;  /* 0x000000ff000f7202 */ /* 0x000fe20000000f00 */
[----:B------:R-:W-:Y:S01]  /*13140*/  IMAD.MOV.U32 R11, RZ, RZ, RZ ;  /* 0x000000ffff0b7224 */ /* 0x000fe200078e00ff */
[----:B------:R-:W-:Y:S06]  /*13150*/  BRA `(.L_x_154) ;  /* 0x00000000002c7947 */ /* 0x000fec0003800000 */
.L_x_837:
[C---:B-----5:R-:W-:Y:S01]  /*13160*/  FSETP.GT.AND P0, PT, R3.reuse, RZ, PT ;  /* 0x000000ff0300720b */ /* 0x060fe20003f04000 */
[----:B------:R-:W-:Y:S01]  /*13170*/  HFMA2 R15, -RZ, RZ, 0, 0 ;  /* 0x00000000ff0f7431 */ /* 0x000fe200000001ff */
[----:B------:R-:W-:Y:S02]  /*13180*/  FSETP.GEU.AND P1, PT, R3, RZ, PT ;  /* 0x000000ff0300720b */ /* 0x000fe40003f2e000 */
[----:B------:R-:W-:Y:S02]  /*13190*/  SEL R0, RZ, 0x1, !P0 ;  /* 0x00000001ff007807 */ /* 0x000fe40004000000 */
[----:B------:R-:W-:-:S07]  /*131a0*/  MOV R11, RZ ;  /* 0x000000ff000b7202 */ /* 0x000fce0000000f00 */
[----:B------:R-:W-:Y:S02]  /*131b0*/  @!P0 IADD3 R15, PT, PT, RZ, -0x1, RZ ;  /* 0xffffffffff0f8810 */ /* 0x000fe40007ffe0ff */
[----:B------:R-:W-:-:S05]  /*131c0*/  @P1 IMAD.MOV R15, RZ, RZ, R0 ;  /* 0x000000ffff0f1224 */ /* 0x000fca00078e0200 */
[----:B------:R-:W-:Y:S01]  /*131d0*/  I2FP.F32.S32 R15, R15 ;  /* 0x0000000f000f7245 */ /* 0x000fe20000201400 */
[----:B------:R-:W-:Y:S06]  /*131e0*/  BRA `(.L_x_154) ;  /* 0x0000000000087947 */ /* 0x000fec0003800000 */
.L_x_305:
[----:B------:R-:W-:Y:S02]  /*131f0*/  HFMA2 R15, -RZ, RZ, 0, 0 ;  /* 0x00000000ff0f7431 */ /* 0x000fe400000001ff */
[----:B------:R-:W-:-:S07]  /*13200*/  IMAD.MOV.U32 R11, RZ, RZ, RZ ;  /* 0x000000ffff0b7224 */ /* 0x000fce00078e00ff */
.L_x_154:
[----:B-----5:R-:W1:Y:S08]  /*13210*/  LDC.64 R2, c[0x0][0x3c0] ;  /* 0x0000f000ff027b82 */ /* 0x020e700000000a00 */
[----:B0-----:R-:W4:Y:S01]  /*13220*/  LDC.64 R4, c[0x0][0x3c8] ;  /* 0x0000f200ff047b82 */ /* 0x001f220000000a00 */
[----:B-1----:R-:W-:-:S05]  /*13230*/  IMAD.WIDE.U32 R6, R17, 0x4, R2 ;  /* 0x0000000411067825 */ /* 0x002fca00078e0002 */
[----:B------:R-:W2:Y:S01]  /*13240*/  LDG.E R0, desc[UR10][R6.64] ;  /* 0x0000000a06007981 */ /* 0x000ea2000c1e1900 */
[----:B----4-:R-:W-:-:S04]  /*13250*/  IMAD.WIDE.U32 R8, R17, 0x4, R4 ;  /* 0x0000000411087825 */ /* 0x010fc800078e0004 */
[----:B--2---:R-:W-:-:S05]  /*13260*/  FFMA R13, R19, R15, R0 ;  /* 0x0000000f130d7223 */ /* 0x004fca0000000000 */
[----:B------:R0:W-:Y:S04]  /*13270*/  STG.E desc[UR10][R6.64], R13 ;  /* 0x0000000d06007986 */ /* 0x0001e8000c10190a */
[----:B------:R-:W2:Y:S01]  /*13280*/  LDG.E R0, desc[UR10][R8.64] ;  /* 0x0000000a08007981 */ /* 0x000ea2000c1e1900 */
[----:B------:R-:W-:Y:S01]  /*13290*/  FMUL R17, R19, R14 ;  /* 0x0000000e13117220 */ /* 0x000fe20000400000 */
[----:B------:R-:W-:-:S03]  /*132a0*/  ISETP.NE.AND P0, PT, R16, -0x1, PT ;  /* 0xffffffff1000780c */ /* 0x000fc60003f05270 */
[----:B------:R-:W-:Y:S01]  /*132b0*/  FFMA R17, R20, R15, R17 ;  /* 0x0000000f14117223 */ /* 0x000fe20000000011 */
[----:B------:R-:W-:-:S03]  /*132c0*/  ISETP.EQ.OR P0, PT, R18, 0x10, !P0 ;  /* 0x000000101200780c */ /* 0x000fc60004702670 */
[----:B--2---:R-:W-:-:S05]  /*132d0*/  FADD R17, R17, R0 ;  /* 0x0000000011117221 */ /* 0x004fca0000000000 */
[----:B------:R0:W-:Y:S05]  /*132e0*/  STG.E desc[UR10][R8.64], R17 ;  /* 0x0000001108007986 */ /* 0x0001ea000c10190a */
[----:B------:R-:W-:Y:S05]  /*132f0*/  @P0 BRA `(.L_x_149) ;  /* 0x0000000000300947 */ /* 0x000fea0003800000 */
[----:B------:R-:W0:Y:S02]  /*13300*/  LDCU UR5, c[0x0][0x3f0] ;  /* 0x00007e00ff0577ac */ /* 0x000e240008000800 */
[----:B0-----:R-:W-:-:S04]  /*13310*/  IMAD R13, R27, UR5, R16 ;  /* 0x000000051b0d7c24 */ /* 0x001fc8000f8e0210 */
[----:B------:R-:W-:-:S05]  /*13320*/  IMAD.WIDE.U32 R6, R13, 0x4, R2 ;  /* 0x000000040d067825 */ /* 0x000fca00078e0002 */
[----:B------:R-:W2:Y:S01]  /*13330*/  LDG.E R0, desc[UR10][R6.64] ;  /* 0x0000000a06007981 */ /* 0x000ea2000c1e1900 */
[----:B------:R-:W-:-:S04]  /*13340*/  IMAD.WIDE.U32 R4, R13, 0x4, R4 ;  /* 0x000000040d047825 */ /* 0x000fc800078e0004 */
[----:B--2---:R-:W-:-:S05]  /*13350*/  FFMA R9, R19, R11, R0 ;  /* 0x0000000b13097223 */ /* 0x004fca0000000000 */
[----:B------:R1:W-:Y:S04]  /*13360*/  STG.E desc[UR10][R6.64], R9 ;  /* 0x0000000906007986 */ /* 0x0003e8000c10190a */
[----:B------:R-:W2:Y:S01]  /*13370*/  LDG.E R0, desc[UR10][R4.64] ;  /* 0x0000000a04007981 */ /* 0x000ea2000c1e1900 */
[----:B------:R-:W-:-:S04]  /*13380*/  FMUL R19, R19, R10 ;  /* 0x0000000a13137220 */ /* 0x000fc80000400000 */
[----:B------:R-:W-:-:S04]  /*13390*/  FFMA R19, R20, R11, R19 ;  /* 0x0000000b14137223 */ /* 0x000fc80000000013 */
[----:B--2---:R-:W-:-:S05]  /*133a0*/  FADD R19, R19, R0 ;  /* 0x0000000013137221 */ /* 0x004fca0000000000 */
[----:B------:R1:W-:Y:S02]  /*133b0*/  STG.E desc[UR10][R4.64], R19 ;  /* 0x0000001304007986 */ /* 0x0003e4000c10190a */
.L_x_149:
[----:B------:R-:W-:Y:S05]  /*133c0*/  BSYNC.RECONVERGENT B2 ;  /* 0x0000000000027941 */ /* 0x000fea0003800200 */
.L_x_148:
[----:B------:R-:W-:Y:S05]  /*133d0*/  BRA.U UP2, `(.L_x_306) ;  /* 0xffffff7d02a87547 */ /* 0x000fea000b83ffff */
.L_x_147:
[----:B------:R-:W2:Y:S02]  /*133e0*/  LDC R0, c[0x0][0x3ec] ;  /* 0x0000fb00ff007b82 */ /* 0x000ea40000000800 */
[----:B--2---:R-:W-:-:S13]  /*133f0*/  ISETP.NE.AND P0, PT, R0, RZ, PT ;  /* 0x000000ff0000720c */ /* 0x004fda0003f05270 */
[----:B------:R-:W-:Y:S05]  /*13400*/  @!P0 EXIT ;  /* 0x000000000000894d */ /* 0x000fea0003800000 */
[C---:B------:R-:W-:Y:S02]  /*13410*/  ISETP.GE.U32.AND P0, PT, R0.reuse, 0x8, PT ;  /* 0x000000080000780c */ /* 0x040fe40003f06070 */
[----:B------:R-:W-:Y:S02]  /*13420*/  LOP3.LUT R26, R0, 0x7, RZ, 0xc0, !PT ;  /* 0x00000007001a7812 */ /* 0x000fe400078ec0ff */
[----:B-1----:R-:W-:Y:S02]  /*13430*/  MOV R4, RZ ;  /* 0x000000ff00047202 */ /* 0x002fe40000000f00 */
[----:B------:R-:W-:-:S07]  /*13440*/  ISETP.NE.AND P1, PT, R26, RZ, PT ;  /* 0x000000ff1a00720c */ /* 0x000fce0003f25270 */
[----:B------:R-:W-:Y:S06]  /*13450*/  @!P0 BRA `(.L_x_307) ;  /* 0x00000004006c8947 */ /* 0x000fec0003800000 */
[----:B------:R-:W1:Y:S01]  /*13460*/  LDC R14, c[0x0][0x3f0] ;  /* 0x0000fc00ff0e7b82 */ /* 0x000e620000000800 */
[----:B------:R-:W-:Y:S01]  /*13470*/  LOP3.LUT R4, R0, 0xfffffff8, RZ, 0xc0, !PT ;  /* 0xfffffff800047812 */ /* 0x000fe200078ec0ff */
[----:B------:R-:W-:-:S03]  /*13480*/  IMAD R5, R27, R0, 0x3 ;  /* 0x000000031b057424 */ /* 0x000fc600078e0200 */
[----:B------:R-:W-:-:S03]  /*13490*/  IADD3 R12, PT, PT, -R4, RZ, RZ ;  /* 0x000000ff040c7210 */ /* 0x000fc60007ffe1ff */
[----:B0-----:R-:W0:Y:S08]  /*134a0*/  LDC.64 R6, c[0x0][0x3c8] ;  /* 0x0000f200ff067b82 */ /* 0x001e300000000a00 */
[----:B------:R-:W2:Y:S08]  /*134b0*/  LDC.64 R8, c[0x0][0x3d0] ;  /* 0x0000f400ff087b82 */ /* 0x000eb00000000a00 */
[----:B------:R-:W3:Y:S01]  /*134c0*/  LDC.64 R10, c[0x0][0x3d8] ;  /* 0x0000f600ff0a7b82 */ /* 0x000ee20000000a00 */
[----:B-1----:R-:W-:-:S07]  /*134d0*/  IMAD R13, R27, R14, 0x3 ;  /* 0x000000031b0d7424 */ /* 0x002fce00078e020e */
.L_x_308:
[----:B-1----:R-:W-:-:S04]  /*134e0*/  VIADD R17, R13, 0xfffffffd ;  /* 0xfffffffd0d117836 */ /* 0x002fc80000000000 */
[----:B------:R-:W-:-:S05]  /*134f0*/  IMAD.WIDE.U32 R22, R17, 0x4, R2 ;  /* 0x0000000411167825 */ /* 0x000fca00078e0002 */
[----:B------:R-:W4:Y:S01]  /*13500*/  LDG.E R29, desc[UR10][R22.64] ;  /* 0x0000000a161d7981 */ /* 0x000f22000c1e1900 */
[----:B------:R-:W-:Y:S01]  /*13510*/  IADD3 R19, PT, PT, R5, -0x3, RZ ;  /* 0xfffffffd05137810 */ /* 0x000fe20007ffe0ff */
[----:B0-----:R-:W-:-:S04]  /*13520*/  IMAD.WIDE.U32 R16, R17, 0x4, R6 ;  /* 0x0000000411107825 */ /* 0x001fc800078e0006 */
[----:B--2---:R-:W-:Y:S01]  /*13530*/  IMAD.WIDE.U32 R14, R19, 0x4, R8 ;  /* 0x00000004130e7825 */ /* 0x004fe200078e0008 */
[----:B------:R-:W-:-:S04]  /*13540*/  IADD3 R25, PT, PT, R13, -0x2, RZ ;  /* 0xfffffffe0d197810 */ /* 0x000fc80007ffe0ff */
[----:B----4-:R0:W-:Y:S04]  /*13550*/  STG.E desc[UR10][R14.64], R29 ;  /* 0x0000001d0e007986 */ /* 0x0101e8000c10190a */
[----:B------:R-:W2:Y:S01]  /*13560*/  LDG.E R28, desc[UR10][R16.64] ;  /* 0x0000000a101c7981 */ /* 0x000ea2000c1e1900 */
[----:B---3--:R-:W-:-:S04]  /*13570*/  IMAD.WIDE.U32 R18, R19, 0x4, R10 ;  /* 0x0000000413127825 */ /* 0x008fc800078e000a */
[----:B------:R-:W-:Y:S01]  /*13580*/  IMAD.WIDE.U32 R20, R25, 0x4, R2 ;  /* 0x0000000419147825 */ /* 0x000fe200078e0002 */
[----:B--2---:R1:W-:Y:S05]  /*13590*/  STG.E desc[UR10][R18.64], R28 ;  /* 0x0000001c12007986 */ /* 0x0043ea000c10190a */
[----:B------:R-:W2:Y:S01]  /*135a0*/  LDG.E R21, desc[UR10][R20.64] ;  /* 0x0000000a14157981 */ /* 0x000ea2000c1e1900 */
[----:B------:R-:W-:Y:S02]  /*135b0*/  VIADD R17, R5, 0xfffffffe ;  /* 0xfffffffe05117836 */ /* 0x000fe40000000000 */
[----:B------:R-:W-:-:S04]  /*135c0*/  IMAD.WIDE.U32 R24, R25, 0x4, R6 ;  /* 0x0000000419187825 */ /* 0x000fc800078e0006 */
[----:B------:R-:W-:-:S05]  /*135d0*/  IMAD.WIDE.U32 R22, R17, 0x4, R8 ;  /* 0x0000000411167825 */ /* 0x000fca00078e0008 */
[----:B--2---:R2:W-:Y:S04]  /*135e0*/  STG.E desc[UR10][R22.64], R21 ;  /* 0x0000001516007986 */ /* 0x0045e8000c10190a */
[----:B0-----:R0:W3:Y:S01]  /*135f0*/  LDG.E R29, desc[UR10][R24.64] ;  /* 0x0000000a181d7981 */ /* 0x0010e2000c1e1900 */
[----:B------:R-:W-:Y:S01]  /*13600*/  IMAD.WIDE.U32 R14, R17, 0x4, R10 ;  /* 0x00000004110e7825 */ /* 0x000fe200078e000a */
[----:B0-----:R-:W-:-:S05]  /*13610*/  IADD3 R25, PT, PT, R13, -0x1, RZ ;  /* 0xffffffff0d197810 */ /* 0x001fca0007ffe0ff */
[----:B------:R-:W-:Y:S01]  /*13620*/  IMAD.WIDE.U32 R16, R25, 0x4, R2 ;  /* 0x0000000419107825 */ /* 0x000fe200078e0002 */
[----:B---3--:R0:W-:Y:S05]  /*13630*/  STG.E desc[UR10][R14.64], R29 ;  /* 0x0000001d0e007986 */ /* 0x0081ea000c10190a */
[----:B------:R-:W3:Y:S01]  /*13640*/  LDG.E R17, desc[UR10][R16.64] ;  /* 0x0000000a10117981 */ /* 0x000ee2000c1e1900 */
[----:B-1----:R-:W-:Y:S01]  /*13650*/  IADD3 R28, PT, PT, R5, -0x1, RZ ;  /* 0xffffffff051c7810 */ /* 0x002fe20007ffe0ff */
[----:B--2---:R-:W-:-:S04]  /*13660*/  IMAD.WIDE.U32 R20, R25, 0x4, R6 ;  /* 0x0000000419147825 */ /* 0x004fc800078e0006 */
[----:B------:R-:W-:-:S05]  /*13670*/  IMAD.WIDE.U32 R18, R28, 0x4, R8 ;  /* 0x000000041c127825 */ /* 0x000fca00078e0008 */
[----:B---3--:R-:W-:Y:S04]  /*13680*/  STG.E desc[UR10][R18.64], R17 ;  /* 0x0000001112007986 */ /* 0x008fe8000c10190a */
[----:B------:R-:W2:Y:S01]  /*13690*/  LDG.E R21, desc[UR10][R20.64] ;  /* 0x0000000a14157981 */ /* 0x000ea2000c1e1900 */
[----:B------:R-:W-:-:S04]  /*136a0*/  IMAD.WIDE.U32 R22, R28, 0x4, R10 ;  /* 0x000000041c167825 */ /* 0x000fc800078e000a */
[----:B------:R-:W-:Y:S01]  /*136b0*/  IMAD.WIDE.U32 R24, R13, 0x4, R2 ;  /* 0x000000040d187825 */ /* 0x000fe200078e0002 */
[----:B--2---:R-:W-:Y:S05]  /*136c0*/  STG.E desc[UR10][R22.64], R21 ;  /* 0x0000001516007986 */ /* 0x004fea000c10190a */
[----:B------:R-:W2:Y:S01]  /*136d0*/  LDG.E R25, desc[UR10][R24.64] ;  /* 0x0000000a18197981 */ /* 0x000ea2000c1e1900 */
[----:B0-----:R-:W-:-:S04]  /*136e0*/  IMAD.WIDE.U32 R28, R5, 0x4, R8 ;  /* 0x00000004051c7825 */ /* 0x001fc800078e0008 */
[C---:B------:R-:W-:Y:S01]  /*136f0*/  IMAD.WIDE.U32 R14, R13.reuse, 0x4, R6 ;  /* 0x000000040d0e7825 */ /* 0x040fe200078e0006 */
[----:B--2---:R0:W-:Y:S04]  /*13700*/  STG.E desc[UR10][R28.64], R25 ;  /* 0x000000191c007986 */ /* 0x0041e8000c10190a */
[----:B0-----:R0:W2:Y:S01]  /*13710*/  LDG.E R29, desc[UR10][R14.64] ;  /* 0x0000000a0e1d7981 */ /* 0x0010a2000c1e1900 */
[----:B------:R-:W-:-:S04]  /*13720*/  VIADD R23, R13, 0x1 ;  /* 0x000000010d177836 */ /* 0x000fc80000000000 */
[----:B------:R-:W-:-:S04]  /*13730*/  IMAD.WIDE.U32 R16, R23, 0x4, R2 ;  /* 0x0000000417107825 */ /* 0x000fc800078e0002 */
[----:B0-----:R-:W-:-:S05]  /*13740*/  IMAD.WIDE.U32 R14, R5, 0x4, R10 ;  /* 0x00000004050e7825 */ /* 0x001fca00078e000a */
[----:B--2---:R0:W-:Y:S04]  /*13750*/  STG.E desc[UR10][R14.64], R29 ;  /* 0x0000001d0e007986 */ /* 0x0041e8000c10190a */
[----:B------:R-:W2:Y:S01]  /*13760*/  LDG.E R17, desc[UR10][R16.64] ;  /* 0x0000000a10117981 */ /* 0x000ea2000c1e1900 */
[----:B------:R-:W-:Y:S01]  /*13770*/  IADD3 R22, PT, PT, R5, 0x1, RZ ;  /* 0x0000000105167810 */ /* 0x000fe20007ffe0ff */
[----:B------:R-:W-:-:S04]  /*13780*/  IMAD.WIDE.U32 R20, R23, 0x4, R6 ;  /* 0x0000000417147825 */ /* 0x000fc800078e0006 */
[----:B------:R-:W-:-:S05]  /*13790*/  IMAD.WIDE.U32 R18, R22, 0x4, R8 ;  /* 0x0000000416127825 */ /* 0x000fca00078e0008 */
[----:B--2---:R1:W-:Y:S04]  /*137a0*/  STG.E desc[UR10][R18.64], R17 ;  /* 0x0000001112007986 */ /* 0x0043e8000c10190a */
[----:B------:R2:W3:Y:S01]  /*137b0*/  LDG.E R28, desc[UR10][R20.64] ;  /* 0x0000000a141c7981 */ /* 0x0004e2000c1e1900 */
[----:B------:R-:W-:Y:S01]  /*137c0*/  IMAD.WIDE.U32 R22, R22, 0x4, R10 ;  /* 0x0000000416167825 */ /* 0x000fe200078e000a */
[----:B--2---:R-:W-:-:S05]  /*137d0*/  IADD3 R21, PT, PT, R13, 0x2, RZ ;  /* 0x000000020d157810 */ /* 0x004fca0007ffe0ff */
[C---:B------:R-:W-:Y:S01]  /*137e0*/  IMAD.WIDE.U32 R24, R21.reuse, 0x4, R2 ;  /* 0x0000000415187825 */ /* 0x040fe200078e0002 */
[----:B---3--:R-:W-:Y:S04]  /*137f0*/  STG.E desc[UR10][R22.64], R28 ;  /* 0x0000001c16007986 */ /* 0x008fe8000c10190a */
[----:B0-----:R0:W2:Y:S01]  /*13800*/  LDG.E R29, desc[UR10][R24.64] ;  /* 0x0000000a181d7981 */ /* 0x0010a2000c1e1900 */
[----:B-1----:R-:W-:-:S04]  /*13810*/  IMAD.WIDE.U32 R16, R21, 0x4, R6 ;  /* 0x0000000415107825 */ /* 0x002fc800078e0006 */
[----:B0-----:R-:W-:-:S04]  /*13820*/  VIADD R25, R5, 0x2 ;  /* 0x0000000205197836 */ /* 0x001fc80000000000 */
[----:B------:R-:W-:-:S05]  /*13830*/  IMAD.WIDE.U32 R14, R25, 0x4, R8 ;  /* 0x00000004190e7825 */ /* 0x000fca00078e0008 */
[----:B--2---:R0:W-:Y:S04]  /*13840*/  STG.E desc[UR10][R14.64], R29 ;  /* 0x0000001d0e007986 */ /* 0x0041e8000c10190a */
[----:B------:R-:W2:Y:S01]  /*13850*/  LDG.E R17, desc[UR10][R16.64] ;  /* 0x0000000a10117981 */ /* 0x000ea2000c1e1900 */
[----:B------:R-:W-:Y:S01]  /*13860*/  IMAD.WIDE.U32 R18, R25, 0x4, R10 ;  /* 0x0000000419127825 */ /* 0x000fe200078e000a */
[----:B0-----:R-:W-:-:S05]  /*13870*/  IADD3 R15, PT, PT, R13, 0x3, RZ ;  /* 0x000000030d0f7810 */ /* 0x001fca0007ffe0ff */
[----:B------:R-:W-:Y:S01]  /*13880*/  IMAD.WIDE.U32 R20, R15, 0x4, R2 ;  /* 0x000000040f147825 */ /* 0x000fe200078e0002 */
[----:B--2---:R0:W-:Y:S05]  /*13890*/  STG.E desc[UR10][R18.64], R17 ;  /* 0x0000001112007986 */ /* 0x0041ea000c10190a */
[----:B------:R-:W2:Y:S01]  /*138a0*/  LDG.E R21, desc[UR10][R20.64] ;  /* 0x0000000a14157981 */ /* 0x000ea2000c1e1900 */
[----:B------:R-:W-:Y:S01]  /*138b0*/  IADD3 R28, PT, PT, R5, 0x3, RZ ;  /* 0x00000003051c7810 */ /* 0x000fe20007ffe0ff */
[----:B------:R-:W-:-:S04]  /*138c0*/  IMAD.WIDE.U32 R24, R15, 0x4, R6 ;  /* 0x000000040f187825 */ /* 0x000fc800078e0006 */
[----:B------:R-:W-:-:S05]  /*138d0*/  IMAD.WIDE.U32 R22, R28, 0x4, R8 ;  /* 0x000000041c167825 */ /* 0x000fca00078e0008 */
[----:B--2---:R1:W-:Y:S04]  /*138e0*/  STG.E desc[UR10][R22.64], R21 ;  /* 0x0000001516007986 */ /* 0x0043e8000c10190a */
[----:B------:R-:W2:Y:S01]  /*138f0*/  LDG.E R25, desc[UR10][R24.64] ;  /* 0x0000000a18197981 */ /* 0x000ea2000c1e1900 */
[----:B0-----:R-:W-:-:S04]  /*13900*/  IMAD.WIDE.U32 R16, R28, 0x4, R10 ;  /* 0x000000041c107825 */ /* 0x001fc800078e000a */
[----:B-1----:R-:W-:-:S04]  /*13910*/  VIADD R21, R13, 0x4 ;  /* 0x000000040d157836 */ /* 0x002fc80000000000 */
        /* <DEDUP_REMOVED lines=8> */
[----:B------:R-:W-:Y:S01]  /*139a0*/  IMAD.WIDE.U32 R20, R20, 0x4, R10 ;  /* 0x0000000414147825 */ /* 0x000fe200078e000a */
[----:B------:R-:W-:Y:S02]  /*139b0*/  IADD3 R12, PT, PT, R12, 0x8, RZ ;  /* 0x000000080c0c7810 */ /* 0x000fe40007ffe0ff */
[----:B------:R-:W-:Y:S01]  /*139c0*/  IADD3 R5, PT, PT, R5, 0x8, RZ ;  /* 0x0000000805057810 */ /* 0x000fe20007ffe0ff */
[----:B------:R-:W-:Y:S01]  /*139d0*/  VIADD R13, R13, 0x8 ;  /* 0x000000080d0d7836 */ /* 0x000fe20000000000 */
[----:B------:R-:W-:Y:S01]  /*139e0*/  ISETP.NE.AND P0, PT, R12, RZ, PT ;  /* 0x000000ff0c00720c */ /* 0x000fe20003f05270 */
[----:B--2---:R1:W-:-:S12]  /*139f0*/  STG.E desc[UR10][R20.64], R19 ;  /* 0x0000001314007986 */ /* 0x0043d8000c10190a */
[----:B------:R-:W-:Y:S05]  /*13a00*/  @P0 BRA `(.L_x_308) ;  /* 0xfffffff800b40947 */ /* 0x000fea000383ffff */
.L_x_307:
[----:B------:R-:W-:Y:S05]  /*13a10*/  @!P1 EXIT ;  /* 0x000000000000994d */ /* 0x000fea0003800000 */
[----:B------:R-:W-:Y:S02]  /*13a20*/  ISETP.GE.U32.AND P0, PT, R26, 0x4, PT ;  /* 0x000000041a00780c */ /* 0x000fe40003f06070 */
[----:B------:R-:W-:-:S04]  /*13a30*/  LOP3.LUT R12, R0, 0x3, RZ, 0xc0, !PT ;  /* 0x00000003000c7812 */ /* 0x000fc800078ec0ff */
[----:B------:R-:W-:-:S07]  /*13a40*/  ISETP.NE.AND P1, PT, R12, RZ, PT ;  /* 0x000000ff0c00720c */ /* 0x000fce0003f25270 */
[----:B------:R-:W-:Y:S06]  /*13a50*/  @!P0 BRA `(.L_x_309) ;  /* 0x0000000000b48947 */ /* 0x000fec0003800000 */
[----:B------:R-:W2:Y:S01]  /*13a60*/  LDCU UR4, c[0x0][0x3f0] ;  /* 0x00007e00ff0477ac */ /* 0x000ea20008000800 */
[----:B0-----:R-:W0:Y:S08]  /*13a70*/  LDC.64 R6, c[0x0][0x3d0] ;  /* 0x0000f400ff067b82 */ /* 0x001e300000000a00 */
[----:B------:R-:W3:Y:S01]  /*13a80*/  LDC.64 R8, c[0x0][0x3c8] ;  /* 0x0000f200ff087b82 */ /* 0x000ee20000000a00 */
[----:B------:R-:W-:-:S07]  /*13a90*/  IMAD R13, R27, R0, R4 ;  /* 0x000000001b0d7224 */ /* 0x000fce00078e0204 */
[----:B------:R-:W4:Y:S01]  /*13aa0*/  LDC.64 R10, c[0x0][0x3d8] ;  /* 0x0000f600ff0a7b82 */ /* 0x000f220000000a00 */
[----:B--2---:R-:W-:-:S04]  /*13ab0*/  IMAD R5, R27, UR4, R4 ;  /* 0x000000041b057c24 */ /* 0x004fc8000f8e0204 */
[----:B-1----:R-:W-:-:S05]  /*13ac0*/  IMAD.WIDE.U32 R14, R5, 0x4, R2 ;  /* 0x00000004050e7825 */ /* 0x002fca00078e0002 */
[----:B------:R-:W2:Y:S01]  /*13ad0*/  LDG.E R29, desc[UR10][R14.64] ;  /* 0x0000000a0e1d7981 */ /* 0x000ea2000c1e1900 */
[----:B0-----:R-:W-:-:S04]  /*13ae0*/  IMAD.WIDE.U32 R16, R13, 0x4, R6 ;  /* 0x000000040d107825 */ /* 0x001fc800078e0006 */
[C---:B---3--:R-:W-:Y:S01]  /*13af0*/  IMAD.WIDE.U32 R18, R5.reuse, 0x4, R8 ;  /* 0x0000000405127825 */ /* 0x048fe200078e0008 */
[----:B------:R-:W-:Y:S01]  /*13b00*/  IADD3 R25, PT, PT, R5, 0x1, RZ ;  /* 0x0000000105197810 */ /* 0x000fe20007ffe0ff */
[----:B--2---:R-:W-:Y:S04]  /*13b10*/  STG.E desc[UR10][R16.64], R29 ;  /* 0x0000001d10007986 */ /* 0x004fe8000c10190a */
[----:B------:R-:W2:Y:S01]  /*13b20*/  LDG.E R26, desc[UR10][R18.64] ;  /* 0x0000000a121a7981 */ /* 0x000ea2000c1e1900 */
[----:B----4-:R-:W-:-:S04]  /*13b30*/  IMAD.WIDE.U32 R20, R13, 0x4, R10 ;  /* 0x000000040d147825 */ /* 0x010fc800078e000a */
[----:B------:R-:W-:Y:S01]  /*13b40*/  IMAD.WIDE.U32 R22, R25, 0x4, R2 ;  /* 0x0000000419167825 */ /* 0x000fe200078e0002 */
[----:B--2---:R0:W-:Y:S05]  /*13b50*/  STG.E desc[UR10][R20.64], R26 ;  /* 0x0000001a14007986 */ /* 0x0041ea000c10190a */
[----:B------:R-:W2:Y:S01]  /*13b60*/  LDG.E R23, desc[UR10][R22.64] ;  /* 0x0000000a16177981 */ /* 0x000ea2000c1e1900 */
[----:B------:R-:W-:Y:S02]  /*13b70*/  VIADD R28, R13, 0x1 ;  /* 0x000000010d1c7836 */ /* 0x000fe40000000000 */
[----:B------:R-:W-:-:S04]  /*13b80*/  IMAD.WIDE.U32 R24, R25, 0x4, R8 ;  /* 0x0000000419187825 */ /* 0x000fc800078e0008 */
[----:B------:R-:W-:Y:S01]  /*13b90*/  IMAD.WIDE.U32 R14, R28, 0x4, R6 ;  /* 0x000000041c0e7825 */ /* 0x000fe200078e0006 */
[----:B0-----:R-:W-:-:S04]  /*13ba0*/  IADD3 R21, PT, PT, R5, 0x2, RZ ;  /* 0x0000000205157810 */ /* 0x001fc80007ffe0ff */
[----:B--2---:R0:W-:Y:S04]  /*13bb0*/  STG.E desc[UR10][R14.64], R23 ;  /* 0x000000170e007986 */ /* 0x0041e8000c10190a */
[----:B------:R-:W2:Y:S01]  /*13bc0*/  LDG.E R25, desc[UR10][R24.64] ;  /* 0x0000000a18197981 */ /* 0x000ea2000c1e1900 */
[----:B------:R-:W-:-:S04]  /*13bd0*/  IMAD.WIDE.U32 R18, R28, 0x4, R10 ;  /* 0x000000041c127825 */ /* 0x000fc800078e000a */
[----:B------:R-:W-:Y:S01]  /*13be0*/  IMAD.WIDE.U32 R28, R21, 0x4, R2 ;  /* 0x00000004151c7825 */ /* 0x000fe200078e0002 */
[----:B------:R-:W-:Y:S01]  /*13bf0*/  IADD3 R22, PT, PT, R13, 0x2, RZ ;  /* 0x000000020d167810 */ /* 0x000fe20007ffe0ff */
[----:B--2---:R2:W-:Y:S04]  /*13c00*/  STG.E desc[UR10][R18.64], R25 ;  /* 0x0000001912007986 */ /* 0x0045e8000c10190a */
[----:B------:R-:W3:Y:S01]  /*13c10*/  LDG.E R29, desc[UR10][R28.64] ;  /* 0x0000000a1c1d7981 */ /* 0x000ee2000c1e1900 */
[----:B------:R-:W-:-:S04]  /*13c20*/  IMAD.WIDE.U32 R16, R22, 0x4, R6 ;  /* 0x0000000416107825 */ /* 0x000fc800078e0006 */
[----:B------:R-:W-:Y:S01]  /*13c30*/  IMAD.WIDE.U32 R20, R21, 0x4, R8 ;  /* 0x0000000415147825 */ /* 0x000fe200078e0008 */
[----:B---3--:R2:W-:Y:S05]  /*13c40*/  STG.E desc[UR10][R16.64], R29 ;  /* 0x0000001d10007986 */ /* 0x0085ea000c10190a */
[----:B------:R-:W3:Y:S01]  /*13c50*/  LDG.E R21, desc[UR10][R20.64] ;  /* 0x0000000a14157981 */ /* 0x000ee2000c1e1900 */
[----:B------:R-:W-:Y:S02]  /*13c60*/  VIADD R5, R5, 0x3 ;  /* 0x0000000305057836 */ /* 0x000fe40000000000 */
[----:B0-----:R-:W-:-:S04]  /*13c70*/  IMAD.WIDE.U32 R14, R22, 0x4, R10 ;  /* 0x00000004160e7825 */ /* 0x001fc800078e000a */
[----:B------:R-:W-:Y:S01]  /*13c80*/  IMAD.WIDE.U32 R22, R5, 0x4, R2 ;  /* 0x0000000405167825 */ /* 0x000fe200078e0002 */
[----:B------:R-:W-:Y:S01]  /*13c90*/  IADD3 R13, PT, PT, R13, 0x3, RZ ;  /* 0x000000030d0d7810 */ /* 0x000fe20007ffe0ff */
[----:B---3--:R2:W-:Y:S04]  /*13ca0*/  STG.E desc[UR10][R14.64], R21 ;  /* 0x000000150e007986 */ /* 0x0085e8000c10190a */
[----:B------:R-:W3:Y:S01]  /*13cb0*/  LDG.E R23, desc[UR10][R22.64] ;  /* 0x0000000a16177981 */ /* 0x000ee2000c1e1900 */
[----:B------:R-:W-:-:S04]  /*13cc0*/  IMAD.WIDE.U32 R6, R13, 0x4, R6 ;  /* 0x000000040d067825 */ /* 0x000fc800078e0006 */
[----:B------:R-:W-:Y:S01]  /*13cd0*/  IMAD.WIDE.U32 R8, R5, 0x4, R8 ;  /* 0x0000000405087825 */ /* 0x000fe200078e0008 */
[----:B---3--:R2:W-:Y:S05]  /*13ce0*/  STG.E desc[UR10][R6.64], R23 ;  /* 0x0000001706007986 */ /* 0x0085ea000c10190a */
[----:B------:R-:W3:Y:S01]  /*13cf0*/  LDG.E R9, desc[UR10][R8.64] ;  /* 0x0000000a08097981 */ /* 0x000ee2000c1e1900 */
[----:B------:R-:W-:Y:S01]  /*13d00*/  IMAD.WIDE.U32 R10, R13, 0x4, R10 ;  /* 0x000000040d0a7825 */ /* 0x000fe200078e000a */
[----:B------:R-:W-:-:S04]  /*13d10*/  IADD3 R4, PT, PT, R4, 0x4, RZ ;  /* 0x0000000404047810 */ /* 0x000fc80007ffe0ff */
[----:B---3--:R2:W-:Y:S03]  /*13d20*/  STG.E desc[UR10][R10.64], R9 ;  /* 0x000000090a007986 */ /* 0x0085e6000c10190a */
.L_x_309:
[----:B------:R-:W-:Y:S05]  /*13d30*/  @!P1 EXIT ;  /* 0x000000000000994d */ /* 0x000fea0003800000 */
[----:B------:R-:W-:Y:S02]  /*13d40*/  ISETP.NE.AND P0, PT, R12, 0x1, PT ;  /* 0x000000010c00780c */ /* 0x000fe40003f05270 */
[----:B------:R-:W-:-:S04]  /*13d50*/  LOP3.LUT R5, R0, 0x1, RZ, 0xc0, !PT ;  /* 0x0000000100057812 */ /* 0x000fc800078ec0ff */
[----:B------:R-:W-:-:S07]  /*13d60*/  ISETP.NE.U32.AND P1, PT, R5, 0x1, PT ;  /* 0x000000010500780c */ /* 0x000fce0003f25070 */
[----:B------:R-:W-:Y:S06]  /*13d70*/  @!P0 BRA `(.L_x_310) ;  /* 0x0000000000648947 */ /* 0x000fec0003800000 */
[----:B------:R-:W3:Y:S01]  /*13d80*/  LDCU UR4, c[0x0][0x3f0] ;  /* 0x00007e00ff0477ac */ /* 0x000ee20008000800 */
[----:B0-2---:R-:W0:Y:S08]  /*13d90*/  LDC.64 R8, c[0x0][0x3d0] ;  /* 0x0000f400ff087b82 */ /* 0x005e300000000a00 */
[----:B------:R-:W2:Y:S01]  /*13da0*/  LDC.64 R6, c[0x0][0x3c8] ;  /* 0x0000f200ff067b82 */ /* 0x000ea20000000a00 */
[----:B-1----:R-:W-:-:S07]  /*13db0*/  IMAD R21, R27, R0, R4 ;  /* 0x000000001b157224 */ /* 0x002fce00078e0204 */
[----:B------:R-:W1:Y:S01]  /*13dc0*/  LDC.64 R10, c[0x0][0x3d8] ;  /* 0x0000f600ff0a7b82 */ /* 0x000e620000000a00 */
[----:B---3--:R-:W-:-:S04]  /*13dd0*/  IMAD R19, R27, UR4, R4 ;  /* 0x000000041b137c24 */ /* 0x008fc8000f8e0204 */
[----:B------:R-:W-:-:S05]  /*13de0*/  IMAD.WIDE.U32 R12, R19, 0x4, R2 ;  /* 0x00000004130c7825 */ /* 0x000fca00078e0002 */
[----:B------:R-:W3:Y:S01]  /*13df0*/  LDG.E R5, desc[UR10][R12.64] ;  /* 0x0000000a0c057981 */ /* 0x000ee2000c1e1900 */
[----:B0-----:R-:W-:-:S04]  /*13e00*/  IMAD.WIDE.U32 R14, R21, 0x4, R8 ;  /* 0x00000004150e7825 */ /* 0x001fc800078e0008 */
[C---:B--2---:R-:W-:Y:S01]  /*13e10*/  IMAD.WIDE.U32 R16, R19.reuse, 0x4, R6 ;  /* 0x0000000413107825 */ /* 0x044fe200078e0006 */
[----:B---3--:R3:W-:Y:S05]  /*13e20*/  STG.E desc[UR10][R14.64], R5 ;  /* 0x000000050e007986 */ /* 0x0087ea000c10190a */
[----:B------:R-:W2:Y:S01]  /*13e30*/  LDG.E R17, desc[UR10][R16.64] ;  /* 0x0000000a10117981 */ /* 0x000ea2000c1e1900 */
[----:B------:R-:W-:Y:S02]  /*13e40*/  VIADD R23, R19, 0x1 ;  /* 0x0000000113177836 */ /* 0x000fe40000000000 */
[----:B-1----:R-:W-:-:S04]  /*13e50*/  IMAD.WIDE.U32 R18, R21, 0x4, R10 ;  /* 0x0000000415127825 */ /* 0x002fc800078e000a */
[----:B------:R-:W-:Y:S01]  /*13e60*/  IMAD.WIDE.U32 R12, R23, 0x4, R2 ;  /* 0x00000004170c7825 */ /* 0x000fe200078e0002 */
[----:B------:R-:W-:Y:S01]  /*13e70*/  IADD3 R21, PT, PT, R21, 0x1, RZ ;  /* 0x0000000115157810 */ /* 0x000fe20007ffe0ff */
[----:B--2---:R3:W-:Y:S04]  /*13e80*/  STG.E desc[UR10][R18.64], R17 ;  /* 0x0000001112007986 */ /* 0x0047e8000c10190a */
[----:B------:R-:W2:Y:S01]  /*13e90*/  LDG.E R13, desc[UR10][R12.64] ;  /* 0x0000000a0c0d7981 */ /* 0x000ea2000c1e1900 */
[----:B------:R-:W-:-:S04]  /*13ea0*/  IMAD.WIDE.U32 R8, R21, 0x4, R8 ;  /* 0x0000000415087825 */ /* 0x000fc800078e0008 */
[----:B------:R-:W-:Y:S01]  /*13eb0*/  IMAD.WIDE.U32 R6, R23, 0x4, R6 ;  /* 0x0000000417067825 */ /* 0x000fe200078e0006 */
[----:B--2---:R3:W-:Y:S05]  /*13ec0*/  STG.E desc[UR10][R8.64], R13 ;  /* 0x0000000d08007986 */ /* 0x0047ea000c10190a */
[----:B------:R-:W2:Y:S01]  /*13ed0*/  LDG.E R7, desc[UR10][R6.64] ;  /* 0x0000000a06077981 */ /* 0x000ea2000c1e1900 */
[----:B------:R-:W-:Y:S01]  /*13ee0*/  IMAD.WIDE.U32 R10, R21, 0x4, R10 ;  /* 0x00000004150a7825 */ /* 0x000fe200078e000a */
[----:B------:R-:W-:-:S04]  /*13ef0*/  IADD3 R4, PT, PT, R4, 0x2, RZ ;  /* 0x0000000204047810 */ /* 0x000fc80007ffe0ff */
[----:B--2---:R3:W-:Y:S03]  /*13f00*/  STG.E desc[UR10][R10.64], R7 ;  /* 0x000000070a007986 */ /* 0x0047e6000c10190a */
.L_x_310:
[----:B------:R-:W-:Y:S05]  /*13f10*/  @P1 EXIT ;  /* 0x000000000000194d */ /* 0x000fea0003800000 */
[----:B------:R-:W4:Y:S01]  /*13f20*/  LDCU UR4, c[0x0][0x3f0] ;  /* 0x00007e00ff0477ac */ /* 0x000f220008000800 */
[----:B0-23--:R-:W0:Y:S08]  /*13f30*/  LDC.64 R6, c[0x0][0x3d0] ;  /* 0x0000f400ff067b82 */ /* 0x00de300000000a00 */
[----:B------:R-:W2:Y:S01]  /*13f40*/  LDC.64 R8, c[0x0][0x3c8] ;  /* 0x0000f200ff087b82 */ /* 0x000ea20000000a00 */
[----:B----4-:R-:W-:-:S04]  /*13f50*/  IMAD R11, R27, UR4, R4 ;  /* 0x000000041b0b7c24 */ /* 0x010fc8000f8e0204 */
[----:B------:R-:W-:-:S06]  /*13f60*/  IMAD.WIDE.U32 R2, R11, 0x4, R2 ;  /* 0x000000040b027825 */ /* 0x000fcc00078e0002 */
[----:B------:R-:W3:Y:S01]  /*13f70*/  LDG.E R3, desc[UR10][R2.64] ;  /* 0x0000000a02037981 */ /* 0x000ee2000c1e1900 */
[----:B------:R-:W-:-:S04]  /*13f80*/  IMAD R27, R27, R0, R4 ;  /* 0x000000001b1b7224 */ /* 0x000fc800078e0204 */
[----:B0-----:R-:W-:-:S04]  /*13f90*/  IMAD.WIDE.U32 R4, R27, 0x4, R6 ;  /* 0x000000041b047825 */ /* 0x001fc800078e0006 */
[----:B--2---:R-:W-:Y:S02]  /*13fa0*/  IMAD.WIDE.U32 R6, R11, 0x4, R8 ;  /* 0x000000040b067825 */ /* 0x004fe400078e0008 */
[----:B------:R-:W0:Y:S01]  /*13fb0*/  LDC.64 R8, c[0x0][0x3d8] ;  /* 0x0000f600ff087b82 */ /* 0x000e220000000a00 */
[----:B---3--:R-:W-:Y:S04]  /*13fc0*/  STG.E desc[UR10][R4.64], R3 ;  /* 0x0000000304007986 */ /* 0x008fe8000c10190a */
[----:B------:R-:W2:Y:S01]  /*13fd0*/  LDG.E R7, desc[UR10][R6.64] ;  /* 0x0000000a06077981 */ /* 0x000ea2000c1e1900 */
[----:B0-----:R-:W-:-:S05]  /*13fe0*/  IMAD.WIDE.U32 R8, R27, 0x4, R8 ;  /* 0x000000041b087825 */ /* 0x001fca00078e0008 */
[----:B--2---:R-:W-:Y:S01]  /*13ff0*/  STG.E desc[UR10][R8.64], R7 ;  /* 0x0000000708007986 */ /* 0x004fe2000c10190a */
[----:B------:R-:W-:Y:S05]  /*14000*/  EXIT ;  /* 0x000000000000794d */ /* 0x000fea0003800000 */
        .weak           $__internal_0_$__cuda_sm20_rcp_rn_f32_slowpath
        .type           $__internal_0_$__cuda_sm20_rcp_rn_f32_slowpath,@function
        .size           $__internal_0_$__cuda_sm20_rcp_rn_f32_slowpath,($__internal_1_$__cuda_sm20_sqrt_rn_f32_slowpath - $__internal_0_$__cuda_sm20_rcp_rn_f32_slowpath)
$__internal_0_$__cuda_sm20_rcp_rn_f32_slowpath:
[----:B------:R-:W-:Y:S01]  /*14010*/  IMAD.SHL.U32 R5, R4, 0x2, RZ ;  /* 0x0000000204057824 */ /* 0x000fe200078e00ff */
[----:B------:R-:W-:Y:S04]  /*14020*/  BSSY.RECONVERGENT B0, `(.L_x_311) ;  /* 0x0000030000007945 */ /* 0x000fe80003800200 */
[----:B------:R-:W-:-:S04]  /*14030*/  SHF.R.U32.HI R5, RZ, 0x18, R5 ;  /* 0x00000018ff057819 */ /* 0x000fc80000011605 */
[----:B------:R-:W-:-:S13]  /*14040*/  ISETP.NE.U32.AND P0, PT, R5, RZ, PT ;  /* 0x000000ff0500720c */ /* 0x000fda0003f05070 */
[----:B------:R-:W-:Y:S05]  /*14050*/  @P0 BRA `(.L_x_312) ;  /* 0x0000000000280947 */ /* 0x000fea0003800000 */
[----:B------:R-:W-:-:S04]  /*14060*/  SHF.L.U32 R5, R4, 0x1, RZ ;  /* 0x0000000104057819 */ /* 0x000fc800000006ff */
[----:B------:R-:W-:-:S13]  /*14070*/  ISETP.NE.AND P0, PT, R5, RZ, PT ;  /* 0x000000ff0500720c */ /* 0x000fda0003f05270 */
[----:B------:R-:W-:Y:S01]  /*14080*/  @P0 FFMA R8, R4, 1.84467440737095516160e+19, RZ ;  /* 0x5f80000004080823 */ /* 0x000fe200000000ff */
[----:B------:R-:W-:Y:S08]  /*14090*/  @!P0 MUFU.RCP R7, R4 ;  /* 0x0000000400078308 */ /* 0x000ff00000001000 */
[----:B------:R-:W0:Y:S02]  /*140a0*/  @P0 MUFU.RCP R5, R8 ;  /* 0x0000000800050308 */ /* 0x000e240000001000 */
[----:B0-----:R-:W-:-:S04]  /*140b0*/  @P0 FFMA R12, R8, R5, -1 ;  /* 0xbf800000080c0423 */ /* 0x001fc80000000005 */
[----:B------:R-:W-:-:S04]  /*140c0*/  @P0 FADD.FTZ R12, -R12, -RZ ;  /* 0x800000ff0c0c0221 */ /* 0x000fc80000010100 */
[----:B------:R-:W-:-:S04]  /*140d0*/  @P0 FFMA R12, R5, R12, R5 ;  /* 0x0000000c050c0223 */ /* 0x000fc80000000005 */
[----:B------:R-:W-:Y:S01]  /*140e0*/  @P0 FFMA R7, R12, 1.84467440737095516160e+19, RZ ;  /* 0x5f8000000c070823 */ /* 0x000fe200000000ff */
[----:B------:R-:W-:Y:S06]  /*140f0*/  BRA `(.L_x_313) ;  /* 0x0000000000887947 */ /* 0x000fec0003800000 */
.L_x_312:
[----:B------:R-:W-:-:S04]  /*14100*/  IADD3 R7, PT, PT, R5, -0xfd, RZ ;  /* 0xffffff0305077810 */ /* 0x000fc80007ffe0ff */
[----:B------:R-:W-:-:S13]  /*14110*/  ISETP.GT.U32.AND P0, PT, R7, 0x1, PT ;  /* 0x000000010700780c */ /* 0x000fda0003f04070 */
[----:B------:R-:W-:Y:S05]  /*14120*/  @P0 BRA `(.L_x_314) ;  /* 0x0000000000780947 */ /* 0x000fea0003800000 */
[----:B------:R-:W-:Y:S01]  /*14130*/  LOP3.LUT R28, R4, 0x7fffff, RZ, 0xc0, !PT ;  /* 0x007fffff041c7812 */ /* 0x000fe200078ec0ff */
[----:B------:R-:W-:Y:S02]  /*14140*/  IMAD.MOV.U32 R12, RZ, RZ, 0x3 ;  /* 0x00000003ff0c7424 */ /* 0x000fe400078e00ff */
[----:B------:R-:W-:Y:S01]  /*14150*/  VIADD R5, R5, 0xffffff04 ;  /* 0xffffff0405057836 */ /* 0x000fe20000000000 */
[----:B------:R-:W-:Y:S02]  /*14160*/  LOP3.LUT R28, R28, 0x3f800000, RZ, 0xfc, !PT ;  /* 0x3f8000001c1c7812 */ /* 0x000fe400078efcff */
[----:B------:R-:W-:Y:S02]  /*14170*/  SHF.L.U32 R12, R12, R7, RZ ;  /* 0x000000070c0c7219 */ /* 0x000fe400000006ff */
[----:B------:R-:W0:Y:S02]  /*14180*/  MUFU.RCP R9, R28 ;  /* 0x0000001c00097308 */ /* 0x000e240000001000 */
[----:B0-----:R-:W-:-:S04]  /*14190*/  FFMA R14, R28, R9, -1 ;  /* 0xbf8000001c0e7423 */ /* 0x001fc80000000009 */
[----:B------:R-:W-:-:S04]  /*141a0*/  FADD.FTZ R14, -R14, -RZ ;  /* 0x800000ff0e0e7221 */ /* 0x000fc80000010100 */
[CCC-:B------:R-:W-:Y:S01]  /*141b0*/  FFMA.RM R8, R9.reuse, R14.reuse, R9.reuse ;  /* 0x0000000e09087223 */ /* 0x1c0fe20000004009 */
[----:B------:R-:W-:-:S04]  /*141c0*/  FFMA.RP R9, R9, R14, R9 ;  /* 0x0000000e09097223 */ /* 0x000fc80000008009 */
[C---:B------:R-:W-:Y:S02]  /*141d0*/  LOP3.LUT R14, R8.reuse, 0x7fffff, RZ, 0xc0, !PT ;  /* 0x007fffff080e7812 */ /* 0x040fe400078ec0ff */
[----:B------:R-:W-:Y:S02]  /*141e0*/  FSETP.NEU.FTZ.AND P0, PT, R8, R9, PT ;  /* 0x000000090800720b */ /* 0x000fe40003f1d000 */
[----:B------:R-:W-:Y:S02]  /*141f0*/  LOP3.LUT R14, R14, 0x800000, RZ, 0xfc, !PT ;  /* 0x008000000e0e7812 */ /* 0x000fe400078efcff */
[----:B------:R-:W-:Y:S02]  /*14200*/  SEL R8, RZ, 0xffffffff, !P0 ;  /* 0xffffffffff087807 */ /* 0x000fe40004000000 */
[----:B------:R-:W-:Y:S02]  /*14210*/  LOP3.LUT R12, R12, R14, RZ, 0xc0, !PT ;  /* 0x0000000e0c0c7212 */ /* 0x000fe400078ec0ff */
[----:B------:R-:W-:-:S02]  /*14220*/  IADD3 R8, PT, PT, -R8, RZ, RZ ;  /* 0x000000ff08087210 */ /* 0x000fc40007ffe1ff */
[-C--:B------:R-:W-:Y:S02]  /*14230*/  SHF.R.U32.HI R12, RZ, R7.reuse, R12 ;  /* 0x00000007ff0c7219 */ /* 0x080fe4000001160c */
[--C-:B------:R-:W-:Y:S02]  /*14240*/  LOP3.LUT P1, RZ, R8, R7, R14.reuse, 0xf8, !PT ;  /* 0x0000000708ff7212 */ /* 0x100fe4000782f80e */
[C---:B------:R-:W-:Y:S02]  /*14250*/  LOP3.LUT P0, RZ, R12.reuse, 0x1, RZ, 0xc0, !PT ;  /* 0x000000010cff7812 */ /* 0x040fe4000780c0ff */
[----:B------:R-:W-:Y:S02]  /*14260*/  LOP3.LUT P2, RZ, R12, 0x2, RZ, 0xc0, !PT ;  /* 0x000000020cff7812 */ /* 0x000fe4000784c0ff */
[----:B------:R-:W-:Y:S02]  /*14270*/  SHF.R.U32.HI R5, RZ, R5, R14 ;  /* 0x00000005ff057219 */ /* 0x000fe4000001160e */
[----:B------:R-:W-:-:S02]  /*14280*/  PLOP3.LUT P0, PT, P0, P1, P2, 0xe0, 0x0 ;  /* 0x000000000000781c */ /* 0x000fc40000703c20 */
[----:B------:R-:W-:Y:S02]  /*14290*/  LOP3.LUT P1, RZ, R4, 0x7fffff, RZ, 0xc0, !PT ;  /* 0x007fffff04ff7812 */ /* 0x000fe4000782c0ff */
[----:B------:R-:W-:-:S04]  /*142a0*/  SEL R7, RZ, 0x1, !P0 ;  /* 0x00000001ff077807 */ /* 0x000fc80004000000 */
[----:B------:R-:W-:-:S04]  /*142b0*/  IADD3 R7, PT, PT, -R7, RZ, RZ ;  /* 0x000000ff07077210 */ /* 0x000fc80007ffe1ff */
[----:B------:R-:W-:-:S13]  /*142c0*/  ISETP.GE.AND P0, PT, R7, RZ, PT ;  /* 0x000000ff0700720c */ /* 0x000fda0003f06270 */
[----:B------:R-:W-:-:S04]  /*142d0*/  @!P0 IADD3 R5, PT, PT, R5, 0x1, RZ ;  /* 0x0000000105058810 */ /* 0x000fc80007ffe0ff */
[----:B------:R-:W-:-:S04]  /*142e0*/  @!P1 SHF.L.U32 R5, R5, 0x1, RZ ;  /* 0x0000000105059819 */ /* 0x000fc800000006ff */
[----:B------:R-:W-:Y:S01]  /*142f0*/  LOP3.LUT R7, R5, 0x80000000, R4, 0xf8, !PT ;  /* 0x8000000005077812 */ /* 0x000fe200078ef804 */
[----:B------:R-:W-:Y:S06]  /*14300*/  BRA `(.L_x_313) ;  /* 0x0000000000047947 */ /* 0x000fec0003800000 */
.L_x_314:
[----:B------:R0:W1:Y:S02]  /*14310*/  MUFU.RCP R7, R4 ;  /* 0x0000000400077308 */ /* 0x0000640000001000 */
.L_x_313:
[----:B------:R-:W-:Y:S05]  /*14320*/  BSYNC.RECONVERGENT B0 ;  /* 0x0000000000007941 */ /* 0x000fea0003800200 */
.L_x_311:
[----:B------:R-:W-:Y:S02]  /*14330*/  HFMA2 R9, -RZ, RZ, 0, 0 ;  /* 0x00000000ff097431 */ /* 0x000fe400000001ff */
[----:B------:R-:W-:-:S04]  /*14340*/  IMAD.MOV.U32 R8, RZ, RZ, R6 ;  /* 0x000000ffff087224 */ /* 0x000fc800078e0006 */
[----:B01----:R-:W-:Y:S05]  /*14350*/  RET.REL.NODEC R8 `(tangent_reverse) ;  /* 0xfffffebc08287950 */ /* 0x003fea0003c3ffff */
        .weak           $__internal_1_$__cuda_sm20_sqrt_rn_f32_slowpath
        .type           $__internal_1_$__cuda_sm20_sqrt_rn_f32_slowpath,@function
        .size           $__internal_1_$__cuda_sm20_sqrt_rn_f32_slowpath,($__internal_2_$__cuda_sm3x_div_rn_noftz_f32_slowpath - $__internal_1_$__cuda_sm20_sqrt_rn_f32_slowpath)
$__internal_1_$__cuda_sm20_sqrt_rn_f32_slowpath:
[----:B------:R-:W-:-:S13]  /*14360*/  LOP3.LUT P0, RZ, R0, 0x7fffffff, RZ, 0xc0, !PT ;  /* 0x7fffffff00ff7812 */ /* 0x000fda000780c0ff */
[----:B------:R-:W-:Y:S01]  /*14370*/  @!P0 MOV R13, R0 ;  /* 0x00000000000d8202 */ /* 0x000fe20000000f00 */
[----:B------:R-:W-:Y:S06]  /*14380*/  @!P0 BRA `(.L_x_315) ;  /* 0x0000000000408947 */ /* 0x000fec0003800000 */
[----:B------:R-:W-:-:S13]  /*14390*/  FSETP.GEU.FTZ.AND P0, PT, R0, RZ, PT ;  /* 0x000000ff0000720b */ /* 0x000fda0003f1e000 */
[----:B------:R-:W-:Y:S01]  /*143a0*/  @!P0 IMAD.MOV.U32 R13, RZ, RZ, 0x7fffffff ;  /* 0x7fffffffff0d8424 */ /* 0x000fe200078e00ff */
[----:B------:R-:W-:Y:S06]  /*143b0*/  @!P0 BRA `(.L_x_315) ;  /* 0x0000000000348947 */ /* 0x000fec0003800000 */
[----:B------:R-:W-:-:S13]  /*143c0*/  FSETP.GTU.FTZ.AND P0, PT, |R0|, +INF , PT ;  /* 0x7f8000000000780b */ /* 0x000fda0003f1c200 */
[----:B------:R-:W-:Y:S01]  /*143d0*/  @P0 FADD.FTZ R13, R0, 1 ;  /* 0x3f800000000d0421 */ /* 0x000fe20000010000 */
[----:B------:R-:W-:Y:S06]  /*143e0*/  @P0 BRA `(.L_x_315) ;  /* 0x0000000000280947 */ /* 0x000fec0003800000 */
[----:B------:R-:W-:-:S13]  /*143f0*/  FSETP.NEU.FTZ.AND P0, PT, |R0|, +INF , PT ;  /* 0x7f8000000000780b */ /* 0x000fda0003f1d200 */
[----:B------:R-:W-:-:S04]  /*14400*/  @P0 FFMA R12, R0, 1.84467440737095516160e+19, RZ ;  /* 0x5f800000000c0823 */ /* 0x000fc800000000ff */
[----:B------:R-:W0:Y:S02]  /*14410*/  @P0 MUFU.RSQ R15, R12 ;  /* 0x0000000c000f0308 */ /* 0x000e240000001400 */
[----:B0-----:R-:W-:Y:S01]  /*14420*/  @P0 FMUL.FTZ R5, R12, R15 ;  /* 0x0000000f0c050220 */ /* 0x001fe20000410000 */
[----:B------:R-:W-:-:S03]  /*14430*/  @P0 FMUL.FTZ R6, R15, 0.5 ;  /* 0x3f0000000f060820 */ /* 0x000fc60000410000 */
[----:B------:R-:W-:-:S04]  /*14440*/  @P0 FADD.FTZ R13, -R5, -RZ ;  /* 0x800000ff050d0221 */ /* 0x000fc80000010100 */
[----:B------:R-:W-:Y:S01]  /*14450*/  @P0 FFMA R14, R5, R13, R12 ;  /* 0x0000000d050e0223 */ /* 0x000fe2000000000c */
[----:B------:R-:W-:-:S03]  /*14460*/  @!P0 MOV R13, R0 ;  /* 0x00000000000d8202 */ /* 0x000fc60000000f00 */
[----:B------:R-:W-:-:S04]  /*14470*/  @P0 FFMA R6, R14, R6, R5 ;  /* 0x000000060e060223 */ /* 0x000fc80000000005 */
[----:B------:R-:W-:-:S07]  /*14480*/  @P0 FMUL.FTZ R13, R6, 2.3283064365386962891e-10 ;  /* 0x2f800000060d0820 */ /* 0x000fce0000410000 */
.L_x_315:
[----:B------:R-:W-:Y:S01]  /*14490*/  IMAD.MOV.U32 R5, RZ, RZ, 0x0 ;  /* 0x00000000ff057424 */ /* 0x000fe200078e00ff */
[----:B------:R-:W-:-:S03]  /*144a0*/  MOV R0, R13 ;  /* 0x0000000d00007202 */ /* 0x000fc60000000f00 */
[----:B------:R-:W-:Y:S05]  /*144b0*/  RET.REL.NODEC R4 `(tangent_reverse) ;  /* 0xfffffeb804d07950 */ /* 0x000fea0003c3ffff */
        .weak           $__internal_2_$__cuda_sm3x_div_rn_noftz_f32_slowpath
        .type           $__internal_2_$__cuda_sm3x_div_rn_noftz_f32_slowpath,@function
        .size           $__internal_2_$__cuda_sm3x_div_rn_noftz_f32_slowpath,(.L_x_1054 - $__internal_2_$__cuda_sm3x_div_rn_noftz_f32_slowpath)
$__internal_2_$__cuda_sm3x_div_rn_noftz_f32_slowpath:
[----:B------:R-:W-:Y:S01]  /*144c0*/  SHF.R.U32.HI R9, RZ, 0x17, R5 ;  /* 0x00000017ff097819 */ /* 0x000fe20000011605 */
[----:B------:R-:W-:Y:S01]  /*144d0*/  BSSY.RECONVERGENT B0, `(.L_x_316) ;  /* 0x0000063000007945 */ /* 0x000fe20003800200 */
[----:B------:R-:W-:Y:S02]  /*144e0*/  SHF.R.U32.HI R7, RZ, 0x17, R4 ;  /* 0x00000017ff077819 */ /* 0x000fe40000011604 */
[----:B------:R-:W-:Y:S02]  /*144f0*/  LOP3.LUT R9, R9, 0xff, RZ, 0xc0, !PT ;  /* 0x000000ff09097812 */ /* 0x000fe400078ec0ff */
[----:B------:R-:W-:Y:S02]  /*14500*/  LOP3.LUT R7, R7, 0xff, RZ, 0xc0, !PT ;  /* 0x000000ff07077812 */ /* 0x000fe400078ec0ff */
[----:B------:R-:W-:Y:S02]  /*14510*/  IADD3 R8, PT, PT, R9, -0x1, RZ ;  /* 0xffffffff09087810 */ /* 0x000fe40007ffe0ff */
[----:B------:R-:W-:-:S02]  /*14520*/  IADD3 R6, PT, PT, R7, -0x1, RZ ;  /* 0xffffffff07067810 */ /* 0x000fc40007ffe0ff */
[----:B------:R-:W-:-:S04]  /*14530*/  ISETP.GT.U32.AND P0, PT, R8, 0xfd, PT ;  /* 0x000000fd0800780c */ /* 0x000fc80003f04070 */
[----:B------:R-:W-:-:S13]  /*14540*/  ISETP.GT.U32.OR P0, PT, R6, 0xfd, P0 ;  /* 0x000000fd0600780c */ /* 0x000fda0000704470 */
[----:B------:R-:W-:Y:S01]  /*14550*/  @!P0 IMAD.MOV.U32 R29, RZ, RZ, RZ ;  /* 0x000000ffff1d8224 */ /* 0x000fe200078e00ff */
[----:B------:R-:W-:Y:S06]  /*14560*/  @!P0 BRA `(.L_x_317) ;  /* 0x00000000005c8947 */ /* 0x000fec0003800000 */
[----:B------:R-:W-:Y:S02]  /*14570*/  FSETP.GTU.FTZ.AND P0, PT, |R4|, +INF , PT ;  /* 0x7f8000000400780b */ /* 0x000fe40003f1c200 */
[----:B------:R-:W-:-:S04]  /*14580*/  FSETP.GTU.FTZ.AND P1, PT, |R5|, +INF , PT ;  /* 0x7f8000000500780b */ /* 0x000fc80003f3c200 */
[----:B------:R-:W-:-:S13]  /*14590*/  PLOP3.LUT P0, PT, P0, P1, PT, 0xf8, 0x8f ;  /* 0x00000000008f781c */ /* 0x000fda0000703f70 */
[----:B------:R-:W-:Y:S05]  /*145a0*/  @P0 BRA `(.L_x_318) ;  /* 0x0000000400500947 */ /* 0x000fea0003800000 */
[----:B------:R-:W-:-:S13]  /*145b0*/  LOP3.LUT P0, RZ, R5, 0x7fffffff, R4, 0xc8, !PT ;  /* 0x7fffffff05ff7812 */ /* 0x000fda000780c804 */
[----:B------:R-:W-:Y:S05]  /*145c0*/  @!P0 BRA `(.L_x_319) ;  /* 0x0000000400408947 */ /* 0x000fea0003800000 */
[C---:B------:R-:W-:Y:S02]  /*145d0*/  FSETP.NEU.FTZ.AND P0, PT, |R4|.reuse, +INF , PT ;  /* 0x7f8000000400780b */ /* 0x040fe40003f1d200 */
[----:B------:R-:W-:Y:S02]  /*145e0*/  FSETP.NEU.FTZ.AND P3, PT, |R5|, +INF , PT ;  /* 0x7f8000000500780b */ /* 0x000fe40003f7d200 */
[----:B------:R-:W-:-:S11]  /*145f0*/  FSETP.NEU.FTZ.AND P1, PT, |R4|, +INF , PT ;  /* 0x7f8000000400780b */ /* 0x000fd60003f3d200 */
[----:B------:R-:W-:Y:S05]  /*14600*/  @!P3 BRA !P0, `(.L_x_319) ;  /* 0x000000040030b947 */ /* 0x000fea0004000000 */
[----:B------:R-:W-:-:S04]  /*14610*/  LOP3.LUT P0, RZ, R4, 0x7fffffff, RZ, 0xc0, !PT ;  /* 0x7fffffff04ff7812 */ /* 0x000fc8000780c0ff */
[----:B------:R-:W-:-:S13]  /*14620*/  PLOP3.LUT P0, PT, P3, P0, PT, 0x2f, 0xf2 ;  /* 0x0000000000f2781c */ /* 0x000fda0001f00577 */
[----:B------:R-:W-:Y:S05]  /*14630*/  @P0 BRA `(.L_x_320) ;  /* 0x00000004001c0947 */ /* 0x000fea0003800000 */
[----:B------:R-:W-:-:S04]  /*14640*/  LOP3.LUT P0, RZ, R5, 0x7fffffff, RZ, 0xc0, !PT ;  /* 0x7fffffff05ff7812 */ /* 0x000fc8000780c0ff */
[----:B------:R-:W-:-:S13]  /*14650*/  PLOP3.LUT P0, PT, P1, P0, PT, 0x2f, 0xf2 ;  /* 0x0000000000f2781c */ /* 0x000fda0000f00577 */
[----:B------:R-:W-:Y:S05]  /*14660*/  @P0 BRA `(.L_x_321) ;  /* 0x0000000400040947 */ /* 0x000fea0003800000 */
[----:B------:R-:W-:Y:S02]  /*14670*/  ISETP.GE.AND P0, PT, R6, RZ, PT ;  /* 0x000000ff0600720c */ /* 0x000fe40003f06270 */
[----:B------:R-:W-:-:S11]  /*14680*/  ISETP.GE.AND P1, PT, R8, RZ, PT ;  /* 0x000000ff0800720c */ /* 0x000fd60003f26270 */
[----:B------:R-:W-:Y:S01]  /*14690*/  @P0 MOV R29, RZ ;  /* 0x000000ff001d0202 */ /* 0x000fe20000000f00 */
[----:B------:R-:W-:Y:S01]  /*146a0*/  @!P0 FFMA R4, R4, 1.84467440737095516160e+19, RZ ;  /* 0x5f80000004048823 */ /* 0x000fe200000000ff */
[----:B------:R-:W-:Y:S01]  /*146b0*/  @!P0 MOV R29, 0xffffffc0 ;  /* 0xffffffc0001d8802 */ /* 0x000fe20000000f00 */
[----:B------:R-:W-:-:S04]  /*146c0*/  @!P1 FFMA R5, R5, 1.84467440737095516160e+19, RZ ;  /* 0x5f80000005059823 */ /* 0x000fc800000000ff */
[----:B------:R-:W-:-:S07]  /*146d0*/  @!P1 VIADD R29, R29, 0x40 ;  /* 0x000000401d1d9836 */ /* 0x000fce0000000000 */
.L_x_317:
[----:B------:R-:W-:Y:S01]  /*146e0*/  LEA R8, R9, 0xc0800000, 0x17 ;  /* 0xc080000009087811 */ /* 0x000fe200078eb8ff */
[----:B------:R-:W-:Y:S01]  /*146f0*/  BSSY.RECONVERGENT B1, `(.L_x_322) ;  /* 0x0000036000017945 */ /* 0x000fe20003800200 */
[----:B------:R-:W-:Y:S02]  /*14700*/  IADD3 R6, PT, PT, R7, -0x7f, RZ ;  /* 0xffffff8107067810 */ /* 0x000fe40007ffe0ff */
[----:B------:R-:W-:Y:S02]  /*14710*/  IADD3 R8, PT, PT, -R8, R5, RZ ;  /* 0x0000000508087210 */ /* 0x000fe40007ffe1ff */
[----:B------:R-:W-:Y:S02]  /*14720*/  IADD3 R9, PT, PT, R6, 0x7f, -R9 ;  /* 0x0000007f06097810 */ /* 0x000fe40007ffe809 */
[----:B------:R0:W1:Y:S03]  /*14730*/  MUFU.RCP R5, R8 ;  /* 0x0000000800057308 */ /* 0x0000660000001000 */
[----:B------:R-:W-:-:S02]  /*14740*/  IMAD.IADD R29, R9, 0x1, R29 ;  /* 0x00000001091d7824 */ /* 0x000fc400078e021d */
[----:B0-----:R-:W-:-:S04]  /*14750*/  FADD.FTZ R8, -R8, -RZ ;  /* 0x800000ff08087221 */ /* 0x001fc80000010100 */
[----:B-1----:R-:W-:-:S04]  /*14760*/  FFMA R7, R5, R8, 1 ;  /* 0x3f80000005077423 */ /* 0x002fc80000000008 */
[----:B------:R-:W-:Y:S01]  /*14770*/  FFMA R5, R5, R7, R5 ;  /* 0x0000000705057223 */ /* 0x000fe20000000005 */
[----:B------:R-:W-:-:S04]  /*14780*/  IMAD R7, R6, -0x800000, R4 ;  /* 0xff80000006077824 */ /* 0x000fc800078e0204 */
[----:B------:R-:W-:-:S04]  /*14790*/  FFMA R4, R7, R5, RZ ;  /* 0x0000000507047223 */ /* 0x000fc800000000ff */
[----:B------:R-:W-:-:S04]  /*147a0*/  FFMA R6, R8, R4, R7 ;  /* 0x0000000408067223 */ /* 0x000fc80000000007 */
[----:B------:R-:W-:-:S04]  /*147b0*/  FFMA R6, R5, R6, R4 ;  /* 0x0000000605067223 */ /* 0x000fc80000000004 */
[----:B------:R-:W-:-:S04]  /*147c0*/  FFMA R4, R8, R6, R7 ;  /* 0x0000000608047223 */ /* 0x000fc80000000007 */
[----:B------:R-:W-:-:S05]  /*147d0*/  FFMA R7, R5, R4, R6 ;  /* 0x0000000405077223 */ /* 0x000fca0000000006 */
[----:B------:R-:W-:-:S04]  /*147e0*/  SHF.R.U32.HI R8, RZ, 0x17, R7 ;  /* 0x00000017ff087819 */ /* 0x000fc80000011607 */
[----:B------:R-:W-:-:S04]  /*147f0*/  LOP3.LUT R8, R8, 0xff, RZ, 0xc0, !PT ;  /* 0x000000ff08087812 */ /* 0x000fc800078ec0ff */
[----:B------:R-:W-:-:S04]  /*14800*/  IADD3 R8, PT, PT, R8, R29, RZ ;  /* 0x0000001d08087210 */ /* 0x000fc80007ffe0ff */
[----:B------:R-:W-:-:S04]  /*14810*/  IADD3 R9, PT, PT, R8, -0x1, RZ ;  /* 0xffffffff08097810 */ /* 0x000fc80007ffe0ff */
[----:B------:R-:W-:-:S13]  /*14820*/  ISETP.GE.U32.AND P0, PT, R9, 0xfe, PT ;  /* 0x000000fe0900780c */ /* 0x000fda0003f06070 */
[----:B------:R-:W-:Y:S05]  /*14830*/  @!P0 BRA `(.L_x_323) ;  /* 0x0000000000808947 */ /* 0x000fea0003800000 */
[----:B------:R-:W-:-:S13]  /*14840*/  ISETP.GT.AND P0, PT, R8, 0xfe, PT ;  /* 0x000000fe0800780c */ /* 0x000fda0003f04270 */
[----:B------:R-:W-:Y:S05]  /*14850*/  @P0 BRA `(.L_x_324) ;  /* 0x00000000006c0947 */ /* 0x000fea0003800000 */
[----:B------:R-:W-:-:S13]  /*14860*/  ISETP.GE.AND P0, PT, R8, 0x1, PT ;  /* 0x000000010800780c */ /* 0x000fda0003f06270 */
[----:B------:R-:W-:Y:S05]  /*14870*/  @P0 BRA `(.L_x_325) ;  /* 0x0000000000740947 */ /* 0x000fea0003800000 */
[----:B------:R-:W-:Y:S02]  /*14880*/  ISETP.GE.AND P0, PT, R8, -0x18, PT ;  /* 0xffffffe80800780c */ /* 0x000fe40003f06270 */
[----:B------:R-:W-:-:S11]  /*14890*/  LOP3.LUT R7, R7, 0x80000000, RZ, 0xc0, !PT ;  /* 0x8000000007077812 */ /* 0x000fd600078ec0ff */
[----:B------:R-:W-:Y:S05]  /*148a0*/  @!P0 BRA `(.L_x_325) ;  /* 0x0000000000688947 */ /* 0x000fea0003800000 */
[CCC-:B------:R-:W-:Y:S01]  /*148b0*/  FFMA.RZ R9, R5.reuse, R4.reuse, R6.reuse ;  /* 0x0000000405097223 */ /* 0x1c0fe2000000c006 */
[CCC-:B------:R-:W-:Y:S01]  /*148c0*/  FFMA.RP R29, R5.reuse, R4.reuse, R6.reuse ;  /* 0x00000004051d7223 */ /* 0x1c0fe20000008006 */
[----:B------:R-:W-:Y:S01]  /*148d0*/  FFMA.RM R4, R5, R4, R6 ;  /* 0x0000000405047223 */ /* 0x000fe20000004006 */
[C---:B------:R-:W-:Y:S01]  /*148e0*/  VIADD R5, R8.reuse, 0x20 ;  /* 0x0000002008057836 */ /* 0x040fe20000000000 */
[C---:B------:R-:W-:Y:S02]  /*148f0*/  ISETP.NE.AND P3, PT, R8.reuse, RZ, PT ;  /* 0x000000ff0800720c */ /* 0x040fe40003f65270 */
[----:B------:R-:W-:Y:S02]  /*14900*/  LOP3.LUT R6, R9, 0x7fffff, RZ, 0xc0, !PT ;  /* 0x007fffff09067812 */ /* 0x000fe400078ec0ff */
[----:B------:R-:W-:Y:S02]  /*14910*/  ISETP.NE.AND P1, PT, R8, RZ, PT ;  /* 0x000000ff0800720c */ /* 0x000fe40003f25270 */
[----:B------:R-:W-:-:S02]  /*14920*/  LOP3.LUT R6, R6, 0x800000, RZ, 0xfc, !PT ;  /* 0x0080000006067812 */ /* 0x000fc400078efcff */
[----:B------:R-:W-:Y:S02]  /*14930*/  IADD3 R8, PT, PT, -R8, RZ, RZ ;  /* 0x000000ff08087210 */ /* 0x000fe40007ffe1ff */
[----:B------:R-:W-:Y:S02]  /*14940*/  SHF.L.U32 R5, R6, R5, RZ ;  /* 0x0000000506057219 */ /* 0x000fe400000006ff */
[----:B------:R-:W-:Y:S02]  /*14950*/  FSETP.NEU.FTZ.AND P0, PT, R29, R4, PT ;  /* 0x000000041d00720b */ /* 0x000fe40003f1d000 */
[----:B------:R-:W-:Y:S02]  /*14960*/  SEL R9, R8, RZ, P3 ;  /* 0x000000ff08097207 */ /* 0x000fe40001800000 */
[----:B------:R-:W-:Y:S02]  /*14970*/  ISETP.NE.AND P1, PT, R5, RZ, P1 ;  /* 0x000000ff0500720c */ /* 0x000fe40000f25270 */
[----:B------:R-:W-:-:S02]  /*14980*/  SHF.R.U32.HI R9, RZ, R9, R6 ;  /* 0x00000009ff097219 */ /* 0x000fc40000011606 */
[----:B------:R-:W-:Y:S02]  /*14990*/  PLOP3.LUT P0, PT, P0, P1, PT, 0xf8, 0x8f ;  /* 0x00000000008f781c */ /* 0x000fe40000703f70 */
[----:B------:R-:W-:Y:S02]  /*149a0*/  SHF.R.U32.HI R5, RZ, 0x1, R9 ;  /* 0x00000001ff057819 */ /* 0x000fe40000011609 */
[----:B------:R-:W-:-:S04]  /*149b0*/  SEL R4, RZ, 0x1, !P0 ;  /* 0x00000001ff047807 */ /* 0x000fc80004000000 */
[----:B------:R-:W-:-:S04]  /*149c0*/  LOP3.LUT R4, R4, 0x1, R5, 0xf8, !PT ;  /* 0x0000000104047812 */ /* 0x000fc800078ef805 */
[----:B------:R-:W-:-:S04]  /*149d0*/  LOP3.LUT R4, R4, R9, RZ, 0xc0, !PT ;  /* 0x0000000904047212 */ /* 0x000fc800078ec0ff */
[----:B------:R-:W-:-:S04]  /*149e0*/  IADD3 R4, PT, PT, R5, R4, RZ ;  /* 0x0000000405047210 */ /* 0x000fc80007ffe0ff */
[----:B------:R-:W-:Y:S01]  /*149f0*/  LOP3.LUT R7, R4, R7, RZ, 0xfc, !PT ;  /* 0x0000000704077212 */ /* 0x000fe200078efcff */
[----:B------:R-:W-:Y:S06]  /*14a00*/  BRA `(.L_x_325) ;  /* 0x0000000000107947 */ /* 0x000fec0003800000 */
.L_x_324:
[----:B------:R-:W-:-:S04]  /*14a10*/  LOP3.LUT R7, R7, 0x80000000, RZ, 0xc0, !PT ;  /* 0x8000000007077812 */ /* 0x000fc800078ec0ff */
[----:B------:R-:W-:Y:S01]  /*14a20*/  LOP3.LUT R7, R7, 0x7f800000, RZ, 0xfc, !PT ;  /* 0x7f80000007077812 */ /* 0x000fe200078efcff */
[----:B------:R-:W-:Y:S06]  /*14a30*/  BRA `(.L_x_325) ;  /* 0x0000000000047947 */ /* 0x000fec0003800000 */
.L_x_323:
[----:B------:R-:W-:-:S07]  /*14a40*/  IMAD R7, R29, 0x800000, R7 ;  /* 0x008000001d077824 */ /* 0x000fce00078e0207 */
.L_x_325:
[----:B------:R-:W-:Y:S05]  /*14a50*/  BSYNC.RECONVERGENT B1 ;  /* 0x0000000000017941 */ /* 0x000fea0003800200 */
.L_x_322:
[----:B------:R-:W-:Y:S01]  /*14a60*/  MOV R4, R7 ;  /* 0x0000000700047202 */ /* 0x000fe20000000f00 */
[----:B------:R-:W-:Y:S06]  /*14a70*/  BRA `(.L_x_326) ;  /* 0x0000000000207947 */ /* 0x000fec0003800000 */
.L_x_321:
[----:B------:R-:W-:-:S04]  /*14a80*/  LOP3.LUT R4, R5, 0x80000000, R4, 0x48, !PT ;  /* 0x8000000005047812 */ /* 0x000fc800078e4804 */
[----:B------:R-:W-:Y:S01]  /*14a90*/  LOP3.LUT R4, R4, 0x7f800000, RZ, 0xfc, !PT ;  /* 0x7f80000004047812 */ /* 0x000fe200078efcff */
[----:B------:R-:W-:Y:S06]  /*14aa0*/  BRA `(.L_x_326) ;  /* 0x0000000000147947 */ /* 0x000fec0003800000 */
.L_x_320:
[----:B------:R-:W-:Y:S01]  /*14ab0*/  LOP3.LUT R4, R5, 0x80000000, R4, 0x48, !PT ;  /* 0x8000000005047812 */ /* 0x000fe200078e4804 */
[----:B------:R-:W-:Y:S06]  /*14ac0*/  BRA `(.L_x_326) ;  /* 0x00000000000c7947 */ /* 0x000fec0003800000 */
.L_x_319:
[----:B------:R-:W0:Y:S01]  /*14ad0*/  MUFU.RSQ R4, -QNAN ;  /* 0xffc0000000047908 */ /* 0x000e220000001400 */
[----:B------:R-:W-:Y:S05]  /*14ae0*/  BRA `(.L_x_326) ;  /* 0x0000000000047947 */ /* 0x000fea0003800000 */
.L_x_318:
[----:B------:R-:W-:-:S07]  /*14af0*/  FADD.FTZ R4, R4, R5 ;  /* 0x0000000504047221 */ /* 0x000fce0000010000 */
.L_x_326:
[----:B------:R-:W-:Y:S05]  /*14b00*/  BSYNC.RECONVERGENT B0 ;  /* 0x0000000000007941 */ /* 0x000fea0003800200 */
.L_x_316:
[----:B------:R-:W-:-:S04]  /*14b10*/  HFMA2 R29, -RZ, RZ, 0, 0 ;  /* 0x00000000ff1d7431 */ /* 0x000fc800000001ff */
[----:B0-----:R-:W-:Y:S05]  /*14b20*/  RET.REL.NODEC R28 `(tangent_reverse) ;  /* 0xfffffeb41c347950 */ /* 0x001fea0003c3ffff */
.L_x_327:
[----:B------:R-:W-:-:S00]  /*14b30*/  BRA `(.L_x_327) ;  /* 0xfffffffc00fc7947 */ /* 0x000fc0000383ffff */
[----:B------:R-:W-:-:S00]  /*14b40*/  NOP ;  /* 0x0000000000007918 */ /* 0x000fc00000000000 */
        /* <DEDUP_REMOVED lines=11> */
.L_x_1054:


//--------------------- .text.tangent_forward     --------------------------
	.section	.text.tangent_forward,"ax",@progbits
	.align	128
        .global         tangent_forward
        .type           tangent_forward,@function
        .size           tangent_forward,(.L_x_1057 - tangent_forward)
        .other          tangent_forward,@"STO_CUDA_ENTRY STV_DEFAULT"
tangent_forward:
.text.tangent_forward:
[----:B------:R-:W-:Y:S01]  /*0000*/  LDC R1, c[0x0][0x37c] ;  /* 0x0000df00ff017b82 */ /* 0x000fe20000000800 */
[----:B------:R-:W0:Y:S07]  /*0010*/  S2R R3, SR_TID.X ;  /* 0x0000000000037919 */ /* 0x000e2e0000002100 */
[----:B------:R-:W0:Y:S01]  /*0020*/  S2UR UR4, SR_CTAID.X ;  /* 0x00000000000479c3 */ /* 0x000e220000002500 */
[----:B------:R-:W1:Y:S01]  /*0030*/  LDCU UR5, c[0x0][0x3e0] ;  /* 0x00007c00ff0577ac */ /* 0x000e620008000800 */
[----:B------:R-:W2:Y:S06]  /*0040*/  LDCU UR6, c[0x0][0x3d4] ;  /* 0x00007a80ff0677ac */ /* 0x000eac0008000800 */
[----:B------:R-:W0:Y:S01]  /*0050*/  LDC R0, c[0x0][0x360] ;  /* 0x0000d800ff007b82 */ /* 0x000e220000000800 */
[----:B--2---:R-:W-:Y:S01]  /*0060*/  MOV R2, UR6 ;  /* 0x0000000600027c02 */ /* 0x004fe20008000f00 */
        /* <DEDUP_REMOVED lines=18> */
.L_x_330:
[----:B--23--:R-:W-:-:S05]  /*0190*/  IMAD.WIDE.U32 R24, R4, 0x4, R16 ;  /* 0x0000000404187825 */ /* 0x00cfca00078e0010 */
[----:B------:R-:W2:Y:S04]  /*01a0*/  LDG.E.CONSTANT R19, desc[UR8][R24.64] ;  /* 0x0000000818137981 */ /* 0x000ea8000c1e9900 */
[----:B------:R-:W3:Y:S04]  /*01b0*/  LDG.E.CONSTANT R21, desc[UR8][R24.64+0x4] ;  /* 0x0000040818157981 */ /* 0x000ee8000c1e9900 */
[----:B------:R-:W4:Y:S04]  /*01c0*/  LDG.E.CONSTANT R18, desc[UR8][R24.64+0x8] ;  /* 0x0000080818127981 */ /* 0x000f28000c1e9900 */
[----:B------:R-:W5:Y:S04]  /*01d0*/  LDG.E.CONSTANT R20, desc[UR8][R24.64+0xc] ;  /* 0x00000c0818147981 */ /* 0x000f68000c1e9900 */
[----:B------:R-:W5:Y:S04]  /*01e0*/  LDG.E.CONSTANT R22, desc[UR8][R24.64+0x10] ;  /* 0x0000100818167981 */ /* 0x000f68000c1e9900 */
[----:B------:R-:W5:Y:S01]  /*01f0*/  LDG.E.CONSTANT R23, desc[UR8][R24.64+0x14] ;  /* 0x0000140818177981 */ /* 0x000f62000c1e9900 */
[----:B------:R-:W-:-:S03]  /*0200*/  IMAD R5, R0, UR7, R4 ;  /* 0x0000000700057c24 */ /* 0x000fc6000f8e0204 */
[----:B------:R-:W5:Y:S01]  /*0210*/  LDG.E.CONSTANT R6, desc[UR8][R24.64+0x18] ;  /* 0x0000180818067981 */ /* 0x000f62000c1e9900 */
[C---:B0-----:R-:W-:Y:S01]  /*0220*/  IMAD.WIDE.U32 R26, R5.reuse, 0x4, R12 ;  /* 0x00000004051a7825 */ /* 0x041fe200078e000c */
[C---:B------:R-:W-:Y:S02]  /*0230*/  IADD3 R29, PT, PT, R5.reuse, 0x1, RZ ;  /* 0x00000001051d7810 */ /* 0x040fe40007ffe0ff */
[----:B------:R-:W5:Y:S01]  /*0240*/  LDG.E.CONSTANT R7, desc[UR8][R24.64+0x1c] ;  /* 0x00001c0818077981 */ /* 0x000f62000c1e9900 */
[----:B-1----:R-:W-:-:S04]  /*0250*/  IMAD.WIDE.U32 R10, R5, 0x4, R14 ;  /* 0x00000004050a7825 */ /* 0x002fc800078e000e */
[----:B------:R-:W-:-:S04]  /*0260*/  IMAD.WIDE.U32 R8, R29, 0x4, R12 ;  /* 0x000000041d087825 */ /* 0x000fc800078e000c */
[----:B------:R-:W-:Y:S01]  /*0270*/  VIADD R28, R5, 0x2 ;  /* 0x00000002051c7836 */ /* 0x000fe20000000000 */
[----:B--2---:R-:W-:Y:S04]  /*0280*/  STG.E desc[UR8][R26.64], R19 ;  /* 0x000000131a007986 */ /* 0x004fe8000c101908 */
[----:B------:R0:W-:Y:S04]  /*0290*/  STG.E desc[UR8][R10.64], RZ ;  /* 0x000000ff0a007986 */ /* 0x0001e8000c101908 */
[----:B---3--:R1:W-:Y:S01]  /*02a0*/  STG.E desc[UR8][R8.64], R21 ;  /* 0x0000001508007986 */ /* 0x0083e2000c101908 */
[----:B0-----:R-:W-:-:S05]  /*02b0*/  IMAD.WIDE.U32 R10, R29, 0x4, R14 ;  /* 0x000000041d0a7825 */ /* 0x001fca00078e000e */
[----:B------:R0:W-:Y:S04]  /*02c0*/  STG.E desc[UR8][R10.64], RZ ;  /* 0x000000ff0a007986 */ /* 0x0001e8000c101908 */
[----:B-1----:R-:W2:Y:S01]  /*02d0*/  LDG.E.CONSTANT R8, desc[UR8][R24.64+0x20] ;  /* 0x0000200818087981 */ /* 0x002ea2000c1e9900 */
[----:B------:R-:W-:-:S03]  /*02e0*/  IADD3 R27, PT, PT, R5, 0x3, RZ ;  /* 0x00000003051b7810 */ /* 0x000fc60007ffe0ff */
[----:B------:R-:W3:Y:S01]  /*02f0*/  LDG.E.CONSTANT R9, desc[UR8][R24.64+0x24] ;  /* 0x0000240818097981 */ /* 0x000ee2000c1e9900 */
[C---:B0-----:R-:W-:Y:S01]  /*0300*/  IMAD.WIDE.U32 R10, R28.reuse, 0x4, R12 ;  /* 0x000000041c0a7825 */ /* 0x041fe200078e000c */
[----:B------:R-:W-:Y:S02]  /*0310*/  IADD3 R26, PT, PT, R5, 0x4, RZ ;  /* 0x00000004051a7810 */ /* 0x000fe40007ffe0ff */
[----:B------:R-:W3:Y:S04]  /*0320*/  LDG.E.CONSTANT R21, desc[UR8][R24.64+0x34] ;  /* 0x0000340818157981 */ /* 0x000ee8000c1e9900 */
[----:B----4-:R0:W-:Y:S02]  /*0330*/  STG.E desc[UR8][R10.64], R18 ;  /* 0x000000120a007986 */ /* 0x0101e4000c101908 */
[----:B0-----:R-:W-:-:S02]  /*0340*/  IMAD.WIDE.U32 R18, R28, 0x4, R14 ;  /* 0x000000041c127825 */ /* 0x001fc400078e000e */
[----:B------:R-:W4:Y:S04]  /*0350*/  LDG.E.CONSTANT R10, desc[UR8][R24.64+0x28] ;  /* 0x00002808180a7981 */ /* 0x000f28000c1e9900 */
[----:B------:R0:W-:Y:S04]  /*0360*/  STG.E desc[UR8][R18.64], RZ ;  /* 0x000000ff12007986 */ /* 0x0001e8000c101908 */
[----:B------:R-:W4:Y:S01]  /*0370*/  LDG.E.CONSTANT R11, desc[UR8][R24.64+0x2c] ;  /* 0x00002c08180b7981 */ /* 0x000f22000c1e9900 */
[----:B0-----:R-:W-:-:S05]  /*0380*/  IMAD.WIDE.U32 R18, R27, 0x4, R12 ;  /* 0x000000041b127825 */ /* 0x001fca00078e000c */
[----:B-----5:R0:W-:Y:S02]  /*0390*/  STG.E desc[UR8][R18.64], R20 ;  /* 0x0000001412007986 */ /* 0x0201e4000c101908 */
[----:B0-----:R-:W-:Y:S02]  /*03a0*/  IMAD.WIDE.U32 R18, R27, 0x4, R14 ;  /* 0x000000041b127825 */ /* 0x001fe400078e000e */
[----:B------:R-:W5:Y:S04]  /*03b0*/  LDG.E.CONSTANT R20, desc[UR8][R24.64+0x30] ;  /* 0x0000300818147981 */ /* 0x000f68000c1e9900 */
[----:B------:R0:W-:Y:S02]  /*03c0*/  STG.E desc[UR8][R18.64], RZ ;  /* 0x000000ff12007986 */ /* 0x0001e4000c101908 */
[----:B0-----:R-:W-:-:S05]  /*03d0*/  IMAD.WIDE.U32 R18, R26, 0x4, R12 ;  /* 0x000000041a127825 */ /* 0x001fca00078e000c */
[----:B------:R0:W-:Y:S04]  /*03e0*/  STG.E desc[UR8][R18.64], R22 ;  /* 0x0000001612007986 */ /* 0x0001e8000c101908 */
[----:B0-----:R-:W5:Y:S04]  /*03f0*/  LDG.E.CONSTANT R22, desc[UR8][R24.64+0x38] ;  /* 0x0000380818167981 */ /* 0x001f68000c1e9900 */
[----:B------:R0:W5:Y:S01]  /*0400*/  LDG.E.CONSTANT R24, desc[UR8][R24.64+0x3c] ;  /* 0x00003c0818187981 */ /* 0x000162000c1e9900 */
[----:B------:R-:W-:-:S04]  /*0410*/  IMAD.WIDE.U32 R18, R26, 0x4, R14 ;  /* 0x000000041a127825 */ /* 0x000fc800078e000e */
[----:B------:R-:W-:Y:S01]  /*0420*/  VIADD R27, R5, 0x5 ;  /* 0x00000005051b7836 */ /* 0x000fe20000000000 */
[----:B------:R1:W-:Y:S03]  /*0430*/  STG.E desc[UR8][R18.64], RZ ;  /* 0x000000ff12007986 */ /* 0x0003e6000c101908 */
[----:B-1----:R-:W-:-:S05]  /*0440*/  IMAD.WIDE.U32 R18, R27, 0x4, R12 ;  /* 0x000000041b127825 */ /* 0x002fca00078e000c */
[----:B------:R1:W-:Y:S02]  /*0450*/  STG.E desc[UR8][R18.64], R23 ;  /* 0x0000001712007986 */ /* 0x0003e4000c101908 */
[----:B-1----:R-:W-:Y:S01]  /*0460*/  IMAD.WIDE.U32 R18, R27, 0x4, R14 ;  /* 0x000000041b127825 */ /* 0x002fe200078e000e */
[----:B------:R-:W-:-:S04]  /*0470*/  IADD3 R27, PT, PT, R5, 0x6, RZ ;  /* 0x00000006051b7810 */ /* 0x000fc80007ffe0ff */
[----:B------:R1:W-:Y:S01]  /*0480*/  STG.E desc[UR8][R18.64], RZ ;  /* 0x000000ff12007986 */ /* 0x0003e2000c101908 */
[----:B0-----:R-:W-:Y:S01]  /*0490*/  IADD3 R25, PT, PT, R5, 0x7, RZ ;  /* 0x0000000705197810 */ /* 0x001fe20007ffe0ff */
[----:B-1----:R-:W-:-:S05]  /*04a0*/  IMAD.WIDE.U32 R18, R27, 0x4, R12 ;  /* 0x000000041b127825 */ /* 0x002fca00078e000c */
[----:B------:R0:W-:Y:S02]  /*04b0*/  STG.E desc[UR8][R18.64], R6 ;  /* 0x0000000612007986 */ /* 0x0001e4000c101908 */
[----:B0-----:R-:W-:-:S05]  /*04c0*/  IMAD.WIDE.U32 R18, R27, 0x4, R14 ;  /* 0x000000041b127825 */ /* 0x001fca00078e000e */
[----:B------:R0:W-:Y:S01]  /*04d0*/  STG.E desc[UR8][R18.64], RZ ;  /* 0x000000ff12007986 */ /* 0x0001e2000c101908 */
[C---:B------:R-:W-:Y:S01]  /*04e0*/  VIADD R27, R5.reuse, 0x8 ;  /* 0x00000008051b7836 */ /* 0x040fe20000000000 */
[----:B------:R-:W-:Y:S01]  /*04f0*/  IADD3 R23, PT, PT, R5, 0x9, RZ ;  /* 0x0000000905177810 */ /* 0x000fe20007ffe0ff */
[----:B0-----:R-:W-:-:S05]  /*0500*/  IMAD.WIDE.U32 R18, R25, 0x4, R12 ;  /* 0x0000000419127825 */ /* 0x001fca00078e000c */
[----:B------:R0:W-:Y:S02]  /*0510*/  STG.E desc[UR8][R18.64], R7 ;  /* 0x0000000712007986 */ /* 0x0001e4000c101908 */
[----:B0-----:R-:W-:-:S04]  /*0520*/  IMAD.WIDE.U32 R18, R25, 0x4, R14 ;  /* 0x0000000419127825 */ /* 0x001fc800078e000e */
[----:B------:R-:W-:Y:S01]  /*0530*/  IMAD.WIDE.U32 R6, R27, 0x4, R12 ;  /* 0x000000041b067825 */ /* 0x000fe200078e000c */
[----:B------:R0:W-:Y:S01]  /*0540*/  STG.E desc[UR8][R18.64], RZ ;  /* 0x000000ff12007986 */ /* 0x0001e2000c101908 */
[----:B------:R-:W-:Y:S02]  /*0550*/  IADD3 R25, PT, PT, R5, 0xa, RZ ;  /* 0x0000000a05197810 */ /* 0x000fe40007ffe0ff */
[----:B0-----:R-:W-:Y:S01]  /*0560*/  IMAD.WIDE.U32 R18, R27, 0x4, R14 ;  /* 0x000000041b127825 */ /* 0x001fe200078e000e */
[----:B------:R-:W-:Y:S02]  /*0570*/  IADD3 R27, PT, PT, R5, 0xd, RZ ;  /* 0x0000000d051b7810 */ /* 0x000fe40007ffe0ff */
[----:B------:R-:W-:-:S04]  /*0580*/  IADD3 R4, PT, PT, R4, 0x10, RZ ;  /* 0x0000001004047810 */ /* 0x000fc80007ffe0ff */
[----:B------:R-:W-:Y:S01]  /*0590*/  ISETP.NE.AND P0, PT, R4, R3, PT ;  /* 0x000000030400720c */ /* 0x000fe20003f05270 */
[----:B--2---:R0:W-:Y:S04]  /*05a0*/  STG.E desc[UR8][R6.64], R8 ;  /* 0x0000000806007986 */ /* 0x0041e8000c101908 */
[----:B------:R1:W-:Y:S01]  /*05b0*/  STG.E desc[UR8][R18.64], RZ ;  /* 0x000000ff12007986 */ /* 0x0003e2000c101908 */
[----:B0-----:R-:W-:-:S04]  /*05c0*/  IMAD.WIDE.U32 R6, R23, 0x4, R12 ;  /* 0x0000000417067825 */ /* 0x001fc800078e000c */
[----:B-1----:R-:W-:Y:S01]  /*05d0*/  IMAD.WIDE.U32 R18, R23, 0x4, R14 ;  /* 0x0000000417127825 */ /* 0x002fe200078e000e */
[----:B---3--:R0:W-:Y:S03]  /*05e0*/  STG.E desc[UR8][R6.64], R9 ;  /* 0x0000000906007986 */ /* 0x0081e6000c101908 */
[----:B------:R-:W-:Y:S01]  /*05f0*/  VIADD R23, R5, 0xb ;  /* 0x0000000b05177836 */ /* 0x000fe20000000000 */
[----:B------:R1:W-:Y:S01]  /*0600*/  STG.E desc[UR8][R18.64], RZ ;  /* 0x000000ff12007986 */ /* 0x0003e2000c101908 */
[----:B0-----:R-:W-:-:S04]  /*0610*/  IMAD.WIDE.U32 R8, R25, 0x4, R12 ;  /* 0x0000000419087825 */ /* 0x001fc800078e000c */
[--C-:B------:R-:W-:Y:S01]  /*0620*/  IMAD.WIDE.U32 R6, R25, 0x4, R14.reuse ;  /* 0x0000000419067825 */ /* 0x100fe200078e000e */
[----:B----4-:R0:W-:Y:S01]  /*0630*/  STG.E desc[UR8][R8.64], R10 ;  /* 0x0000000a08007986 */ /* 0x0101e2000c101908 */
[----:B------:R-:W-:Y:S02]  /*0640*/  IADD3 R25, PT, PT, R5, 0xc, RZ ;  /* 0x0000000c05197810 */ /* 0x000fe40007ffe0ff */
[C---:B-1----:R-:W-:Y:S01]  /*0650*/  IMAD.WIDE.U32 R18, R23.reuse, 0x4, R14 ;  /* 0x0000000417127825 */ /* 0x042fe200078e000e */
[----:B------:R1:W-:Y:S03]  /*0660*/  STG.E desc[UR8][R6.64], RZ ;  /* 0x000000ff06007986 */ /* 0x0003e6000c101908 */
[----:B0-----:R-:W-:-:S04]  /*0670*/  IMAD.WIDE.U32 R8, R23, 0x4, R12 ;  /* 0x0000000417087825 */ /* 0x001fc800078e000c */
[--C-:B-1----:R-:W-:Y:S01]  /*0680*/  IMAD.WIDE.U32 R6, R25, 0x4, R12.reuse ;  /* 0x0000000419067825 */ /* 0x102fe200078e000c */
[----:B------:R0:W-:Y:S03]  /*0690*/  STG.E desc[UR8][R8.64], R11 ;  /* 0x0000000b08007986 */ /* 0x0001e6000c101908 */
[C---:B------:R-:W-:Y:S01]  /*06a0*/  VIADD R23, R5.reuse, 0xe ;  /* 0x0000000e05177836 */ /* 0x040fe20000000000 */
[----:B------:R-:W-:Y:S01]  /*06b0*/  IADD3 R5, PT, PT, R5, 0xf, RZ ;  /* 0x0000000f05057810 */ /* 0x000fe20007ffe0ff */
[----:B------:R1:W-:Y:S02]  /*06c0*/  STG.E desc[UR8][R18.64], RZ ;  /* 0x000000ff12007986 */ /* 0x0003e4000c101908 */
[----:B------:R-:W-:-:S04]  /*06d0*/  IMAD.WIDE.U32 R28, R23, 0x4, R12 ;  /* 0x00000004171c7825 */ /* 0x000fc800078e000c */
[----:B0-----:R-:W-:Y:S01]  /*06e0*/  IMAD.WIDE.U32 R8, R25, 0x4, R14 ;  /* 0x0000000419087825 */ /* 0x001fe200078e000e */
[----:B-----5:R-:W-:Y:S03]  /*06f0*/  STG.E desc[UR8][R6.64], R20 ;  /* 0x0000001406007986 */ /* 0x020fe6000c101908 */
[C---:B------:R-:W-:Y:S01]  /*0700*/  IMAD.WIDE.U32 R10, R27.reuse, 0x4, R12 ;  /* 0x000000041b0a7825 */ /* 0x040fe200078e000c */
[----:B------:R0:W-:Y:S03]  /*0710*/  STG.E desc[UR8][R8.64], RZ ;  /* 0x000000ff08007986 */ /* 0x0001e6000c101908 */
[----:B------:R-:W-:Y:S01]  /*0720*/  IMAD.WIDE.U32 R26, R27, 0x4, R14 ;  /* 0x000000041b1a7825 */ /* 0x000fe200078e000e */
[----:B------:R3:W-:Y:S03]  /*0730*/  STG.E desc[UR8][R10.64], R21 ;  /* 0x000000150a007986 */ /* 0x0007e6000c101908 */
[----:B-1----:R-:W-:Y:S01]  /*0740*/  IMAD.WIDE.U32 R18, R5, 0x4, R12 ;  /* 0x0000000405127825 */ /* 0x002fe200078e000c */
[----:B------:R3:W-:Y:S03]  /*0750*/  STG.E desc[UR8][R26.64], RZ ;  /* 0x000000ff1a007986 */ /* 0x0007e6000c101908 */
[----:B0-----:R-:W-:-:S04]  /*0760*/  IMAD.WIDE.U32 R8, R23, 0x4, R14 ;  /* 0x0000000417087825 */ /* 0x001fc800078e000e */
[----:B------:R-:W-:Y:S01]  /*0770*/  IMAD.WIDE.U32 R6, R5, 0x4, R14 ;  /* 0x0000000405067825 */ /* 0x000fe200078e000e */
[----:B------:R3:W-:Y:S04]  /*0780*/  STG.E desc[UR8][R28.64], R22 ;  /* 0x000000161c007986 */ /* 0x0007e8000c101908 */
[----:B------:R3:W-:Y:S04]  /*0790*/  STG.E desc[UR8][R8.64], RZ ;  /* 0x000000ff08007986 */ /* 0x0007e8000c101908 */
[----:B------:R3:W-:Y:S04]  /*07a0*/  STG.E desc[UR8][R18.64], R24 ;  /* 0x0000001812007986 */ /* 0x0007e8000c101908 */
[----:B------:R3:W-:Y:S01]  /*07b0*/  STG.E desc[UR8][R6.64], RZ ;  /* 0x000000ff06007986 */ /* 0x0007e2000c101908 */
[----:B------:R-:W-:Y:S05]  /*07c0*/  @P0 BRA `(.L_x_330) ;  /* 0xfffffff800700947 */ /* 0x000fea000383ffff */
.L_x_329:
        /* <DEDUP_REMOVED lines=25> */
[C---:B------:R-:W-:Y:S01]  /*0960*/  IMAD.WIDE.U32 R12, R15.reuse, 0x4, R18 ;  /* 0x000000040f0c7825 */ /* 0x040fe200078e0012 */
[----:B---3--:R0:W-:Y:S04]  /*0970*/  STG.E desc[UR8][R4.64], R26 ;  /* 0x0000001a04007986 */ /* 0x0081e8000c101908 */
[----:B------:R1:W-:Y:S04]  /*0980*/  STG.E desc[UR8][R16.64], RZ ;  /* 0x000000ff10007986 */ /* 0x0003e8000c101908 */
[----:B----4-:R2:W-:Y:S04]  /*0990*/  STG.E desc[UR8][R28.64], R9 ;  /* 0x000000091c007986 */ /* 0x0105e8000c101908 */
[----:B------:R3:W-:Y:S01]  /*09a0*/  STG.E desc[UR8][R6.64], RZ ;  /* 0x000000ff06007986 */ /* 0x0007e2000c101908 */
[C---:B0-----:R-:W-:Y:S01]  /*09b0*/  IADD3 R26, PT, PT, R20.reuse, 0x5, RZ ;  /* 0x00000005141a7810 */ /* 0x041fe20007ffe0ff */
[C---:B-1----:R-:W-:Y:S01]  /*09c0*/  VIADD R16, R20.reuse, 0x4 ;  /* 0x0000000414107836 */ /* 0x042fe20000000000 */
[----:B------:R-:W-:Y:S01]  /*09d0*/  IADD3 R17, PT, PT, R20, 0x3, RZ ;  /* 0x0000000314117810 */ /* 0x000fe20007ffe0ff */
[----:B--2---:R-:W-:-:S04]  /*09e0*/  IMAD.WIDE.U32 R8, R15, 0x4, R10 ;  /* 0x000000040f087825 */ /* 0x004fc800078e000a */
[C---:B------:R-:W-:Y:S01]  /*09f0*/  IMAD.WIDE.U32 R14, R17.reuse, 0x4, R10 ;  /* 0x00000004110e7825 */ /* 0x040fe200078e000a */
[----:B-----5:R0:W-:Y:S03]  /*0a00*/  STG.E desc[UR8][R8.64], R22 ;  /* 0x0000001608007986 */ /* 0x0201e6000c101908 */
[----:B------:R-:W-:Y:S01]  /*0a10*/  IMAD.WIDE.U32 R4, R17, 0x4, R18 ;  /* 0x0000000411047825 */ /* 0x000fe200078e0012 */
[----:B------:R1:W-:Y:S01]  /*0a20*/  STG.E desc[UR8][R12.64], RZ ;  /* 0x000000ff0c007986 */ /* 0x0003e2000c101908 */
[C---:B------:R-:W-:Y:S02]  /*0a30*/  IADD3 R17, PT, PT, R20.reuse, 0x6, RZ ;  /* 0x0000000614117810 */ /* 0x040fe40007ffe0ff */
[----:B------:R-:W-:Y:S01]  /*0a40*/  VIADD R29, R20, 0x7 ;  /* 0x00000007141d7836 */ /* 0x000fe20000000000 */
[----:B------:R2:W-:Y:S01]  /*0a50*/  STG.E desc[UR8][R14.64], R24 ;  /* 0x000000180e007986 */ /* 0x0005e2000c101908 */
[----:B---3--:R-:W-:-:S03]  /*0a60*/  IMAD.WIDE.U32 R6, R26, 0x4, R10 ;  /* 0x000000041a067825 */ /* 0x008fc600078e000a */
[----:B------:R3:W-:Y:S01]  /*0a70*/  STG.E desc[UR8][R4.64], RZ ;  /* 0x000000ff04007986 */ /* 0x0007e2000c101908 */
[----:B0-----:R-:W-:-:S04]  /*0a80*/  IMAD.WIDE.U32 R8, R17, 0x4, R10 ;  /* 0x0000000411087825 */ /* 0x001fc800078e000a */
        /* <DEDUP_REMOVED lines=14> */
.L_x_331:
[----:B------:R-:W-:Y:S05]  /*0b70*/  BRA.U !UP1, `(.L_x_328) ;  /* 0x0000000109c47547 */ /* 0x000fea000b800000 */
[----:B------:R-:W-:Y:S02]  /*0b80*/  UISETP.GE.U32.AND UP0, UPT, UR5, 0x4, UPT ;  /* 0x000000040500788c */ /* 0x000fe4000bf06070 */
[----:B------:R-:W-:-:S04]  /*0b90*/  ULOP3.LUT UR6, UR7, 0x3, URZ, 0xc0, !UPT ;  /* 0x0000000307067892 */ /* 0x000fc8000f8ec0ff */
[----:B------:R-:W-:-:S03]  /*0ba0*/  UISETP.NE.AND UP1, UPT, UR6, URZ, UPT ;  /* 0x000000ff0600728c */ /* 0x000fc6000bf25270 */
[----:B------:R-:W-:Y:S08]  /*0bb0*/  BRA.U !UP0, `(.L_x_332) ;  /* 0x0000000108747547 */ /* 0x000ff0000b800000 */
[----:B0-----:R-:W3:Y:S08]  /*0bc0*/  LDC.64 R4, c[0x0][0x398] ;  /* 0x0000e600ff047b82 */ /* 0x001ef00000000a00 */
[----:B------:R-:W0:Y:S01]  /*0bd0*/  LDC.64 R16, c[0x0][0x3b0] ;  /* 0x0000ec00ff107b82 */ /* 0x000e220000000a00 */
[----:B---3--:R-:W-:-:S07]  /*0be0*/  IMAD.WIDE.U32 R6, R3, 0x4, R4 ;  /* 0x0000000403067825 */ /* 0x008fce00078e0004 */
[----:B------:R-:W1:Y:S01]  /*0bf0*/  LDC.64 R4, c[0x0][0x3b8] ;  /* 0x0000ee00ff047b82 */ /* 0x000e620000000a00 */
[----:B------:R-:W2:Y:S04]  /*0c00*/  LDG.E.CONSTANT R27, desc[UR8][R6.64] ;  /* 0x00000008061b7981 */ /* 0x000ea8000c1e9900 */
[----:B------:R-:W3:Y:S04]  /*0c10*/  LDG.E.CONSTANT R13, desc[UR8][R6.64+0x4] ;  /* 0x00000408060d7981 */ /* 0x000ee8000c1e9900 */
[----:B------:R-:W4:Y:S04]  /*0c20*/  LDG.E.CONSTANT R15, desc[UR8][R6.64+0x8] ;  /* 0x00000808060f7981 */ /* 0x000f28000c1e9900 */
[----:B------:R5:W4:Y:S01]  /*0c30*/  LDG.E.CONSTANT R19, desc[UR8][R6.64+0xc] ;  /* 0x00000c0806137981 */ /* 0x000b22000c1e9900 */
[----:B------:R-:W-:Y:S01]  /*0c40*/  IMAD R11, R0, UR7, R3 ;  /* 0x00000007000b7c24 */ /* 0x000fe2000f8e0203 */
[----:B------:R-:W-:-:S03]  /*0c50*/  IADD3 R3, PT, PT, R3, 0x4, RZ ;  /* 0x0000000403037810 */ /* 0x000fc60007ffe0ff */
[C---:B0-----:R-:W-:Y:S01]  /*0c60*/  IMAD.WIDE.U32 R24, R11.reuse, 0x4, R16 ;  /* 0x000000040b187825 */ /* 0x041fe200078e0010 */
[C---:B------:R-:W-:Y:S02]  /*0c70*/  IADD3 R21, PT, PT, R11.reuse, 0x1, RZ ;  /* 0x000000010b157810 */ /* 0x040fe40007ffe0ff */
[C---:B------:R-:W-:Y:S01]  /*0c80*/  IADD3 R29, PT, PT, R11.reuse, 0x3, RZ ;  /* 0x000000030b1d7810 */ /* 0x040fe20007ffe0ff */
[C---:B------:R-:W-:Y:S02]  /*0c90*/  VIADD R23, R11.reuse, 0x2 ;  /* 0x000000020b177836 */ /* 0x040fe40000000000 */
[----:B-1----:R-:W-:-:S04]  /*0ca0*/  IMAD.WIDE.U32 R10, R11, 0x4, R4 ;  /* 0x000000040b0a7825 */ /* 0x002fc800078e0004 */
        /* <DEDUP_REMOVED lines=14> */
.L_x_332:
[----:B------:R-:W-:Y:S05]  /*0d90*/  BRA.U !UP1, `(.L_x_328) ;  /* 0x00000001093c7547 */ /* 0x000fea000b800000 */
[----:B01----:R-:W0:Y:S01]  /*0da0*/  LDC.64 R12, c[0x0][0x3b0] ;  /* 0x0000ec00ff0c7b82 */ /* 0x003e220000000a00 */
[----:B------:R-:W-:-:S07]  /*0db0*/  UMOV UR4, URZ ;  /* 0x000000ff00047c82 */ /* 0x000fce0008000000 */
[----:B------:R-:W1:Y:S08]  /*0dc0*/  LDC.64 R14, c[0x0][0x3b8] ;  /* 0x0000ee00ff0e7b82 */ /* 0x000e700000000a00 */
[----:B---3--:R-:W2:Y:S02]  /*0dd0*/  LDC.64 R10, c[0x0][0x398] ;  /* 0x0000e600ff0a7b82 */ /* 0x008ea40000000a00 */
.L_x_333:
        /* <DEDUP_REMOVED lines=11> */
.L_x_328:
        /* <DEDUP_REMOVED lines=8> */
[----:B01-34-:R-:W0:Y:S01]  /*0f10*/  LDC.64 R8, c[0x0][0x3b0] ;  /* 0x0000ec00ff087b82 */ /* 0x01be220000000a00 */
[----:B------:R-:W-:Y:S01]  /*0f20*/  ULOP3.LUT UR5, UR6, 0xfffffff8, URZ, 0xc0, !UPT ;  /* 0xfffffff806057892 */ /* 0x000fe2000f8ec0ff */
[----:B------:R-:W-:-:S05]  /*0f30*/  MOV R4, RZ ;  /* 0x000000ff00047202 */ /* 0x000fca0000000f00 */
[----:B------:R-:W-:Y:S01]  /*0f40*/  IMAD.U32 R3, RZ, RZ, UR5 ;  /* 0x00000005ff037e24 */ /* 0x000fe2000f8e00ff */
[----:B------:R-:W1:Y:S08]  /*0f50*/  LDC.64 R10, c[0x0][0x3b8] ;  /* 0x0000ee00ff0a7b82 */ /* 0x000e700000000a00 */
[----:B------:R-:W2:Y:S08]  /*0f60*/  LDC.64 R12, c[0x0][0x3a0] ;  /* 0x0000e800ff0c7b82 */ /* 0x000eb00000000a00 */
[----:B------:R-:W3:Y:S02]  /*0f70*/  LDC.64 R14, c[0x0][0x3a8] ;  /* 0x0000ea00ff0e7b82 */ /* 0x000ee40000000a00 */
.L_x_336:
[----:B--2---:R-:W-:-:S04]  /*0f80*/  IMAD R20, R0, UR6, R4 ;  /* 0x0000000600147c24 */ /* 0x004fc8000f8e0204 */
[C---:B--2---:R-:W-:Y:S01]  /*0f90*/  IMAD.WIDE.U32 R6, R20.reuse, 0x4, R12 ;  /* 0x0000000414067825 */ /* 0x044fe200078e000c */
[----:B------:R-:W-:-:S04]  /*0fa0*/  IADD3 R23, PT, PT, R20, 0x1, RZ ;  /* 0x0000000114177810 */ /* 0x000fc80007ffe0ff */
[----:B------:R3:W2:Y:S01]  /*0fb0*/  LDG.E.CONSTANT R29, desc[UR8][R6.64] ;  /* 0x00000008061d7981 */ /* 0x0006a2000c1e9900 */
[----:B------:R-:W-:Y:S01]  /*0fc0*/  IMAD.WIDE.U32 R18, R23, 0x4, R12 ;  /* 0x0000000417127825 */ /* 0x000fe200078e000c */
[----:B------:R-:W-:-:S03]  /*0fd0*/  IADD3 R17, PT, PT, R20, 0x2, RZ ;  /* 0x0000000214117810 */ /* 0x000fc60007ffe0ff */
[C-C-:B---3--:R-:W-:Y:S02]  /*0fe0*/  IMAD.WIDE.U32 R6, R20.reuse, 0x4, R14.reuse ;  /* 0x0000000414067825 */ /* 0x148fe400078e000e */
[----:B------:R-:W3:Y:S02]  /*0ff0*/  LDG.E.CONSTANT R19, desc[UR8][R18.64] ;  /* 0x0000000812137981 */ /* 0x000ee4000c1e9900 */
[----:B------:R-:W-:Y:S02]  /*1000*/  IMAD.WIDE.U32 R22, R23, 0x4, R14 ;  /* 0x0000000417167825 */ /* 0x000fe400078e000e */
[----:B------:R-:W4:Y:S04]  /*1010*/  LDG.E.CONSTANT R25, desc[UR8][R6.64] ;  /* 0x0000000806197981 */ /* 0x000f28000c1e9900 */
[----:B------:R5:W3:Y:S01]  /*1020*/  LDG.E.CONSTANT R24, desc[UR8][R22.64] ;  /* 0x0000000816187981 */ /* 0x000ae2000c1e9900 */
[----:B------:R-:W-:-:S02]  /*1030*/  VIADD R26, R20, 0x3 ;  /* 0x00000003141a7836 */ /* 0x000fc40000000000 */
[----:B-----5:R-:W-:-:S04]  /*1040*/  IMAD.WIDE.U32 R22, R17, 0x4, R12 ;  /* 0x0000000411167825 */ /* 0x020fc800078e000c */
[----:B------:R-:W-:Y:S01]  /*1050*/  IMAD.WIDE.U32 R16, R17, 0x4, R14 ;  /* 0x0000000411107825 */ /* 0x000fe200078e000e */
[----:B------:R-:W5:Y:S03]  /*1060*/  LDG.E.CONSTANT R21, desc[UR8][R22.64] ;  /* 0x0000000816157981 */ /* 0x000f66000c1e9900 */
[----:B------:R-:W-:Y:S02]  /*1070*/  IMAD.WIDE.U32 R6, R26, 0x4, R12 ;  /* 0x000000041a067825 */ /* 0x000fe400078e000c */
[----:B------:R-:W5:Y:S04]  /*1080*/  LDG.E.CONSTANT R16, desc[UR8][R16.64] ;  /* 0x0000000810107981 */ /* 0x000f68000c1e9900 */
[----:B------:R0:W5:Y:S01]  /*1090*/  LDG.E.CONSTANT R18, desc[UR8][R6.64] ;  /* 0x0000000806127981 */ /* 0x000162000c1e9900 */
[----:B------:R-:W-:-:S04]  /*10a0*/  IMAD R5, R0, UR7, R4 ;  /* 0x0000000700057c24 */ /* 0x000fc8000f8e0204 */
[C---:B0-----:R-:W-:Y:S01]  /*10b0*/  IMAD.WIDE.U32 R6, R5.reuse, 0x4, R8 ;  /* 0x0000000405067825 */ /* 0x041fe200078e0008 */
[C---:B------:R-:W-:Y:S02]  /*10c0*/  IADD3 R27, PT, PT, R5.reuse, 0x1, RZ ;  /* 0x00000001051b7810 */ /* 0x040fe40007ffe0ff */
[----:B------:R-:W-:-:S03]  /*10d0*/  IADD3 R17, PT, PT, R5, 0x2, RZ ;  /* 0x0000000205117810 */ /* 0x000fc60007ffe0ff */
[----:B------:R-:W-:Y:S01]  /*10e0*/  IMAD.WIDE.U32 R22, R27, 0x4, R8 ;  /* 0x000000041b167825 */ /* 0x000fe200078e0008 */
[----:B--2---:R1:W-:Y:S03]  /*10f0*/  STG.E desc[UR8][R6.64], R29 ;  /* 0x0000001d06007986 */ /* 0x0043e6000c101908 */
[----:B-1----:R-:W-:-:S05]  /*1100*/  IMAD.WIDE.U32 R6, R5, 0x4, R10 ;  /* 0x0000000405067825 */ /* 0x002fca00078e000a */
[----:B----4-:R0:W-:Y:S04]  /*1110*/  STG.E desc[UR8][R6.64], R25 ;  /* 0x0000001906007986 */ /* 0x0101e8000c101908 */
[----:B---3--:R1:W-:Y:S01]  /*1120*/  STG.E desc[UR8][R22.64], R19 ;  /* 0x0000001316007986 */ /* 0x0083e2000c101908 */
[----:B0-----:R-:W-:-:S04]  /*1130*/  IMAD.WIDE.U32 R6, R27, 0x4, R10 ;  /* 0x000000041b067825 */ /* 0x001fc800078e000a */
[----:B------:R-:W-:Y:S01]  /*1140*/  IMAD.WIDE.U32 R26, R26, 0x4, R14 ;  /* 0x000000041a1a7825 */ /* 0x000fe200078e000e */
[----:B------:R0:W-:Y:S03]  /*1150*/  STG.E desc[UR8][R6.64], R24 ;  /* 0x0000001806007986 */ /* 0x0001e6000c101908 */
[----:B-1----:R-:W-:Y:S02]  /*1160*/  VIADD R19, R20, 0x4 ;  /* 0x0000000414137836 */ /* 0x002fe40000000000 */
[----:B------:R1:W2:Y:S01]  /*1170*/  LDG.E.CONSTANT R26, desc[UR8][R26.64] ;  /* 0x000000081a1a7981 */ /* 0x0002a2000c1e9900 */
[----:B0-----:R-:W-:Y:S01]  /*1180*/  IMAD.WIDE.U32 R6, R17, 0x4, R8 ;  /* 0x0000000411067825 */ /* 0x001fe200078e0008 */
[----:B-1----:R-:W-:-:S04]  /*1190*/  IADD3 R27, PT, PT, R5, 0x3, RZ ;  /* 0x00000003051b7810 */ /* 0x002fc80007ffe0ff */
[----:B-----5:R0:W-:Y:S01]  /*11a0*/  STG.E desc[UR8][R6.64], R21 ;  /* 0x0000001506007986 */ /* 0x0201e2000c101908 */
[----:B------:R-:W-:Y:S01]  /*11b0*/  IMAD.WIDE.U32 R24, R19, 0x4, R12 ;  /* 0x0000000413187825 */ /* 0x000fe200078e000c */
[----:B------:R-:W-:-:S05]  /*11c0*/  IADD3 R29, PT, PT, R20, 0x5, RZ ;  /* 0x00000005141d7810 */ /* 0x000fca0007ffe0ff */
[----:B------:R-:W3:Y:S01]  /*11d0*/  LDG.E.CONSTANT R24, desc[UR8][R24.64] ;  /* 0x0000000818187981 */ /* 0x000ee2000c1e9900 */
[----:B0-----:R-:W-:-:S05]  /*11e0*/  IMAD.WIDE.U32 R6, R17, 0x4, R10 ;  /* 0x0000000411067825 */ /* 0x001fca00078e000a */
[----:B------:R0:W-:Y:S01]  /*11f0*/  STG.E desc[UR8][R6.64], R16 ;  /* 0x0000001006007986 */ /* 0x0001e2000c101908 */
[C---:B------:R-:W-:Y:S01]  /*1200*/  VIADD R21, R20.reuse, 0x6 ;  /* 0x0000000614157836 */ /* 0x040fe20000000000 */
[----:B------:R-:W-:Y:S01]  /*1210*/  IADD3 R20, PT, PT, R20, 0x7, RZ ;  /* 0x0000000714147810 */ /* 0x000fe20007ffe0ff */
[----:B0-----:R-:W-:-:S04]  /*1220*/  IMAD.WIDE.U32 R6, R27, 0x4, R8 ;  /* 0x000000041b067825 */ /* 0x001fc800078e0008 */
[--C-:B------:R-:W-:Y:S01]  /*1230*/  IMAD.WIDE.U32 R16, R19, 0x4, R14.reuse ;  /* 0x0000000413107825 */ /* 0x100fe200078e000e */
[----:B------:R0:W-:Y:S04]  /*1240*/  STG.E desc[UR8][R6.64], R18 ;  /* 0x0000001206007986 */ /* 0x0001e8000c101908 */
[----:B------:R1:W4:Y:S01]  /*1250*/  LDG.E.CONSTANT R23, desc[UR8][R16.64] ;  /* 0x0000000810177981 */ /* 0x000322000c1e9900 */
[----:B0-----:R-:W-:-:S04]  /*1260*/  IMAD.WIDE.U32 R6, R29, 0x4, R14 ;  /* 0x000000041d067825 */ /* 0x001fc800078e000e */
[--C-:B------:R-:W-:Y:S02]  /*1270*/  IMAD.WIDE.U32 R18, R29, 0x4, R12.reuse ;  /* 0x000000041d127825 */ /* 0x100fe400078e000c */
[----:B------:R-:W5:Y:S02]  /*1280*/  LDG.E.CONSTANT R7, desc[UR8][R6.64] ;  /* 0x0000000806077981 */ /* 0x000f64000c1e9900 */
[--C-:B-1----:R-:W-:Y:S02]  /*1290*/  IMAD.WIDE.U32 R16, R21, 0x4, R12.reuse ;  /* 0x0000000415107825 */ /* 0x102fe400078e000c */
[----:B------:R0:W5:Y:S04]  /*12a0*/  LDG.E.CONSTANT R22, desc[UR8][R18.64] ;  /* 0x0000000812167981 */ /* 0x000168000c1e9900 */
[----:B------:R1:W5:Y:S01]  /*12b0*/  LDG.E.CONSTANT R6, desc[UR8][R16.64] ;  /* 0x0000000810067981 */ /* 0x000362000c1e9900 */
[----:B0-----:R-:W-:-:S04]  /*12c0*/  IMAD.WIDE.U32 R18, R20, 0x4, R12 ;  /* 0x0000000414127825 */ /* 0x001fc800078e000c */
[--C-:B-1----:R-:W-:Y:S02]  /*12d0*/  IMAD.WIDE.U32 R16, R21, 0x4, R14.reuse ;  /* 0x0000000415107825 */ /* 0x102fe400078e000e */
[----:B------:R-:W5:Y:S02]  /*12e0*/  LDG.E.CONSTANT R18, desc[UR8][R18.64] ;  /* 0x0000000812127981 */ /* 0x000f64000c1e9900 */
[----:B------:R-:W-:Y:S02]  /*12f0*/  IMAD.WIDE.U32 R20, R20, 0x4, R14 ;  /* 0x0000000414147825 */ /* 0x000fe400078e000e */
[----:B------:R0:W5:Y:S04]  /*1300*/  LDG.E.CONSTANT R25, desc[UR8][R16.64] ;  /* 0x0000000810197981 */ /* 0x000168000c1e9900 */
[----:B------:R-:W5:Y:S01]  /*1310*/  LDG.E.CONSTANT R20, desc[UR8][R20.64] ;  /* 0x0000000814147981 */ /* 0x000f62000c1e9900 */
[----:B0-----:R-:W-:Y:S01]  /*1320*/  IMAD.WIDE.U32 R16, R27, 0x4, R10 ;  /* 0x000000041b107825 */ /* 0x001fe200078e000a */
[----:B------:R-:W-:-:S03]  /*1330*/  IADD3 R27, PT, PT, R5, 0x4, RZ ;  /* 0x00000004051b7810 */ /* 0x000fc60007ffe0ff */
[C---:B------:R-:W-:Y:S01]  /*1340*/  VIADD R29, R5.reuse, 0x5 ;  /* 0x00000005051d7836 */ /* 0x040fe20000000000 */
[C---:B------:R-:W-:Y:S02]  /*1350*/  IADD3 R19, PT, PT, R5.reuse, 0x6, RZ ;  /* 0x0000000605137810 */ /* 0x040fe40007ffe0ff */
[----:B------:R-:W-:Y:S01]  /*1360*/  IADD3 R5, PT, PT, R5, 0x7, RZ ;  /* 0x0000000705057810 */ /* 0x000fe20007ffe0ff */
[----:B------:R-:W-:-:S05]  /*1370*/  VIADD R4, R4, 0x8 ;  /* 0x0000000804047836 */ /* 0x000fca0000000000 */
[----:B------:R-:W-:Y:S01]  /*1380*/  ISETP.NE.AND P0, PT, R4, R3, PT ;  /* 0x000000030400720c */ /* 0x000fe20003f05270 */
[----:B--2---:R0:W-:Y:S02]  /*1390*/  STG.E desc[UR8][R16.64], R26 ;  /* 0x0000001a10007986 */ /* 0x0041e4000c101908 */
[----:B0-----:R-:W-:-:S05]  /*13a0*/  IMAD.WIDE.U32 R16, R27, 0x4, R8 ;  /* 0x000000041b107825 */ /* 0x001fca00078e0008 */
[----:B---3--:R0:W-:Y:S02]  /*13b0*/  STG.E desc[UR8][R16.64], R24 ;  /* 0x0000001810007986 */ /* 0x0081e4000c101908 */
[----:B0-----:R-:W-:-:S04]  /*13c0*/  IMAD.WIDE.U32 R16, R27, 0x4, R10 ;  /* 0x000000041b107825 */ /* 0x001fc800078e000a */
[C---:B------:R-:W-:Y:S01]  /*13d0*/  IMAD.WIDE.U32 R26, R29.reuse, 0x4, R8 ;  /* 0x000000041d1a7825 */ /* 0x040fe200078e0008 */
[----:B----4-:R0:W-:Y:S03]  /*13e0*/  STG.E desc[UR8][R16.64], R23 ;  /* 0x0000001710007986 */ /* 0x0101e6000c101908 */
[----:B0-----:R-:W-:-:S04]  /*13f0*/  IMAD.WIDE.U32 R16, R29, 0x4, R10 ;  /* 0x000000041d107825 */ /* 0x001fc800078e000a */
[C---:B------:R-:W-:Y:S01]  /*1400*/  IMAD.WIDE.U32 R28, R19.reuse, 0x4, R8 ;  /* 0x00000004131c7825 */ /* 0x040fe200078e0008 */
[----:B-----5:R0:W-:Y:S04]  /*1410*/  STG.E desc[UR8][R26.64], R22 ;  /* 0x000000161a007986 */ /* 0x0201e8000c101908 */
[----:B------:R1:W-:Y:S04]  /*1420*/  STG.E desc[UR8][R16.64], R7 ;  /* 0x0000000710007986 */ /* 0x0003e8000c101908 */
[----:B------:R2:W-:Y:S01]  /*1430*/  STG.E desc[UR8][R28.64], R6 ;  /* 0x000000061c007986 */ /* 0x0005e2000c101908 */
[----:B0-----:R-:W-:-:S04]  /*1440*/  IMAD.WIDE.U32 R26, R19, 0x4, R10 ;  /* 0x00000004131a7825 */ /* 0x001fc800078e000a */
[----:B-1----:R-:W-:-:S04]  /*1450*/  IMAD.WIDE.U32 R16, R5, 0x4, R8 ;  /* 0x0000000405107825 */ /* 0x002fc800078e0008 */
[----:B------:R-:W-:Y:S01]  /*1460*/  IMAD.WIDE.U32 R22, R5, 0x4, R10 ;  /* 0x0000000405167825 */ /* 0x000fe200078e000a */
[----:B------:R2:W-:Y:S04]  /*1470*/  STG.E desc[UR8][R26.64], R25 ;  /* 0x000000191a007986 */ /* 0x0005e8000c101908 */
[----:B------:R2:W-:Y:S04]  /*1480*/  STG.E desc[UR8][R16.64], R18 ;  /* 0x0000001210007986 */ /* 0x0005e8000c101908 */
[----:B------:R2:W-:Y:S01]  /*1490*/  STG.E desc[UR8][R22.64], R20 ;  /* 0x0000001416007986 */ /* 0x0005e2000c101908 */
[----:B------:R-:W-:Y:S05]  /*14a0*/  @P0 BRA `(.L_x_336) ;  /* 0xfffffff800b40947 */ /* 0x000fea000383ffff */
.L_x_335:
[----:B------:R-:W-:Y:S05]  /*14b0*/  BRA.U !UP1, `(.L_x_334) ;  /* 0x0000000509787547 */ /* 0x000fea000b800000 */
[----:B------:R-:W-:Y:S02]  /*14c0*/  UISETP.GE.U32.AND UP0, UPT, UR4, 0x4, UPT ;  /* 0x000000040400788c */ /* 0x000fe4000bf06070 */
[----:B------:R-:W-:-:S04]  /*14d0*/  ULOP3.LUT UR5, UR6, 0x3, URZ, 0xc0, !UPT ;  /* 0x0000000306057892 */ /* 0x000fc8000f8ec0ff */
[----:B------:R-:W-:-:S03]  /*14e0*/  UISETP.NE.AND UP1, UPT, UR5, URZ, UPT ;  /* 0x000000ff0500728c */ /* 0x000fc6000bf25270 */
[----:B------:R-:W-:Y:S08]  /*14f0*/  BRA.U !UP0, `(.L_x_337) ;  /* 0x0000000108b47547 */ /* 0x000ff0000b800000 */
[----:B01-34-:R-:W0:Y:S01]  /*1500*/  LDC.64 R8, c[0x0][0x3a0] ;  /* 0x0000e800ff087b82 */ /* 0x01be220000000a00 */
[----:B------:R-:W-:-:S05]  /*1510*/  IMAD R7, R0, UR6, R3 ;  /* 0x0000000600077c24 */ /* 0x000fca000f8e0203 */
[C---:B--2---:R-:W-:Y:S02]  /*1520*/  IADD3 R29, PT, PT, R7.reuse, 0x1, RZ ;  /* 0x00000001071d7810 */ /* 0x044fe40007ffe0ff */
        /* <DEDUP_REMOVED lines=9> */
[----:B------:R-:W4:Y:S02]  /*15c0*/  LDG.E.CONSTANT R21, desc[UR8][R4.64] ;  /* 0x0000000804157981 */ /* 0x000f24000c1e9900 */
[----:B------:R-:W-:-:S02]  /*15d0*/  IMAD.WIDE.U32 R26, R11, 0x4, R8 ;  /* 0x000000040b1a7825 */ /* 0x000fc400078e0008 */
[----:B------:R-:W5:Y:S02]  /*15e0*/  LDG.E.CONSTANT R29, desc[UR8][R28.64] ;  /* 0x000000081c1d7981 */ /* 0x000f64000c1e9900 */
[----:B------:R-:W-:Y:S02]  /*15f0*/  IMAD.WIDE.U32 R6, R11, 0x4, R14 ;  /* 0x000000040b067825 */ /* 0x000fe400078e000e */
[----:B------:R-:W5:Y:S01]  /*1600*/  LDG.E.CONSTANT R27, desc[UR8][R26.64] ;  /* 0x000000081a1b7981 */ /* 0x000f62000c1e9900 */
[----:B------:R-:W0:Y:S01]  /*1610*/  LDC.64 R10, c[0x0][0x3b8] ;  /* 0x0000ee00ff0a7b82 */ /* 0x000e220000000a00 */
[C---:B------:R-:W-:Y:S02]  /*1620*/  IMAD.WIDE.U32 R8, R13.reuse, 0x4, R8 ;  /* 0x000000040d087825 */ /* 0x040fe400078e0008 */
[----:B------:R-:W5:Y:S02]  /*1630*/  LDG.E.CONSTANT R25, desc[UR8][R6.64] ;  /* 0x0000000806197981 */ /* 0x000f64000c1e9900 */
[----:B------:R-:W-:-:S02]  /*1640*/  IMAD.WIDE.U32 R14, R13, 0x4, R14 ;  /* 0x000000040d0e7825 */ /* 0x000fc400078e000e */
[----:B------:R-:W5:Y:S01]  /*1650*/  LDG.E.CONSTANT R23, desc[UR8][R8.64] ;  /* 0x0000000808177981 */ /* 0x000f62000c1e9900 */
[----:B------:R-:W1:Y:S03]  /*1660*/  LDC.64 R12, c[0x0][0x3b0] ;  /* 0x0000ec00ff0c7b82 */ /* 0x000e660000000a00 */
[----:B------:R0:W5:Y:S01]  /*1670*/  LDG.E.CONSTANT R19, desc[UR8][R14.64] ;  /* 0x000000080e137981 */ /* 0x000162000c1e9900 */
        /* <DEDUP_REMOVED lines=21> */
.L_x_337:
[----:B------:R-:W-:Y:S05]  /*17d0*/  BRA.U !UP1, `(.L_x_334) ;  /* 0x0000000109b07547 */ /* 0x000fea000b800000 */
[----:B------:R-:W-:Y:S02]  /*17e0*/  UISETP.NE.AND UP0, UPT, UR5, 0x1, UPT ;  /* 0x000000010500788c */ /* 0x000fe4000bf05270 */
[----:B------:R-:W-:-:S04]  /*17f0*/  ULOP3.LUT UR4, UR6, 0x1, URZ, 0xc0, !UPT ;  /* 0x0000000106047892 */ /* 0x000fc8000f8ec0ff */
[----:B------:R-:W-:-:S03]  /*1800*/  UISETP.NE.U32.AND UP1, UPT, UR4, 0x1, UPT ;  /* 0x000000010400788c */ /* 0x000fc6000bf25070 */
[----:B------:R-:W-:Y:S08]  /*1810*/  BRA.U !UP0, `(.L_x_338) ;  /* 0x0000000108647547 */ /* 0x000ff0000b800000 */
[----:B01--4-:R-:W2:Y:S01]  /*1820*/  LDC.64 R4, c[0x0][0x3a0] ;  /* 0x0000e800ff047b82 */ /* 0x013ea20000000a00 */
[----:B---3--:R-:W-:-:S05]  /*1830*/  IMAD R11, R0, UR6, R3 ;  /* 0x00000006000b7c24 */ /* 0x008fca000f8e0203 */
[C---:B------:R-:W-:Y:S02]  /*1840*/  IADD3 R19, PT, PT, R11.reuse, 0x1, RZ ;  /* 0x000000010b137810 */ /* 0x040fe40007ffe0ff */
[----:B------:R-:W0:Y:S08]  /*1850*/  LDC.64 R8, c[0x0][0x3a8] ;  /* 0x0000ea00ff087b82 */ /* 0x000e300000000a00 */
[----:B------:R-:W1:Y:S01]  /*1860*/  LDC.64 R12, c[0x0][0x3b8] ;  /* 0x0000ee00ff0c7b82 */ /* 0x000e620000000a00 */
[----:B--2---:R-:W-:-:S04]  /*1870*/  IMAD.WIDE.U32 R6, R11, 0x4, R4 ;  /* 0x000000040b067825 */ /* 0x004fc800078e0004 */
[----:B------:R-:W-:Y:S02]  /*1880*/  IMAD.WIDE.U32 R16, R19, 0x4, R4 ;  /* 0x0000000413107825 */ /* 0x000fe400078e0004 */
[----:B------:R-:W2:Y:S02]  /*1890*/  LDG.E.CONSTANT R7, desc[UR8][R6.64] ;  /* 0x0000000806077981 */ /* 0x000ea4000c1e9900 */
[--C-:B0-----:R-:W-:Y:S02]  /*18a0*/  IMAD.WIDE.U32 R10, R11, 0x4, R8.reuse ;  /* 0x000000040b0a7825 */ /* 0x101fe400078e0008 */
[----:B------:R-:W3:Y:S02]  /*18b0*/  LDG.E.CONSTANT R17, desc[UR8][R16.64] ;  /* 0x0000000810117981 */ /* 0x000ee4000c1e9900 */
[----:B------:R-:W-:Y:S02]  /*18c0*/  IMAD.WIDE.U32 R18, R19, 0x4, R8 ;  /* 0x0000000413127825 */ /* 0x000fe400078e0008 */
[----:B------:R-:W4:Y:S01]  /*18d0*/  LDG.E.CONSTANT R11, desc[UR8][R10.64] ;  /* 0x000000080a0b7981 */ /* 0x000f22000c1e9900 */
[----:B------:R-:W0:Y:S03]  /*18e0*/  LDC.64 R8, c[0x0][0x3b0] ;  /* 0x0000ec00ff087b82 */ /* 0x000e260000000a00 */
[----:B------:R-:W5:Y:S01]  /*18f0*/  LDG.E.CONSTANT R19, desc[UR8][R18.64] ;  /* 0x0000000812137981 */ /* 0x000f62000c1e9900 */
[----:B------:R-:W-:-:S04]  /*1900*/  IMAD R15, R0, UR7, R3 ;  /* 0x00000007000f7c24 */ /* 0x000fc8000f8e0203 */
[C---:B------:R-:W-:Y:S02]  /*1910*/  VIADD R21, R15.reuse, 0x1 ;  /* 0x000000010f157836 */ /* 0x040fe40000000000 */
[----:B0-----:R-:W-:-:S04]  /*1920*/  IMAD.WIDE.U32 R4, R15, 0x4, R8 ;  /* 0x000000040f047825 */ /* 0x001fc800078e0008 */
[----:B-1----:R-:W-:-:S04]  /*1930*/  IMAD.WIDE.U32 R14, R15, 0x4, R12 ;  /* 0x000000040f0e7825 */ /* 0x002fc800078e000c */
[----:B------:R-:W-:-:S04]  /*1940*/  IMAD.WIDE.U32 R8, R21, 0x4, R8 ;  /* 0x0000000415087825 */ /* 0x000fc800078e0008 */
[----:B------:R-:W-:Y:S01]  /*1950*/  IMAD.WIDE.U32 R12, R21, 0x4, R12 ;  /* 0x00000004150c7825 */ /* 0x000fe200078e000c */
[----:B------:R-:W-:Y:S01]  /*1960*/  IADD3 R3, PT, PT, R3, 0x2, RZ ;  /* 0x0000000203037810 */ /* 0x000fe20007ffe0ff */
[----:B--2---:R0:W-:Y:S04]  /*1970*/  STG.E desc[UR8][R4.64], R7 ;  /* 0x0000000704007986 */ /* 0x0041e8000c101908 */
[----:B----4-:R0:W-:Y:S04]  /*1980*/  STG.E desc[UR8][R14.64], R11 ;  /* 0x0000000b0e007986 */ /* 0x0101e8000c101908 */
[----:B---3--:R0:W-:Y:S04]  /*1990*/  STG.E desc[UR8][R8.64], R17 ;  /* 0x0000001108007986 */ /* 0x0081e8000c101908 */
[----:B-----5:R0:W-:Y:S02]  /*19a0*/  STG.E desc[UR8][R12.64], R19 ;  /* 0x000000130c007986 */ /* 0x0201e4000c101908 */
.L_x_338:
[----:B------:R-:W-:Y:S05]  /*19b0*/  BRA.U UP1, `(.L_x_334) ;  /* 0x0000000101387547 */ /* 0x000fea000b800000 */
[----:B01--4-:R-:W0:Y:S01]  /*19c0*/  LDC.64 R4, c[0x0][0x3a0] ;  /* 0x0000e800ff047b82 */ /* 0x013e220000000a00 */
[----:B---3--:R-:W-:-:S07]  /*19d0*/  IMAD R7, R0, UR6, R3 ;  /* 0x0000000600077c24 */ /* 0x008fce000f8e0203 */
[----:B------:R-:W1:Y:S08]  /*19e0*/  LDC.64 R8, c[0x0][0x3a8] ;  /* 0x0000ea00ff087b82 */ /* 0x000e700000000a00 */
[----:B------:R-:W3:Y:S01]  /*19f0*/  LDC.64 R10, c[0x0][0x3b8] ;  /* 0x0000ee00ff0a7b82 */ /* 0x000ee20000000a00 */
[----:B0-----:R-:W-:-:S06]  /*1a00*/  IMAD.WIDE.U32 R4, R7, 0x4, R4 ;  /* 0x0000000407047825 */ /* 0x001fcc00078e0004 */
[----:B------:R-:W4:Y:S01]  /*1a10*/  LDG.E.CONSTANT R5, desc[UR8][R4.64] ;  /* 0x0000000804057981 */ /* 0x000f22000c1e9900 */
[----:B-1----:R-:W-:Y:S02]  /*1a20*/  IMAD.WIDE.U32 R8, R7, 0x4, R8 ;  /* 0x0000000407087825 */ /* 0x002fe400078e0008 */
[----:B--2---:R-:W0:Y:S04]  /*1a30*/  LDC.64 R6, c[0x0][0x3b0] ;  /* 0x0000ec00ff067b82 */ /* 0x004e280000000a00 */
[----:B------:R-:W2:Y:S01]  /*1a40*/  LDG.E.CONSTANT R9, desc[UR8][R8.64] ;  /* 0x0000000808097981 */ /* 0x000ea2000c1e9900 */
[----:B------:R-:W-:-:S04]  /*1a50*/  IMAD R3, R0, UR7, R3 ;  /* 0x0000000700037c24 */ /* 0x000fc8000f8e0203 */
[----:B---3--:R-:W-:-:S04]  /*1a60*/  IMAD.WIDE.U32 R10, R3, 0x4, R10 ;  /* 0x00000004030a7825 */ /* 0x008fc800078e000a */
[----:B0-----:R-:W-:-:S05]  /*1a70*/  IMAD.WIDE.U32 R6, R3, 0x4, R6 ;  /* 0x0000000403067825 */ /* 0x001fca00078e0006 */
[----:B----4-:R0:W-:Y:S04]  /*1a80*/  STG.E desc[UR8][R6.64], R5 ;  /* 0x0000000506007986 */ /* 0x0101e8000c101908 */
[----:B--2---:R0:W-:Y:S02]  /*1a90*/  STG.E desc[UR8][R10.64], R9 ;  /* 0x000000090a007986 */ /* 0x0041e4000c101908 */
.L_x_334:
[----:B------:R-:W5:Y:S02]  /*1aa0*/  LDCU UR4, c[0x0][0x3d0] ;  /* 0x00007a00ff0477ac */ /* 0x000f640008000800 */
[----:B-----5:R-:W-:-:S09]  /*1ab0*/  UISETP.GE.U32.AND UP0, UPT, UR6, UR4, UPT ;  /* 0x000000040600728c */ /* 0x020fd2000bf06070 */
[----:B------:R-:W-:Y:S05]  /*1ac0*/  BRA.U UP0, `(.L_x_339) ;  /* 0x0000008d00ec7547 */ /* 0x000fea000b800000 */
.L_x_468:
[----:B01--4-:R-:W0:Y:S02]  /*1ad0*/  LDC.64 R4, c[0x0][0x380] ;  /* 0x0000e000ff047b82 */ /* 0x013e240000000a00 */
[----:B0-----:R-:W-:-:S05]  /*1ae0*/  IMAD.WIDE.U32 R4, R2, 0x4, R4 ;  /* 0x0000000402047825 */ /* 0x001fca00078e0004 */
[----:B--23--:R-:W2:Y:S02]  /*1af0*/  LDG.E.CONSTANT R6, desc[UR8][R4.64] ;  /* 0x0000000804067981 */ /* 0x00cea4000c1e9900 */
[----:B--2---:R-:W-:-:S13]  /*1b00*/  ISETP.NE.AND P0, PT, R6, 0x1, PT ;  /* 0x000000010600780c */ /* 0x004fda0003f05270 */
[----:B------:R-:W-:Y:S05]  /*1b10*/  @!P0 BRA `(.L_x_340) ;  /* 0x0000008c00c88947 */ /* 0x000fea0003800000 */
[----:B------:R-:W0:Y:S01]  /*1b20*/  LDC.64 R18, c[0x0][0x388] ;  /* 0x0000e200ff127b82 */ /* 0x000e220000000a00 */
[----:B------:R-:W1:Y:S07]  /*1b30*/  LDCU UR4, c[0x0][0x3d8] ;  /* 0x00007b00ff0477ac */ /* 0x000e6e0008000800 */
[----:B------:R-:W2:Y:S08]  /*1b40*/  LDC.64 R16, c[0x0][0x3b0] ;  /* 0x0000ec00ff107b82 */ /* 0x000eb00000000a00 */
[----:B------:R-:W3:Y:S01]  /*1b50*/  LDC.64 R10, c[0x0][0x3b8] ;  /* 0x0000ee00ff0a7b82 */ /* 0x000ee20000000a00 */
[----:B0-----:R-:W-:-:S06]  /*1b60*/  IMAD.WIDE.U32 R18, R2, 0x4, R18 ;  /* 0x0000000402127825 */ /* 0x001fcc00078e0012 */
[----:B------:R-:W1:Y:S01]  /*1b70*/  LDG.E.CONSTANT R19, desc[UR8][R18.64] ;  /* 0x0000000812137981 */ /* 0x000e62000c1e9900 */
[----:B------:R-:W-:Y:S01]  /*1b80*/  ISETP.GT.AND P0, PT, R6, 0x15, PT ;  /* 0x000000150600780c */ /* 0x000fe20003f04270 */
[----:B-1----:R-:W-:-:S04]  /*1b90*/  IMAD R23, R0, UR4, R19 ;  /* 0x0000000400177c24 */ /* 0x002fc8000f8e0213 */
[----:B--2---:R-:W-:-:S04]  /*1ba0*/  IMAD.WIDE.U32 R20, R23, 0x4, R16 ;  /* 0x0000000417147825 */ /* 0x004fc800078e0010 */
[----:B---3--:R-:W-:Y:S01]  /*1bb0*/  IMAD.WIDE.U32 R22, R23, 0x4, R10 ;  /* 0x0000000417167825 */ /* 0x008fe200078e000a */
[----:B------:R0:W5:Y:S04]  /*1bc0*/  LDG.E R4, desc[UR8][R20.64] ;  /* 0x0000000814047981 */ /* 0x000168000c1e1900 */
[----:B------:R0:W5:Y:S01]  /*1bd0*/  LDG.E R3, desc[UR8][R22.64] ;  /* 0x0000000816037981 */ /* 0x000162000c1e1900 */
[----:B------:R-:W-:Y:S01]  /*1be0*/  MOV R5, RZ ;  /* 0x000000ff00057202 */ /* 0x000fe20000000f00 */
[----:B------:R-:W-:Y:S01]  /*1bf0*/  IMAD.MOV.U32 R8, RZ, RZ, RZ ;  /* 0x000000ffff087224 */ /* 0x000fe200078e00ff */
[----:B------:R-:W-:Y:S06]  /*1c00*/  @P0 BRA `(.L_x_341) ;  /* 0x0000003800740947 */ /* 0x000fec0003800000 */
[----:B------:R-:W1:Y:S02]  /*1c10*/  LDC.64 R18, c[0x0][0x390] ;  /* 0x0000e400ff127b82 */ /* 0x000e640000000a00 */
[----:B-1----:R-:W-:-:S05]  /*1c20*/  IMAD.WIDE.U32 R18, R2, 0x4, R18 ;  /* 0x0000000402127825 */ /* 0x002fca00078e0012 */
[----:B0-----:R0:W5:Y:S01]  /*1c30*/  LDG.E.CONSTANT R21, desc[UR8][R18.64] ;  /* 0x0000000812157981 */ /* 0x001162000c1e9900 */
[----:B------:R-:W-:-:S13]  /*1c40*/  ISETP.GT.AND P0, PT, R6, 0xb, PT ;  /* 0x0000000b0600780c */ /* 0x000fda0003f04270 */
[----:B0-----:R-:W-:Y:S05]  /*1c50*/  @P0 BRA `(.L_x_342) ;  /* 0x0000001800fc0947 */ /* 0x001fea0003800000 */
        /* <DEDUP_REMOVED lines=9> */
.L_x_845:
[----:B------:R-:W-:Y:S05]  /*1cf0*/  BRX R18 -0x1d00                                                          (*"BRANCH_TARGETS .L_x_846,.L_x_847,.L_x_345"*) ;  /* 0xffffffe012c07949 */ /* 0x000fea000383ffff */
.L_x_847:
        /* <DEDUP_REMOVED lines=8> */
.L_x_846:
        /* <DEDUP_REMOVED lines=8> */
.L_x_344:
[----:B------:R-:W-:-:S05]  /*1e00*/  IMAD.MOV.U32 R19, RZ, RZ, -0x4 ;  /* 0xfffffffcff137424 */ /* 0x000fca00078e00ff */
[----:B------:R-:W-:-:S04]  /*1e10*/  VIADDMNMX.U32 R6, R6, R19, 0x3, PT ;  /* 0x0000000306067446 */ /* 0x000fc80003800013 */
[----:B------:R-:W-:-:S04]  /*1e20*/  SHF.L.U32 R6, R6, 0x2, RZ ;  /* 0x0000000206067819 */ /* 0x000fc800000006ff */
[----:B------:R-:W0:Y:S02]  /*1e30*/  LDC R18, c[0x2][R6+0xc] ;  /* 0x0080030006127b82 */ /* 0x000e240000000800 */
[----:B0-----:R-:W-:-:S04]  /*1e40*/  SHF.R.S32.HI R19, RZ, 0x1f, R18 ;  /* 0x0000001fff137819 */ /* 0x001fc80000011412 */
.L_x_849:
[----:B------:R-:W-:Y:S05]  /*1e50*/  BRX R18 -0x1e60                                                          (*"BRANCH_TARGETS .L_x_850,.L_x_851,.L_x_852,.L_x_345"*) ;  /* 0xffffffe012687949 */ /* 0x000fea000383ffff */
.L_x_852:
[----:B-----5:R-:W-:-:S04]  /*1e60*/  IMAD R21, R0, UR4, R21 ;  /* 0x0000000400157c24 */ /* 0x020fc8000f8e0215 */
[----:B------:R-:W-:-:S06]  /*1e70*/  IMAD.WIDE.U32 R16, R21, 0x4, R16 ;  /* 0x0000000415107825 */ /* 0x000fcc00078e0010 */
        /* <DEDUP_REMOVED lines=24> */
[----:B------:R-:W-:-:S05]  /*2000*/  @!P1 FADD R5, R5, -1 ;  /* 0xbf80000005059421 */ /* 0x000fca0000000000 */
[----:B------:R-:W-:Y:S01]  /*2010*/  @P0 MOV R6, R5 ;  /* 0x0000000500060202 */ /* 0x000fe20000000f00 */
[----:B------:R-:W-:Y:S06]  /*2020*/  @P0 BRA `(.L_x_350) ;  /* 0x0000000000200947 */ /* 0x000fec0003800000 */
[----:B------:R-:W-:Y:S01]  /*2030*/  FADD R5, |R17|, |R17| ;  /* 0x4000001111057221 */ /* 0x000fe20000000200 */
[----:B------:R-:W-:-:S04]  /*2040*/  FADD R6, R6, 1 ;  /* 0x3f80000006067421 */ /* 0x000fc80000000000 */
[----:B------:R-:W-:-:S13]  /*2050*/  FSETP.GE.AND P0, PT, R10, R5, PT ;  /* 0x000000050a00720b */ /* 0x000fda0003f06000 */
[----:B------:R-:W-:-:S05]  /*2060*/  @P0 FFMA R5, |R17|, -3, R10 ;  /* 0xc040000011050823 */ /* 0x000fca000000020a */
[----:B------:R-:W-:Y:S01]  /*2070*/  FSETP.GE.AND P1, PT, R5, RZ, P0 ;  /* 0x000000ff0500720b */ /* 0x000fe20000726000 */
[----:B------:R-:W-:-:S12]  /*2080*/  @P0 FADD R5, R6, 1 ;  /* 0x3f80000006050421 */ /* 0x000fd80000000000 */
[----:B------:R-:W-:-:S04]  /*2090*/  @P1 FADD R5, R5, 1 ;  /* 0x3f80000005051421 */ /* 0x000fc80000000000 */
[----:B------:R-:W-:-:S07]  /*20a0*/  @P0 IMAD.MOV.U32 R6, RZ, RZ, R5 ;  /* 0x000000ffff060224 */ /* 0x000fce00078e0005 */
.L_x_350:
[----:B------:R-:W-:Y:S05]  /*20b0*/  BSYNC.RECONVERGENT B1 ;  /* 0x0000000000017941 */ /* 0x000fea0003800200 */
.L_x_349:
[----:B------:R-:W-:Y:S01]  /*20c0*/  FFMA R11, -|R17|, R6, R11 ;  /* 0x00000006110b7223 */ /* 0x000fe2000000030b */
[----:B------:R-:W-:Y:S06]  /*20d0*/  BRA `(.L_x_347) ;  /* 0x0000000000787947 */ /* 0x000fec0003800000 */
.L_x_348:
        /* <DEDUP_REMOVED lines=14> */
.L_x_353:
[----:B------:R-:W-:-:S04]  /*21c0*/  VIMNMX.U32 R6, PT, PT, R8, 0xb800000, PT ;  /* 0x0b80000008067848 */ /* 0x000fc80003fe0000 */
[C---:B------:R-:W-:Y:S02]  /*21d0*/  IADD3 R5, PT, PT, R6.reuse, R5, RZ ;  /* 0x0000000506057210 */ /* 0x040fe40007ffe0ff */
[----:B------:R-:W-:-:S03]  /*21e0*/  IADD3 R8, PT, PT, -R6, R8, RZ ;  /* 0x0000000806087210 */ /* 0x000fc60007ffe1ff */
        /* <DEDUP_REMOVED lines=10> */
.L_x_352:
[----:B------:R-:W-:Y:S05]  /*2290*/  BSYNC.RECONVERGENT B1 ;  /* 0x0000000000017941 */ /* 0x000fea0003800200 */
.L_x_351:
[----:B------:R-:W-:-:S04]  /*22a0*/  FMUL R5, R5, 1.1920928955078125e-07 ;  /* 0x3400000005057820 */ /* 0x000fc80000400000 */
[----:B------:R-:W-:-:S07]  /*22b0*/  FMUL R11, R16, R5 ;  /* 0x00000005100b7220 */ /* 0x000fce0000400000 */
.L_x_347:
[----:B------:R-:W-:Y:S05]  /*22c0*/  BSYNC.RECONVERGENT B0 ;  /* 0x0000000000007941 */ /* 0x000fea0003800200 */
.L_x_346:
[C---:B------:R-:W-:Y:S01]  /*22d0*/  FSETP.NAN.AND P0, PT, |R11|.reuse, |R11|, PT ;  /* 0x4000000b0b00720b */ /* 0x040fe20003f08200 */
[----:B------:R-:W-:Y:S01]  /*22e0*/  IMAD.MOV.U32 R5, RZ, RZ, R3 ;  /* 0x000000ffff057224 */ /* 0x000fe200078e0003 */
[----:B------:R-:W-:-:S04]  /*22f0*/  LOP3.LUT R4, R11, 0x80000000, R4, 0xb8, !PT ;  /* 0x800000000b047812 */ /* 0x000fc800078eb804 */
[----:B------:R-:W-:Y:S01]  /*2300*/  FSEL R8, R11, R4, P0 ;  /* 0x000000040b087208 */ /* 0x000fe20000000000 */
[----:B------:R-:W-:Y:S06]  /*2310*/  BRA `(.L_x_345) ;  /* 0x0000008400a87947 */ /* 0x000fec0003800000 */
.L_x_850:
        /* <DEDUP_REMOVED lines=9> */
.L_x_851:
[----:B-----5:R-:W-:-:S04]  /*23b0*/  IMAD R21, R0, UR4, R21 ;  /* 0x0000000400157c24 */ /* 0x020fc8000f8e0215 */
[----:B------:R-:W-:-:S05]  /*23c0*/  IMAD.WIDE.U32 R18, R21, 0x4, R16 ;  /* 0x0000000415127825 */ /* 0x000fca00078e0010 */
[----:B------:R-:W2:Y:S01]  /*23d0*/  LDG.E R6, desc[UR8][R18.64] ;  /* 0x0000000812067981 */ /* 0x000ea2000c1e1900 */
[----:B------:R-:W-:-:S06]  /*23e0*/  IMAD.WIDE.U32 R16, R21, 0x4, R10 ;  /* 0x0000000415107825 */ /* 0x000fcc00078e000a */
        /* <DEDUP_REMOVED lines=12> */
[----:B-----5:R-:W-:Y:S05]  /*24b0*/  CALL.REL.NOINC `($__internal_5_$__cuda_sm3x_div_rn_noftz_f32_slowpath) ;  /* 0x0000009400007944 */ /* 0x020fea0003c00000 */
[----:B------:R-:W-:-:S07]  /*24c0*/  MOV R8, R5 ;  /* 0x0000000500087202 */ /* 0x000fce0000000f00 */
.L_x_355:
[----:B------:R-:W-:Y:S05]  /*24d0*/  BSYNC.RECONVERGENT B2 ;  /* 0x0000000000027941 */ /* 0x000fea0003800200 */
.L_x_354:
[----:B------:R-:W-:Y:S01]  /*24e0*/  VIADD R5, R6, 0x1800000 ;  /* 0x0180000006057836 */ /* 0x000fe20000000000 */
[----:B------:R-:W-:Y:S04]  /*24f0*/  BSSY.RECONVERGENT B0, `(.L_x_356) ;  /* 0x000000c000007945 */ /* 0x000fe80003800200 */
[----:B------:R-:W-:-:S04]  /*2500*/  LOP3.LUT R5, R5, 0x7f800000, RZ, 0xc0, !PT ;  /* 0x7f80000005057812 */ /* 0x000fc800078ec0ff */
[----:B------:R-:W-:-:S13]  /*2510*/  ISETP.GT.U32.AND P0, PT, R5, 0x1ffffff, PT ;  /* 0x01ffffff0500780c */ /* 0x000fda0003f04070 */
[----:B------:R-:W-:Y:S05]  /*2520*/  @P0 BRA `(.L_x_357) ;  /* 0x0000000000100947 */ /* 0x000fea0003800000 */
[----:B------:R-:W-:Y:S02]  /*2530*/  MOV R5, R6 ;  /* 0x0000000600057202 */ /* 0x000fe40000000f00 */
[----:B------:R-:W-:-:S07]  /*2540*/  MOV R10, 0x2560 ;  /* 0x00002560000a7802 */ /* 0x000fce0000000f00 */
[----:B-----5:R-:W-:Y:S05]  /*2550*/  CALL.REL.NOINC `($__internal_3_$__cuda_sm20_rcp_rn_f32_slowpath) ;  /* 0x0000008c00a87944 */ /* 0x020fea0003c00000 */
[----:B------:R-:W-:Y:S05]  /*2560*/  BRA `(.L_x_358) ;  /* 0x0000000000107947 */ /* 0x000fea0003800000 */
.L_x_357:
[----:B------:R-:W0:Y:S02]  /*2570*/  MUFU.RCP R10, R6 ;  /* 0x00000006000a7308 */ /* 0x000e240000001000 */
[----:B0-----:R-:W-:-:S04]  /*2580*/  FFMA R5, R6, R10, -1 ;  /* 0xbf80000006057423 */ /* 0x001fc8000000000a */
[----:B------:R-:W-:-:S04]  /*2590*/  FADD.FTZ R5, -R5, -RZ ;  /* 0x800000ff05057221 */ /* 0x000fc80000010100 */
[----:B------:R-:W-:-:S07]  /*25a0*/  FFMA R5, R10, R5, R10 ;  /* 0x000000050a057223 */ /* 0x000fce000000000a */
.L_x_358:
[----:B------:R-:W-:Y:S05]  /*25b0*/  BSYNC.RECONVERGENT B0 ;  /* 0x0000000000007941 */ /* 0x000fea0003800200 */
.L_x_356:
[----:B------:R-:W-:-:S04]  /*25c0*/  FMUL R4, R4, R5 ;  /* 0x0000000504047220 */ /* 0x000fc80000400000 */
[----:B------:R-:W-:-:S04]  /*25d0*/  FMUL R11, R4, R5 ;  /* 0x00000005040b7220 */ /* 0x000fc80000400000 */
[----:B-----5:R-:W-:-:S04]  /*25e0*/  FMUL R16, R16, R11 ;  /* 0x0000000b10107220 */ /* 0x020fc80000400000 */
[----:B------:R-:W-:Y:S01]  /*25f0*/  FFMA R5, R3, R5, -R16 ;  /* 0x0000000503057223 */ /* 0x000fe20000000810 */
[----:B------:R-:W-:Y:S06]  /*2600*/  BRA `(.L_x_345) ;  /* 0x0000008000ec7947 */ /* 0x000fec0003800000 */
.L_x_343:
[----:B------:R-:W-:-:S13]  /*2610*/  ISETP.GT.AND P0, PT, R6, 0x8, PT ;  /* 0x000000080600780c */ /* 0x000fda0003f04270 */
[----:B------:R-:W-:Y:S05]  /*2620*/  @P0 BRA `(.L_x_359) ;  /* 0x0000000c00540947 */ /* 0x000fea0003800000 */
[----:B------:R-:W-:-:S13]  /*2630*/  ISETP.NE.AND P0, PT, R6, 0x7, PT ;  /* 0x000000070600780c */ /* 0x000fda0003f05270 */
[----:B------:R-:W-:Y:S05]  /*2640*/  @!P0 BRA `(.L_x_360) ;  /* 0x0000000400188947 */ /* 0x000fea0003800000 */
[----:B------:R-:W-:-:S13]  /*2650*/  ISETP.NE.AND P0, PT, R6, 0x8, PT ;  /* 0x000000080600780c */ /* 0x000fda0003f05270 */
[----:B------:R-:W-:Y:S05]  /*2660*/  @P0 BRA `(.L_x_345) ;  /* 0x0000008000d40947 */ /* 0x000fea0003800000 */
[----:B-----5:R-:W-:-:S04]  /*2670*/  IMAD R21, R0, UR4, R21 ;  /* 0x0000000400157c24 */ /* 0x020fc8000f8e0215 */
[----:B------:R-:W-:-:S06]  /*2680*/  IMAD.WIDE.U32 R16, R21, 0x4, R16 ;  /* 0x0000000415107825 */ /* 0x000fcc00078e0010 */
        /* <DEDUP_REMOVED lines=15> */
[----:B------:R-:W-:-:S07]  /*2780*/  MOV R18, 0x27a0 ;  /* 0x000027a000127802 */ /* 0x000fce0000000f00 */
[----:B-----5:R-:W-:Y:S05]  /*2790*/  CALL.REL.NOINC `($__internal_5_$__cuda_sm3x_div_rn_noftz_f32_slowpath) ;  /* 0x0000009000487944 */ /* 0x020fea0003c00000 */
[----:B------:R-:W-:-:S07]  /*27a0*/  MOV R8, R5 ;  /* 0x0000000500087202 */ /* 0x000fce0000000f00 */
.L_x_362:
[----:B------:R-:W-:Y:S05]  /*27b0*/  BSYNC.RECONVERGENT B2 ;  /* 0x0000000000027941 */ /* 0x000fea0003800200 */
.L_x_361:
        /* <DEDUP_REMOVED lines=12> */
[----:B------:R-:W-:Y:S01]  /*2880*/  FFMA R16, R5, R10, -0.33333197236061096191 ;  /* 0xbeaaaa7d05107423 */ /* 0x000fe2000000000a */
[----:B------:R-:W-:-:S03]  /*2890*/  FFMA R10, R4, R4, R11 ;  /* 0x00000004040a7223 */ /* 0x000fc6000000000b */
[----:B------:R-:W-:Y:S01]  /*28a0*/  FMUL R5, R5, R16 ;  /* 0x0000001005057220 */ /* 0x000fe20000400000 */
[----:B------:R-:W-:Y:S01]  /*28b0*/  HFMA2 R16, -RZ, RZ, 1.857421875, -1409 ;  /* 0x3f6ee581ff107431 */ /* 0x000fe200000001ff */
[----:B------:R-:W0:Y:S02]  /*28c0*/  MUFU.RCP R23, R10 ;  /* 0x0000000a00177308 */ /* 0x000e240000001000 */
[----:B------:R-:W-:-:S04]  /*28d0*/  FFMA R5, R5, R8, R8 ;  /* 0x0000000805057223 */ /* 0x000fc80000000008 */
[C---:B------:R-:W-:Y:S01]  /*28e0*/  FFMA R8, R16.reuse, 1.6832555532455444336, -R5 ;  /* 0x3fd774eb10087823 */ /* 0x040fe20000000805 */
[----:B------:R-:W-:-:S04]  /*28f0*/  FSEL R11, R16, 1.8663789033889770508, P2 ;  /* 0x3feee581100b7808 */ /* 0x000fc80001000000 */
[-C--:B------:R-:W-:Y:S02]  /*2900*/  FSEL R21, R8, R5.reuse, P2 ;  /* 0x0000000508157208 */ /* 0x080fe40001000000 */
[----:B------:R-:W-:Y:S02]  /*2910*/  FSEL R8, R5, -R5, P2 ;  /* 0x8000000505087208 */ /* 0x000fe40001000000 */
[----:B------:R-:W-:Y:S01]  /*2920*/  FSETP.NEU.AND P2, PT, R6, RZ, PT ;  /* 0x000000ff0600720b */ /* 0x000fe20003f4d000 */
[----:B-----5:R-:W-:Y:S02]  /*2930*/  FMUL R6, R4, R19 ;  /* 0x0000001304067220 */ /* 0x020fe40000400000 */
[----:B------:R-:W-:Y:S01]  /*2940*/  @!P0 FFMA R21, R11, 1.6832555532455444336, R8 ;  /* 0x3fd774eb0b158823 */ /* 0x000fe20000000008 */
[----:B------:R-:W-:Y:S01]  /*2950*/  MOV R11, 0x4016cbe4 ;  /* 0x4016cbe4000b7802 */ /* 0x000fe20000000f00 */
[----:B------:R-:W-:Y:S01]  /*2960*/  FFMA R5, R3, R17, -R6 ;  /* 0x0000001103057223 */ /* 0x000fe20000000806 */
[----:B0-----:R-:W-:-:S02]  /*2970*/  FFMA R8, -R10, R23, 1 ;  /* 0x3f8000000a087423 */ /* 0x001fc40000000117 */
[----:B------:R-:W-:Y:S01]  /*2980*/  @!P1 FSEL R21, R11, 0.78539818525314331055, !P0 ;  /* 0x3f490fdb0b159808 */ /* 0x000fe20004000000 */
[----:B------:R-:W0:Y:S01]  /*2990*/  FCHK P1, R5, R10 ;  /* 0x0000000a05007302 */ /* 0x000e220000020000 */
[----:B------:R-:W-:Y:S01]  /*29a0*/  FFMA R6, R23, R8, R23 ;  /* 0x0000000817067223 */ /* 0x000fe20000000017 */
[----:B------:R-:W-:Y:S02]  /*29b0*/  FADD R8, |R4|, |R17| ;  /* 0x4000001104087221 */ /* 0x000fe40000000200 */
[----:B------:R-:W-:Y:S01]  /*29c0*/  @!P2 FSEL R21, RZ, 3.1415927410125732422, P0 ;  /* 0x40490fdbff15a808 */ /* 0x000fe20000000000 */
[----:B------:R-:W-:Y:S02]  /*29d0*/  FFMA R3, R5, R6, RZ ;  /* 0x0000000605037223 */ /* 0x000fe400000000ff */
[----:B------:R-:W-:Y:S02]  /*29e0*/  FSETP.NAN.AND P0, PT, R8, R8, PT ;  /* 0x000000080800720b */ /* 0x000fe40003f08000 */
[----:B------:R-:W-:Y:S01]  /*29f0*/  FFMA R11, -R10, R3, R5 ;  /* 0x000000030a0b7223 */ /* 0x000fe20000000105 */
[----:B------:R-:W-:-:S03]  /*2a00*/  LOP3.LUT R21, R21, 0x80000000, R4, 0xb8, !PT ;  /* 0x8000000015157812 */ /* 0x000fc600078eb804 */
[----:B------:R-:W-:Y:S01]  /*2a10*/  FFMA R3, R6, R11, R3 ;  /* 0x0000000b06037223 */ /* 0x000fe20000000003 */
[----:B------:R-:W-:Y:S01]  /*2a20*/  FSEL R8, R8, R21, P0 ;  /* 0x0000001508087208 */ /* 0x000fe20000000000 */
[----:B0-----:R-:W-:Y:S06]  /*2a30*/  @!P1 BRA `(.L_x_364) ;  /* 0x0000000000109947 */ /* 0x001fec0003800000 */
[----:B------:R-:W-:Y:S01]  /*2a40*/  IMAD.MOV.U32 R6, RZ, RZ, R10 ;  /* 0x000000ffff067224 */ /* 0x000fe200078e000a */
[----:B------:R-:W-:-:S07]  /*2a50*/  MOV R18, 0x2a70 ;  /* 0x00002a7000127802 */ /* 0x000fce0000000f00 */
[----:B------:R-:W-:Y:S05]  /*2a60*/  CALL.REL.NOINC `($__internal_5_$__cuda_sm3x_div_rn_noftz_f32_slowpath) ;  /* 0x0000008c00947944 */ /* 0x000fea0003c00000 */
[----:B------:R-:W-:-:S07]  /*2a70*/  MOV R3, R5 ;  /* 0x0000000500037202 */ /* 0x000fce0000000f00 */
.L_x_364:
[----:B------:R-:W-:Y:S05]  /*2a80*/  BSYNC.RECONVERGENT B2 ;  /* 0x0000000000027941 */ /* 0x000fea0003800200 */
.L_x_363:
[----:B------:R-:W-:Y:S01]  /*2a90*/  MOV R5, R3 ;  /* 0x0000000300057202 */ /* 0x000fe20000000f00 */
[----:B------:R-:W-:Y:S06]  /*2aa0*/  BRA `(.L_x_345) ;  /* 0x0000007c00c47947 */ /* 0x000fec0003800000 */
.L_x_360:
[----:B-----5:R-:W-:-:S04]  /*2ab0*/  IMAD R21, R0, UR4, R21 ;  /* 0x0000000400157c24 */ /* 0x020fc8000f8e0215 */
[----:B------:R-:W-:-:S05]  /*2ac0*/  IMAD.WIDE.U32 R18, R21, 0x4, R16 ;  /* 0x0000000415127825 */ /* 0x000fca00078e0010 */
[----:B------:R0:W2:Y:S01]  /*2ad0*/  LDG.E R5, desc[UR8][R18.64] ;  /* 0x0000000812057981 */ /* 0x0000a2000c1e1900 */
[----:B------:R-:W-:-:S04]  /*2ae0*/  IMAD.WIDE.U32 R16, R21, 0x4, R10 ;  /* 0x0000000415107825 */ /* 0x000fc800078e000a */
[C---:B------:R-:W-:Y:S01]  /*2af0*/  FMUL R11, |R4|.reuse, 16777216 ;  /* 0x4b800000040b7820 */ /* 0x040fe20000400200 */
[----:B------:R-:W-:-:S04]  /*2b00*/  FSETP.GEU.AND P0, PT, |R4|, 1.175494350822287508e-38, PT ;  /* 0x008000000400780b */ /* 0x000fc80003f0e200 */
[----:B------:R-:W-:Y:S01]  /*2b10*/  FSEL R11, R11, |R4|, !P0 ;  /* 0x400000040b0b7208 */ /* 0x000fe20004000000 */
[----:B------:R-:W-:Y:S01]  /*2b20*/  HFMA2 R20, -RZ, RZ, 0.771484375, 0.21533203125 ;  /* 0x3a2c32e4ff147431 */ /* 0x000fe200000001ff */
[----:B------:R1:W5:Y:S01]  /*2b30*/  LDG.E R16, desc[UR8][R16.64] ;  /* 0x0000000810107981 */ /* 0x000362000c1e1900 */
[----:B------:R-:W-:Y:S01]  /*2b40*/  FSEL R8, RZ, -24, P0 ;  /* 0xc1c00000ff087808 */ /* 0x000fe20000000000 */
[----:B------:R-:W-:Y:S01]  /*2b50*/  BSSY.RECONVERGENT B0, `(.L_x_365) ;  /* 0x0000055000007945 */ /* 0x000fe20003800200 */
[----:B------:R-:W-:-:S05]  /*2b60*/  VIADD R6, R11, 0xc0cafb0d ;  /* 0xc0cafb0d0b067836 */ /* 0x000fca0000000000 */
[----:B------:R-:W-:-:S04]  /*2b70*/  LOP3.LUT R6, R6, 0xff800000, RZ, 0xc0, !PT ;  /* 0xff80000006067812 */ /* 0x000fc800078ec0ff */
[----:B------:R-:W-:-:S05]  /*2b80*/  IADD3 R11, PT, PT, R11, -R6, RZ ;  /* 0x800000060b0b7210 */ /* 0x000fca0007ffe0ff */
[C---:B------:R-:W-:Y:S01]  /*2b90*/  FADD R10, R11.reuse, 1 ;  /* 0x3f8000000b0a7421 */ /* 0x040fe20000000000 */
[----:B0-----:R-:W-:Y:S01]  /*2ba0*/  FADD R19, R11, -1 ;  /* 0xbf8000000b137421 */ /* 0x001fe20000000000 */
[----:B------:R-:W-:-:S03]  /*2bb0*/  I2FP.F32.S32 R11, R6 ;  /* 0x00000006000b7245 */ /* 0x000fc60000201400 */
[----:B------:R-:W-:Y:S01]  /*2bc0*/  FADD R21, R19, R19 ;  /* 0x0000001313157221 */ /* 0x000fe20000000000 */
[----:B------:R-:W0:Y:S01]  /*2bd0*/  MUFU.RCP R10, R10 ;  /* 0x0000000a000a7308 */ /* 0x000e220000001000 */
[----:B------:R-:W-:Y:S02]  /*2be0*/  FFMA R11, R11, 1.1920928955078125e-07, R8 ;  /* 0x340000000b0b7823 */ /* 0x000fe40000000008 */
[----:B0-----:R-:W-:-:S04]  /*2bf0*/  FMUL R6, R10, R21 ;  /* 0x000000150a067220 */ /* 0x001fc80000400000 */
[----:B------:R-:W-:Y:S01]  /*2c00*/  FADD R8, R19, -R6 ;  /* 0x8000000613087221 */ /* 0x000fe20000000000 */
[----:B-1----:R-:W-:-:S03]  /*2c10*/  FMUL R17, R6, R6 ;  /* 0x0000000606117220 */ /* 0x002fc60000400000 */
[----:B------:R-:W-:Y:S01]  /*2c20*/  FADD R18, R8, R8 ;  /* 0x0000000808127221 */ /* 0x000fe20000000000 */
[----:B------:R-:W-:Y:S01]  /*2c30*/  FFMA R8, R6, 1.4426950216293334961, R11 ;  /* 0x3fb8aa3b06087823 */ /* 0x000fe2000000000b */
[----:B------:R-:W-:Y:S02]  /*2c40*/  FFMA R20, R17, R20, 0.0032181653659790754318 ;  /* 0x3b52e7db11147423 */ /* 0x000fe40000000014 */
[----:B------:R-:W-:Y:S01]  /*2c50*/  FFMA R19, R19, -R6, R18 ;  /* 0x8000000613137223 */ /* 0x000fe20000000012 */
[----:B------:R-:W-:Y:S01]  /*2c60*/  FADD R11, R11, -R8 ;  /* 0x800000080b0b7221 */ /* 0x000fe20000000000 */
[C---:B------:R-:W-:Y:S02]  /*2c70*/  FFMA R20, R17.reuse, R20, 0.018033718690276145935 ;  /* 0x3c93bb7311147423 */ /* 0x040fe40000000014 */
[----:B------:R-:W-:Y:S01]  /*2c80*/  FMUL R19, R10, R19 ;  /* 0x000000130a137220 */ /* 0x000fe20000400000 */
[----:B------:R-:W-:Y:S01]  /*2c90*/  FFMA R10, R6, 1.4426950216293334961, R11 ;  /* 0x3fb8aa3b060a7823 */ /* 0x000fe2000000000b */
        /* <DEDUP_REMOVED lines=8> */
[----:B------:R-:W-:-:S04]  /*2d20*/  FADD R8, -R8, R10 ;  /* 0x0000000a08087221 */ /* 0x000fc80000000100 */
[----:B------:R-:W-:Y:S01]  /*2d30*/  FADD R8, R17, -R8 ;  /* 0x8000000811087221 */ /* 0x000fe20000000000 */
[----:B------:R-:W-:Y:S02]  /*2d40*/  IMAD.MOV.U32 R17, RZ, RZ, 0x391fcb8e ;  /* 0x391fcb8eff117424 */ /* 0x000fe400078e00ff */
[----:B--2---:R-:W-:-:S04]  /*2d50*/  FMUL R6, R5, R10 ;  /* 0x0000000a05067220 */ /* 0x004fc80000400000 */
[----:B------:R-:W0:Y:S01]  /*2d60*/  FRND R19, R6 ;  /* 0x0000000600137307 */ /* 0x000e220000201000 */
[C---:B------:R-:W-:Y:S01]  /*2d70*/  FFMA R11, R5.reuse, R10, -R6 ;  /* 0x0000000a050b7223 */ /* 0x040fe20000000806 */
[C---:B------:R-:W-:Y:S01]  /*2d80*/  FMUL R10, R5.reuse, 0.5 ;  /* 0x3f000000050a7820 */ /* 0x040fe20000400000 */
[C---:B------:R-:W-:Y:S02]  /*2d90*/  FSETP.GT.AND P1, PT, |R6|.reuse, 152, PT ;  /* 0x431800000600780b */ /* 0x040fe40003f24200 */
[----:B------:R-:W-:Y:S01]  /*2da0*/  FFMA R8, R5, R8, R11 ;  /* 0x0000000805087223 */ /* 0x000fe2000000000b */
[C---:B------:R-:W-:Y:S02]  /*2db0*/  FSETP.GEU.AND P2, PT, R6.reuse, RZ, PT ;  /* 0x000000ff0600720b */ /* 0x040fe40003f4e000 */
[----:B------:R-:W1:Y:S01]  /*2dc0*/  FRND.TRUNC R10, R10 ;  /* 0x0000000a000a7307 */ /* 0x000e62000020d000 */
[----:B0-----:R-:W-:Y:S01]  /*2dd0*/  FADD R11, R6, -R19 ;  /* 0x80000013060b7221 */ /* 0x001fe20000000000 */
[----:B------:R-:W-:-:S03]  /*2de0*/  FSETP.GT.AND P0, PT, R19, RZ, PT ;  /* 0x000000ff1300720b */ /* 0x000fc60003f04000 */
[----:B------:R-:W-:Y:S01]  /*2df0*/  FADD R8, R8, R11 ;  /* 0x0000000b08087221 */ /* 0x000fe20000000000 */
[----:B------:R-:W-:Y:S02]  /*2e00*/  SEL R18, RZ, 0x83000000, P0 ;  /* 0x83000000ff127807 */ /* 0x000fe40000000000 */
[----:B------:R-:W-:Y:S01]  /*2e10*/  FSETP.NEU.AND P0, PT, R5, RZ, PT ;  /* 0x000000ff0500720b */ /* 0x000fe20003f0d000 */
[----:B------:R-:W-:Y:S01]  /*2e20*/  FFMA R11, R8, R17, 0.0013391353422775864601 ;  /* 0x3aaf85ed080b7423 */ /* 0x000fe20000000011 */
[----:B-1----:R-:W-:Y:S01]  /*2e30*/  FADD R10, R10, R10 ;  /* 0x0000000a0a0a7221 */ /* 0x002fe20000000000 */
[----:B------:R-:W0:Y:S01]  /*2e40*/  F2I.NTZ R17, R6 ;  /* 0x0000000600117305 */ /* 0x000e220000203100 */
[----:B------:R-:W-:Y:S01]  /*2e50*/  FSETP.EQ.OR P0, PT, R4, 1, !P0 ;  /* 0x3f8000000400780b */ /* 0x000fe20004702400 */
[----:B------:R-:W-:-:S04]  /*2e60*/  FFMA R11, R8, R11, 0.0096188392490148544312 ;  /* 0x3c1d9856080b7423 */ /* 0x000fc8000000000b */
[----:B------:R-:W-:-:S04]  /*2e70*/  FFMA R11, R8, R11, 0.055503588169813156128 ;  /* 0x3d6357bb080b7423 */ /* 0x000fc8000000000b */
[----:B------:R-:W-:-:S04]  /*2e80*/  FFMA R11, R8, R11, 0.24022644758224487305 ;  /* 0x3e75fdec080b7423 */ /* 0x000fc8000000000b */
[----:B------:R-:W-:Y:S01]  /*2e90*/  FFMA R11, R8, R11, 0.69314718246459960938 ;  /* 0x3f317218080b7423 */ /* 0x000fe2000000000b */
[----:B0-----:R-:W-:-:S03]  /*2ea0*/  LEA R17, R17, -R18, 0x17 ;  /* 0x8000001211117211 */ /* 0x001fc600078eb8ff */
[----:B------:R-:W-:Y:S01]  /*2eb0*/  FFMA R11, R8, R11, 1 ;  /* 0x3f800000080b7423 */ /* 0x000fe2000000000b */
[----:B------:R-:W-:-:S05]  /*2ec0*/  IADD3 R8, PT, PT, R18, 0x7f000000, RZ ;  /* 0x7f00000012087810 */ /* 0x000fca0007ffe0ff */
[----:B------:R-:W-:-:S04]  /*2ed0*/  FMUL R8, R11, R8 ;  /* 0x000000080b087220 */ /* 0x000fc80000400000 */
[----:B------:R-:W-:Y:S01]  /*2ee0*/  FMUL R17, R8, R17 ;  /* 0x0000001108117220 */ /* 0x000fe20000400000 */
[----:B------:R-:W-:Y:S01]  /*2ef0*/  IMAD.MOV.U32 R8, RZ, RZ, 0x3f800000 ;  /* 0x3f800000ff087424 */ /* 0x000fe200078e00ff */
[----:B------:R-:W-:Y:S01]  /*2f00*/  @P1 FSEL R17, RZ, +INF , !P2 ;  /* 0x7f800000ff111808 */ /* 0x000fe20005000000 */
        /* <DEDUP_REMOVED lines=14> */
[----:B------:R-:W-:Y:S02]  /*2ff0*/  FSETP.NEU.AND P0, PT, |R5|, +INF , PT ;  /* 0x7f8000000500780b */ /* 0x000fe40003f0d200 */
[----:B------:R-:W-:Y:S02]  /*3000*/  FSETP.EQ.AND P1, PT, R4, -1, PT ;  /* 0xbf8000000400780b */ /* 0x000fe40003f22000 */
[----:B------:R-:W-:-:S11]  /*3010*/  MOV R8, 0x3f800000 ;  /* 0x3f80000000087802 */ /* 0x000fd60000000f00 */
        /* <DEDUP_REMOVED lines=8> */
.L_x_366:
[----:B------:R-:W-:Y:S05]  /*30a0*/  BSYNC.RECONVERGENT B0 ;  /* 0x0000000000007941 */ /* 0x000fea0003800200 */
.L_x_365:
        /* <DEDUP_REMOVED lines=11> */
[----:B-----5:R-:W-:Y:S05]  /*3160*/  CALL.REL.NOINC `($__internal_5_$__cuda_sm3x_div_rn_noftz_f32_slowpath) ;  /* 0x0000008400d47944 */ /* 0x020fea0003c00000 */
[----:B------:R-:W-:-:S07]  /*3170*/  MOV R6, R5 ;  /* 0x0000000500067202 */ /* 0x000fce0000000f00 */
.L_x_368:
[----:B------:R-:W-:Y:S05]  /*3180*/  BSYNC.RECONVERGENT B2 ;  /* 0x0000000000027941 */ /* 0x000fea0003800200 */
.L_x_367:
[C---:B------:R-:W-:Y:S01]  /*3190*/  FMUL R5, R4.reuse, 8388608 ;  /* 0x4b00000004057820 */ /* 0x040fe20000400000 */
[----:B------:R-:W-:Y:S01]  /*31a0*/  FSETP.GEU.AND P0, PT, R4, 1.175494350822287508e-38, PT ;  /* 0x008000000400780b */ /* 0x000fe20003f0e000 */
[----:B------:R-:W-:-:S03]  /*31b0*/  HFMA2 R10, -RZ, RZ, 1.5048828125, 33.21875 ;  /* 0x3e055027ff0a7431 */ /* 0x000fc600000001ff */
[----:B------:R-:W-:-:S04]  /*31c0*/  FSEL R4, R5, R4, !P0 ;  /* 0x0000000405047208 */ /* 0x000fc80004000000 */
[----:B------:R-:W-:-:S04]  /*31d0*/  IADD3 R5, PT, PT, R4, -0x3f2aaaab, RZ ;  /* 0xc0d5555504057810 */ /* 0x000fc80007ffe0ff */
[----:B------:R-:W-:-:S05]  /*31e0*/  LOP3.LUT R11, R5, 0xff800000, RZ, 0xc0, !PT ;  /* 0xff800000050b7812 */ /* 0x000fca00078ec0ff */
[----:B------:R-:W-:-:S04]  /*31f0*/  IMAD.IADD R5, R4, 0x1, -R11 ;  /* 0x0000000104057824 */ /* 0x000fc800078e0a0b */
        /* <DEDUP_REMOVED lines=11> */
[----:B------:R-:W-:Y:S02]  /*32b0*/  I2FP.F32.S32 R10, R11 ;  /* 0x0000000b000a7245 */ /* 0x000fe40000201400 */
[----:B------:R-:W-:Y:S01]  /*32c0*/  MOV R11, 0x7f800000 ;  /* 0x7f800000000b7802 */ /* 0x000fe20000000f00 */
        /* <DEDUP_REMOVED lines=11> */
.L_x_359:
[----:B------:R-:W-:-:S05]  /*3380*/  IMAD.MOV.U32 R19, RZ, RZ, -0x9 ;  /* 0xfffffff7ff137424 */ /* 0x000fca00078e00ff */
[----:B------:R-:W-:-:S04]  /*3390*/  VIADDMNMX.U32 R6, R6, R19, 0x3, PT ;  /* 0x0000000306067446 */ /* 0x000fc80003800013 */
[----:B------:R-:W-:-:S04]  /*33a0*/  SHF.L.U32 R6, R6, 0x2, RZ ;  /* 0x0000000206067819 */ /* 0x000fc800000006ff */
[----:B------:R-:W0:Y:S02]  /*33b0*/  LDC R18, c[0x2][R6+0x1c] ;  /* 0x0080070006127b82 */ /* 0x000e240000000800 */
[----:B0-----:R-:W-:-:S04]  /*33c0*/  SHF.R.S32.HI R19, RZ, 0x1f, R18 ;  /* 0x0000001fff137819 */ /* 0x001fc80000011412 */
.L_x_854:
[----:B------:R-:W-:Y:S05]  /*33d0*/  BRX R18 -0x33e0                                                          (*"BRANCH_TARGETS .L_x_855,.L_x_856,.L_x_857,.L_x_345"*) ;  /* 0xffffffcc12087949 */ /* 0x000fea000383ffff */
.L_x_857:
        /* <DEDUP_REMOVED lines=9> */
.L_x_855:
[----:B-----5:R-:W-:-:S04]  /*3470*/  IMAD R5, R0, UR4, R21 ;  /* 0x0000000400057c24 */ /* 0x020fc8000f8e0215 */
[----:B------:R-:W-:-:S05]  /*3480*/  IMAD.WIDE.U32 R20, R5, 0x4, R16 ;  /* 0x0000000405147825 */ /* 0x000fca00078e0010 */
[----:B------:R-:W2:Y:S01]  /*3490*/  LDG.E R6, desc[UR8][R20.64] ;  /* 0x0000000814067981 */ /* 0x000ea2000c1e1900 */
[----:B------:R-:W-:-:S04]  /*34a0*/  IMAD.WIDE.U32 R10, R5, 0x4, R10 ;  /* 0x00000004050a7825 */ /* 0x000fc800078e000a */
[----:B------:R-:W-:Y:S01]  /*34b0*/  FADD R5, |R4|, -RZ ;  /* 0x800000ff04057221 */ /* 0x000fe20000000200 */
[----:B------:R0:W5:Y:S01]  /*34c0*/  LDG.E R17, desc[UR8][R10.64] ;  /* 0x000000080a117981 */ /* 0x000162000c1e1900 */
        /* <DEDUP_REMOVED lines=10> */
[----:B0-----:R0:W1:Y:S01]  /*3570*/  MUFU.RSQ R11, R20 ;  /* 0x00000014000b7308 */ /* 0x0010620000001400 */
[----:B------:R-:W-:-:S04]  /*3580*/  IADD3 R5, PT, PT, R20, -0xd000000, RZ ;  /* 0xf300000014057810 */ /* 0x000fc80007ffe0ff */
[----:B------:R-:W-:-:S13]  /*3590*/  ISETP.GT.U32.AND P0, PT, R5, 0x727fffff, PT ;  /* 0x727fffff0500780c */ /* 0x000fda0003f04070 */
[----:B01----:R-:W-:Y:S05]  /*35a0*/  @!P0 BRA `(.L_x_370) ;  /* 0x0000000000108947 */ /* 0x003fea0003800000 */
[----:B------:R-:W-:Y:S01]  /*35b0*/  IMAD.MOV.U32 R5, RZ, RZ, R20 ;  /* 0x000000ffff057224 */ /* 0x000fe200078e0014 */
[----:B------:R-:W-:-:S07]  /*35c0*/  MOV R22, 0x35e0 ;  /* 0x000035e000167802 */ /* 0x000fce0000000f00 */
[----:B-----5:R-:W-:Y:S05]  /*35d0*/  CALL.REL.NOINC `($__internal_4_$__cuda_sm20_sqrt_rn_f32_slowpath) ;  /* 0x00000080005c7944 */ /* 0x020fea0003c00000 */
[----:B------:R-:W-:Y:S05]  /*35e0*/  BRA `(.L_x_371) ;  /* 0x0000000000107947 */ /* 0x000fea0003800000 */
.L_x_370:
[----:B------:R-:W-:Y:S01]  /*35f0*/  FMUL.FTZ R5, R20, R11 ;  /* 0x0000000b14057220 */ /* 0x000fe20000410000 */
[----:B------:R-:W-:-:S03]  /*3600*/  FMUL.FTZ R11, R11, 0.5 ;  /* 0x3f0000000b0b7820 */ /* 0x000fc60000410000 */
[----:B------:R-:W-:-:S04]  /*3610*/  FFMA R10, -R5, R5, R20 ;  /* 0x00000005050a7223 */ /* 0x000fc80000000114 */
[----:B------:R-:W-:-:S07]  /*3620*/  FFMA R5, R10, R11, R5 ;  /* 0x0000000b0a057223 */ /* 0x000fce0000000005 */
.L_x_371:
[----:B------:R-:W-:Y:S05]  /*3630*/  BSYNC.RECONVERGENT B0 ;  /* 0x0000000000007941 */ /* 0x000fea0003800200 */
.L_x_369:
[----:B------:R-:W-:Y:S01]  /*3640*/  FSETP.NEU.AND P0, PT, R16, RZ, PT ;  /* 0x000000ff1000720b */ /* 0x000fe20003f0d000 */
[----:B------:R-:W-:Y:S01]  /*3650*/  BSSY.RECONVERGENT B2, `(.L_x_372) ;  /* 0x0000014000027945 */ /* 0x000fe20003800200 */
[----:B------:R-:W-:-:S11]  /*3660*/  LOP3.LUT R18, R18, 0x800000, RZ, 0xfc, !PT ;  /* 0x0080000012127812 */ /* 0x000fd600078efcff */
[----:B------:R-:W-:Y:S01]  /*3670*/  @P0 FMUL R8, R18, R5 ;  /* 0x0000000512080220 */ /* 0x000fe20000400000 */
[----:B------:R-:W-:Y:S01]  /*3680*/  FSETP.NEU.AND P0, PT, R16, +INF , PT ;  /* 0x7f8000001000780b */ /* 0x000fe20003f0d000 */
[----:B-----5:R-:W-:-:S03]  /*3690*/  FMUL R5, R6, R17 ;  /* 0x0000001106057220 */ /* 0x020fc60000400000 */
[----:B------:R-:W-:Y:S01]  /*36a0*/  FSEL R10, R8, +INF , P0 ;  /* 0x7f800000080a7808 */ /* 0x000fe20000000000 */
[----:B------:R-:W-:-:S03]  /*36b0*/  FFMA R5, R4, R3, R5 ;  /* 0x0000000304057223 */ /* 0x000fc60000000005 */
[----:B------:R-:W0:Y:S08]  /*36c0*/  MUFU.RCP R8, R10 ;  /* 0x0000000a00087308 */ /* 0x000e300000001000 */
[----:B------:R-:W1:Y:S01]  /*36d0*/  FCHK P0, R5, R10 ;  /* 0x0000000a05007302 */ /* 0x000e620000000000 */
[----:B0-----:R-:W-:-:S04]  /*36e0*/  FFMA R11, -R10, R8, 1 ;  /* 0x3f8000000a0b7423 */ /* 0x001fc80000000108 */
[----:B------:R-:W-:Y:S01]  /*36f0*/  FFMA R4, R8, R11, R8 ;  /* 0x0000000b08047223 */ /* 0x000fe20000000008 */
[----:B------:R-:W-:-:S03]  /*3700*/  MOV R8, R10 ;  /* 0x0000000a00087202 */ /* 0x000fc60000000f00 */
[----:B------:R-:W-:-:S04]  /*3710*/  FFMA R3, R5, R4, RZ ;  /* 0x0000000405037223 */ /* 0x000fc800000000ff */
[----:B------:R-:W-:-:S04]  /*3720*/  FFMA R6, -R10, R3, R5 ;  /* 0x000000030a067223 */ /* 0x000fc80000000105 */
[----:B------:R-:W-:Y:S01]  /*3730*/  FFMA R3, R4, R6, R3 ;  /* 0x0000000604037223 */ /* 0x000fe20000000003 */
[----:B-1----:R-:W-:Y:S06]  /*3740*/  @!P0 BRA `(.L_x_373) ;  /* 0x0000000000108947 */ /* 0x002fec0003800000 */
[----:B------:R-:W-:Y:S02]  /*3750*/  MOV R6, R10 ;  /* 0x0000000a00067202 */ /* 0x000fe40000000f00 */
[----:B------:R-:W-:-:S07]  /*3760*/  MOV R18, 0x3780 ;  /* 0x0000378000127802 */ /* 0x000fce0000000f00 */
[----:B------:R-:W-:Y:S05]  /*3770*/  CALL.REL.NOINC `($__internal_5_$__cuda_sm3x_div_rn_noftz_f32_slowpath) ;  /* 0x0000008000507944 */ /* 0x000fea0003c00000 */
[----:B------:R-:W-:-:S07]  /*3780*/  IMAD.MOV.U32 R3, RZ, RZ, R5 ;  /* 0x000000ffff037224 */ /* 0x000fce00078e0005 */
.L_x_373:
[----:B------:R-:W-:Y:S05]  /*3790*/  BSYNC.RECONVERGENT B2 ;  /* 0x0000000000027941 */ /* 0x000fea0003800200 */
.L_x_372:
[----:B------:R-:W-:Y:S01]  /*37a0*/  MOV R5, R3 ;  /* 0x0000000300057202 */ /* 0x000fe20000000f00 */
[----:B------:R-:W-:Y:S06]  /*37b0*/  BRA `(.L_x_345) ;  /* 0x0000007000807947 */ /* 0x000fec0003800000 */
.L_x_856:
        /* <DEDUP_REMOVED lines=9> */
.L_x_342:
        /* <DEDUP_REMOVED lines=9> */
.L_x_859:
[----:B------:R-:W-:Y:S05]  /*38e0*/  BRX R10 -0x38f0                                                          (*"BRANCH_TARGETS .L_x_860,.L_x_861,.L_x_345"*) ;  /* 0xffffffc40ac47949 */ /* 0x000fea000383ffff */
.L_x_861:
[----:B-----5:R-:W-:Y:S01]  /*38f0*/  IADD3 R5, PT, PT, R4, 0x1800000, RZ ;  /* 0x0180000004057810 */ /* 0x020fe20007ffe0ff */
[----:B------:R-:W-:Y:S03]  /*3900*/  BSSY.RECONVERGENT B0, `(.L_x_376) ;  /* 0x000000d000007945 */ /* 0x000fe60003800200 */
[----:B------:R-:W-:-:S04]  /*3910*/  LOP3.LUT R5, R5, 0x7f800000, RZ, 0xc0, !PT ;  /* 0x7f80000005057812 */ /* 0x000fc800078ec0ff */
[----:B------:R-:W-:-:S13]  /*3920*/  ISETP.GT.U32.AND P0, PT, R5, 0x1ffffff, PT ;  /* 0x01ffffff0500780c */ /* 0x000fda0003f04070 */
[----:B------:R-:W-:Y:S05]  /*3930*/  @P0 BRA `(.L_x_377) ;  /* 0x0000000000140947 */ /* 0x000fea0003800000 */
[----:B------:R-:W-:Y:S02]  /*3940*/  MOV R5, R4 ;  /* 0x0000000400057202 */ /* 0x000fe40000000f00 */
[----:B------:R-:W-:-:S07]  /*3950*/  MOV R10, 0x3970 ;  /* 0x00003970000a7802 */ /* 0x000fce0000000f00 */
[----:B------:R-:W-:Y:S05]  /*3960*/  CALL.REL.NOINC `($__internal_3_$__cuda_sm20_rcp_rn_f32_slowpath) ;  /* 0x0000007800a47944 */ /* 0x000fea0003c00000 */
[----:B------:R-:W-:Y:S01]  /*3970*/  IMAD.MOV.U32 R8, RZ, RZ, R5 ;  /* 0x000000ffff087224 */ /* 0x000fe200078e0005 */
[----:B------:R-:W-:Y:S06]  /*3980*/  BRA `(.L_x_378) ;  /* 0x0000000000107947 */ /* 0x000fec0003800000 */
.L_x_377:
[----:B------:R-:W0:Y:S02]  /*3990*/  MUFU.RCP R8, R4 ;  /* 0x0000000400087308 */ /* 0x000e240000001000 */
[----:B0-----:R-:W-:-:S04]  /*39a0*/  FFMA R5, R4, R8, -1 ;  /* 0xbf80000004057423 */ /* 0x001fc80000000008 */
[----:B------:R-:W-:-:S04]  /*39b0*/  FADD.FTZ R5, -R5, -RZ ;  /* 0x800000ff05057221 */ /* 0x000fc80000010100 */
[----:B------:R-:W-:-:S07]  /*39c0*/  FFMA R8, R5, R8, R8 ;  /* 0x0000000805087223 */ /* 0x000fce0000000008 */
.L_x_378:
[----:B------:R-:W-:Y:S05]  /*39d0*/  BSYNC.RECONVERGENT B0 ;  /* 0x0000000000007941 */ /* 0x000fea0003800200 */
.L_x_376:
[----:B------:R-:W-:Y:S01]  /*39e0*/  FMUL R10, R4, R4 ;  /* 0x00000004040a7220 */ /* 0x000fe20000400000 */
[----:B------:R-:W-:Y:S03]  /*39f0*/  BSSY.RECONVERGENT B2, `(.L_x_379) ;  /* 0x000000d000027945 */ /* 0x000fe60003800200 */
        /* <DEDUP_REMOVED lines=9> */
[----:B------:R-:W-:Y:S02]  /*3a90*/  MOV R6, R10 ;  /* 0x0000000a00067202 */ /* 0x000fe40000000f00 */
[----:B------:R-:W-:-:S07]  /*3aa0*/  MOV R18, 0x3ac0 ;  /* 0x00003ac000127802 */ /* 0x000fce0000000f00 */
[----:B------:R-:W-:Y:S05]  /*3ab0*/  CALL.REL.NOINC `($__internal_5_$__cuda_sm3x_div_rn_noftz_f32_slowpath) ;  /* 0x0000007c00807944 */ /* 0x000fea0003c00000 */
.L_x_380:
[----:B------:R-:W-:Y:S05]  /*3ac0*/  BSYNC.RECONVERGENT B2 ;  /* 0x0000000000027941 */ /* 0x000fea0003800200 */
.L_x_379:
[----:B------:R-:W-:Y:S05]  /*3ad0*/  BRA `(.L_x_345) ;  /* 0x0000006c00b87947 */ /* 0x000fea0003800000 */
.L_x_860:
[----:B-----5:R-:W-:Y:S01]  /*3ae0*/  FADD R8, -R4, -RZ ;  /* 0x800000ff04087221 */ /* 0x020fe20000000100 */
[----:B------:R-:W-:Y:S01]  /*3af0*/  FADD R5, -R3, -RZ ;  /* 0x800000ff03057221 */ /* 0x000fe20000000100 */
[----:B------:R-:W-:Y:S06]  /*3b00*/  BRA `(.L_x_345) ;  /* 0x0000006c00ac7947 */ /* 0x000fec0003800000 */
.L_x_375:
[----:B------:R-:W-:-:S04]  /*3b10*/  MOV R11, 0xfffffff2 ;  /* 0xfffffff2000b7802 */ /* 0x000fc80000000f00 */
[----:B------:R-:W-:-:S05]  /*3b20*/  VIADDMNMX.U32 R10, R6, R11, 0x2, PT ;  /* 0x00000002060a7446 */ /* 0x000fca000380000b */
[----:B------:R-:W-:-:S04]  /*3b30*/  IMAD.SHL.U32 R16, R10, 0x4, RZ ;  /* 0x000000040a107824 */ /* 0x000fc800078e00ff */
[----:B------:R-:W0:Y:S02]  /*3b40*/  LDC R10, c[0x2][R16+0x38] ;  /* 0x00800e00100a7b82 */ /* 0x000e240000000800 */
[----:B0-----:R-:W-:-:S04]  /*3b50*/  SHF.R.S32.HI R11, RZ, 0x1f, R10 ;  /* 0x0000001fff0b7819 */ /* 0x001fc8000001140a */
.L_x_863:
[----:B------:R-:W-:Y:S05]  /*3b60*/  BRX R10 -0x3b70                                                          (*"BRANCH_TARGETS .L_x_864,.L_x_865,.L_x_866"*) ;  /* 0xffffffc40a247949 */ /* 0x000fea000383ffff */
.L_x_866:
[----:B------:R-:W-:-:S13]  /*3b70*/  ISETP.NE.AND P0, PT, R6, 0x10, PT ;  /* 0x000000100600780c */ /* 0x000fda0003f05270 */
[----:B------:R-:W-:Y:S05]  /*3b80*/  @P0 BRA `(.L_x_345) ;  /* 0x0000006c008c0947 */ /* 0x000fea0003800000 */
[C---:B-----5:R-:W-:Y:S01]  /*3b90*/  FMUL R5, |R4|.reuse, 16777216 ;  /* 0x4b80000004057820 */ /* 0x060fe20000400200 */
[----:B------:R-:W-:Y:S01]  /*3ba0*/  FSETP.GEU.AND P0, PT, |R4|, 1.175494350822287508e-38, PT ;  /* 0x008000000400780b */ /* 0x000fe20003f0e200 */
[----:B------:R-:W-:Y:S01]  /*3bb0*/  IMAD.MOV.U32 R19, RZ, RZ, 0x3a2c32e4 ;  /* 0x3a2c32e4ff137424 */ /* 0x000fe200078e00ff */
[----:B------:R-:W-:Y:S02]  /*3bc0*/  BSSY.RECONVERGENT B0, `(.L_x_381) ;  /* 0x0000055000007945 */ /* 0x000fe40003800200 */
[----:B------:R-:W-:Y:S02]  /*3bd0*/  FSEL R5, R5, |R4|, !P0 ;  /* 0x4000000405057208 */ /* 0x000fe40004000000 */
[----:B------:R-:W-:Y:S02]  /*3be0*/  FSEL R8, RZ, -24, P0 ;  /* 0xc1c00000ff087808 */ /* 0x000fe40000000000 */
[----:B------:R-:W-:-:S04]  /*3bf0*/  IADD3 R6, PT, PT, R5, -0x3f3504f3, RZ ;  /* 0xc0cafb0d05067810 */ /* 0x000fc80007ffe0ff */
[----:B------:R-:W-:-:S04]  /*3c00*/  LOP3.LUT R10, R6, 0xff800000, RZ, 0xc0, !PT ;  /* 0xff800000060a7812 */ /* 0x000fc800078ec0ff */
        /* <DEDUP_REMOVED lines=36> */
[----:B------:R1:W-:Y:S01]  /*3e50*/  F2I.NTZ R20, R8 ;  /* 0x0000000800147305 */ /* 0x0003e20000203100 */
[----:B0-----:R-:W-:Y:S01]  /*3e60*/  FADD R19, R8, -R17 ;  /* 0x8000001108137221 */ /* 0x001fe20000000000 */
[----:B------:R-:W-:-:S02]  /*3e70*/  FSETP.GT.AND P0, PT, R17, RZ, PT ;  /* 0x000000ff1100720b */ /* 0x000fc40003f04000 */
[----:B-1----:R-:W-:Y:S01]  /*3e80*/  MOV R8, 0x3f800000 ;  /* 0x3f80000000087802 */ /* 0x002fe20000000f00 */
[----:B------:R-:W-:Y:S01]  /*3e90*/  FADD R18, R16, R19 ;  /* 0x0000001310127221 */ /* 0x000fe20000000000 */
[----:B------:R-:W-:Y:S01]  /*3ea0*/  FMUL R16, R5, 0.5 ;  /* 0x3f00000005107820 */ /* 0x000fe20000400000 */
[----:B------:R-:W-:Y:S02]  /*3eb0*/  SEL R17, RZ, 0x83000000, P0 ;  /* 0x83000000ff117807 */ /* 0x000fe40000000000 */
[----:B------:R-:W-:Y:S01]  /*3ec0*/  FFMA R19, R18, R11, 0.0013391353422775864601 ;  /* 0x3aaf85ed12137423 */ /* 0x000fe2000000000b */
[----:B------:R-:W-:Y:S02]  /*3ed0*/  FSETP.NEU.AND P0, PT, R4, 1, PT ;  /* 0x3f8000000400780b */ /* 0x000fe40003f0d000 */
[----:B------:R-:W0:Y:S01]  /*3ee0*/  FRND.TRUNC R16, R16 ;  /* 0x0000001000107307 */ /* 0x000e22000020d000 */
[----:B------:R-:W-:Y:S01]  /*3ef0*/  FFMA R19, R18, R19, 0.0096188392490148544312 ;  /* 0x3c1d985612137423 */ /* 0x000fe20000000013 */
[----:B------:R-:W-:-:S03]  /*3f00*/  ISETP.EQ.OR P2, PT, R21, RZ, !P0 ;  /* 0x000000ff1500720c */ /* 0x000fc60004742670 */
[----:B------:R-:W-:-:S04]  /*3f10*/  FFMA R19, R18, R19, 0.055503588169813156128 ;  /* 0x3d6357bb12137423 */ /* 0x000fc80000000013 */
[----:B------:R-:W-:-:S04]  /*3f20*/  FFMA R19, R18, R19, 0.24022644758224487305 ;  /* 0x3e75fdec12137423 */ /* 0x000fc80000000013 */
[----:B------:R-:W-:Y:S01]  /*3f30*/  FFMA R19, R18, R19, 0.69314718246459960938 ;  /* 0x3f31721812137423 */ /* 0x000fe20000000013 */
[----:B0-----:R-:W-:-:S03]  /*3f40*/  FADD R16, R16, R16 ;  /* 0x0000001010107221 */ /* 0x001fc60000000000 */
[----:B------:R-:W-:Y:S01]  /*3f50*/  FFMA R19, R18, R19, 1 ;  /* 0x3f80000012137423 */ /* 0x000fe20000000013 */
[----:B------:R-:W-:Y:S01]  /*3f60*/  IADD3 R18, PT, PT, R17, 0x7f000000, RZ ;  /* 0x7f00000011127810 */ /* 0x000fe20007ffe0ff */
[----:B------:R-:W-:-:S04]  /*3f70*/  IMAD R17, R20, 0x800000, -R17 ;  /* 0x0080000014117824 */ /* 0x000fc800078e0a11 */
[----:B------:R-:W-:-:S04]  /*3f80*/  FMUL R18, R19, R18 ;  /* 0x0000001213127220 */ /* 0x000fc80000400000 */
[----:B------:R-:W-:Y:S01]  /*3f90*/  FMUL R17, R18, R17 ;  /* 0x0000001112117220 */ /* 0x000fe20000400000 */
        /* <DEDUP_REMOVED lines=23> */
.L_x_382:
[----:B------:R-:W-:Y:S05]  /*4110*/  BSYNC.RECONVERGENT B0 ;  /* 0x0000000000007941 */ /* 0x000fea0003800200 */
.L_x_381:
        /* <DEDUP_REMOVED lines=10> */
[----:B------:R-:W-:Y:S01]  /*41c0*/  FSETP.GT.AND P1, PT, R16, RZ, PT ;  /* 0x000000ff1000720b */ /* 0x000fe20003f24000 */
[----:B------:R-:W-:Y:S02]  /*41d0*/  IMAD.MOV.U32 R16, RZ, RZ, 0x3f800000 ;  /* 0x3f800000ff107424 */ /* 0x000fe400078e00ff */
[----:B------:R-:W-:Y:S01]  /*41e0*/  FADD R10, R21, R6 ;  /* 0x00000006150a7221 */ /* 0x000fe20000000000 */
[----:B------:R-:W-:Y:S01]  /*41f0*/  FMUL R6, R17, 0.5 ;  /* 0x3f00000011067820 */ /* 0x000fe20000400000 */
[----:B------:R-:W-:Y:S02]  /*4200*/  SEL R21, RZ, 0x83000000, P1 ;  /* 0x83000000ff157807 */ /* 0x000fe40000800000 */
[----:B------:R-:W-:Y:S01]  /*4210*/  FFMA R11, R10, R11, 0.0013391353422775864601 ;  /* 0x3aaf85ed0a0b7423 */ /* 0x000fe2000000000b */
[----:B------:R-:W-:-:S02]  /*4220*/  FSETP.GT.AND P1, PT, |R19|, 152, PT ;  /* 0x431800001300780b */ /* 0x000fc40003f24200 */
[----:B------:R-:W0:Y:S01]  /*4230*/  FRND.TRUNC R6, R6 ;  /* 0x0000000600067307 */ /* 0x000e22000020d000 */
[----:B------:R-:W-:-:S04]  /*4240*/  FFMA R11, R10, R11, 0.0096188392490148544312 ;  /* 0x3c1d98560a0b7423 */ /* 0x000fc8000000000b */
[----:B------:R-:W-:-:S04]  /*4250*/  FFMA R11, R10, R11, 0.055503588169813156128 ;  /* 0x3d6357bb0a0b7423 */ /* 0x000fc8000000000b */
[----:B------:R-:W-:-:S04]  /*4260*/  FFMA R11, R10, R11, 0.24022644758224487305 ;  /* 0x3e75fdec0a0b7423 */ /* 0x000fc8000000000b */
[----:B------:R-:W-:-:S04]  /*4270*/  FFMA R11, R10, R11, 0.69314718246459960938 ;  /* 0x3f3172180a0b7423 */ /* 0x000fc8000000000b */
[----:B------:R-:W-:Y:S01]  /*4280*/  FFMA R11, R10, R11, 1 ;  /* 0x3f8000000a0b7423 */ /* 0x000fe2000000000b */
[----:B------:R-:W-:Y:S02]  /*4290*/  IADD3 R10, PT, PT, R21, 0x7f000000, RZ ;  /* 0x7f000000150a7810 */ /* 0x000fe40007ffe0ff */
[----:B-1----:R-:W-:-:S03]  /*42a0*/  LEA R21, R18, -R21, 0x17 ;  /* 0x8000001512157211 */ /* 0x002fc600078eb8ff */
[----:B------:R-:W-:-:S04]  /*42b0*/  FMUL R10, R11, R10 ;  /* 0x0000000a0b0a7220 */ /* 0x000fc80000400000 */
[----:B------:R-:W-:Y:S01]  /*42c0*/  FMUL R21, R10, R21 ;  /* 0x000000150a157220 */ /* 0x000fe20000400000 */
[----:B0-----:R-:W-:Y:S01]  /*42d0*/  FADD R10, R6, R6 ;  /* 0x00000006060a7221 */ /* 0x001fe20000000000 */
        /* <DEDUP_REMOVED lines=26> */
.L_x_384:
[----:B------:R-:W-:Y:S05]  /*4480*/  BSYNC.RECONVERGENT B0 ;  /* 0x0000000000007941 */ /* 0x000fea0003800200 */
.L_x_383:
[----:B------:R-:W-:-:S04]  /*4490*/  FMUL R16, R5, R16 ;  /* 0x0000001005107220 */ /* 0x000fc80000400000 */
[----:B------:R-:W-:Y:S01]  /*44a0*/  FMUL R5, R3, R16 ;  /* 0x0000001003057220 */ /* 0x000fe20000400000 */
[----:B------:R-:W-:Y:S06]  /*44b0*/  BRA `(.L_x_345) ;  /* 0x0000006400407947 */ /* 0x000fec0003800000 */
.L_x_864:
[----:B-----5:R-:W-:Y:S01]  /*44c0*/  VIADD R5, R4, 0xf3000000 ;  /* 0xf300000004057836 */ /* 0x020fe20000000000 */
[----:B------:R0:W1:Y:S01]  /*44d0*/  MUFU.RSQ R11, R4 ;  /* 0x00000004000b7308 */ /* 0x0000620000001400 */
[----:B------:R-:W-:Y:S03]  /*44e0*/  BSSY.RECONVERGENT B0, `(.L_x_385) ;  /* 0x000000c000007945 */ /* 0x000fe60003800200 */
[----:B------:R-:W-:-:S13]  /*44f0*/  ISETP.GT.U32.AND P0, PT, R5, 0x727fffff, PT ;  /* 0x727fffff0500780c */ /* 0x000fda0003f04070 */
[----:B01----:R-:W-:Y:S05]  /*4500*/  @!P0 BRA `(.L_x_386) ;  /* 0x0000000000148947 */ /* 0x003fea0003800000 */
[----:B------:R-:W-:Y:S02]  /*4510*/  MOV R5, R4 ;  /* 0x0000000400057202 */ /* 0x000fe40000000f00 */
[----:B------:R-:W-:-:S07]  /*4520*/  MOV R22, 0x4540 ;  /* 0x0000454000167802 */ /* 0x000fce0000000f00 */
[----:B------:R-:W-:Y:S05]  /*4530*/  CALL.REL.NOINC `($__internal_4_$__cuda_sm20_sqrt_rn_f32_slowpath) ;  /* 0x0000007000847944 */ /* 0x000fea0003c00000 */
[----:B------:R-:W-:Y:S01]  /*4540*/  MOV R8, R5 ;  /* 0x0000000500087202 */ /* 0x000fe20000000f00 */
[----:B------:R-:W-:Y:S06]  /*4550*/  BRA `(.L_x_387) ;  /* 0x0000000000107947 */ /* 0x000fec0003800000 */
.L_x_386:
[----:B------:R-:W-:Y:S01]  /*4560*/  FMUL.FTZ R5, R4, R11 ;  /* 0x0000000b04057220 */ /* 0x000fe20000410000 */
[----:B------:R-:W-:-:S03]  /*4570*/  FMUL.FTZ R8, R11, 0.5 ;  /* 0x3f0000000b087820 */ /* 0x000fc60000410000 */
[----:B------:R-:W-:-:S04]  /*4580*/  FFMA R4, -R5, R5, R4 ;  /* 0x0000000505047223 */ /* 0x000fc80000000104 */
[----:B------:R-:W-:-:S07]  /*4590*/  FFMA R8, R4, R8, R5 ;  /* 0x0000000804087223 */ /* 0x000fce0000000005 */
.L_x_387:
[----:B------:R-:W-:Y:S05]  /*45a0*/  BSYNC.RECONVERGENT B0 ;  /* 0x0000000000007941 */ /* 0x000fea0003800200 */
.L_x_385:
        /* <DEDUP_REMOVED lines=11> */
[----:B------:R-:W-:Y:S02]  /*4660*/  MOV R6, R10 ;  /* 0x0000000a00067202 */ /* 0x000fe40000000f00 */
[----:B------:R-:W-:-:S07]  /*4670*/  MOV R18, 0x4690 ;  /* 0x0000469000127802 */ /* 0x000fce0000000f00 */
[----:B------:R-:W-:Y:S05]  /*4680*/  CALL.REL.NOINC `($__internal_5_$__cuda_sm3x_div_rn_noftz_f32_slowpath) ;  /* 0x00000070008c7944 */ /* 0x000fea0003c00000 */
.L_x_389:
[----:B------:R-:W-:Y:S05]  /*4690*/  BSYNC.RECONVERGENT B2 ;  /* 0x0000000000027941 */ /* 0x000fea0003800200 */
.L_x_388:
[----:B------:R-:W-:Y:S05]  /*46a0*/  BRA `(.L_x_345) ;  /* 0x0000006000c47947 */ /* 0x000fea0003800000 */
.L_x_865:
        /* <DEDUP_REMOVED lines=16> */
[----:B------:R-:W-:Y:S02]  /*47b0*/  FSEL R8, RZ, -24, P0 ;  /* 0xc1c00000ff087808 */ /* 0x000fe40000000000 */
[----:B------:R-:W-:Y:S01]  /*47c0*/  FSETP.GEU.AND P2, PT, |R4|, RZ, PT ;  /* 0x000000ff0400720b */ /* 0x000fe20003f4e200 */
[----:B------:R-:W-:-:S05]  /*47d0*/  VIADD R6, R5, 0xc0cafb0d ;  /* 0xc0cafb0d05067836 */ /* 0x000fca0000000000 */
[----:B------:R-:W-:-:S04]  /*47e0*/  LOP3.LUT R6, R6, 0xff800000, RZ, 0xc0, !PT ;  /* 0xff80000006067812 */ /* 0x000fc800078ec0ff */
[----:B------:R-:W-:-:S05]  /*47f0*/  IADD3 R5, PT, PT, R5, -R6, RZ ;  /* 0x8000000605057210 */ /* 0x000fca0007ffe0ff */
[C---:B------:R-:W-:Y:S01]  /*4800*/  FADD R10, R5.reuse, 1 ;  /* 0x3f800000050a7421 */ /* 0x040fe20000000000 */
[----:B------:R-:W-:Y:S01]  /*4810*/  FADD R17, R5, -1 ;  /* 0xbf80000005117421 */ /* 0x000fe20000000000 */
[----:B------:R-:W-:-:S03]  /*4820*/  I2FP.F32.S32 R5, R6 ;  /* 0x0000000600057245 */ /* 0x000fc60000201400 */
[----:B------:R-:W-:Y:S01]  /*4830*/  FADD R11, R17, R17 ;  /* 0x00000011110b7221 */ /* 0x000fe20000000000 */
[----:B------:R-:W0:Y:S03]  /*4840*/  MUFU.RCP R10, R10 ;  /* 0x0000000a000a7308 */ /* 0x000e260000001000 */
[----:B0-----:R-:W-:Y:S01]  /*4850*/  FMUL R6, R10, R11 ;  /* 0x0000000b0a067220 */ /* 0x001fe20000400000 */
[----:B------:R-:W-:-:S03]  /*4860*/  FFMA R11, R5, 1.1920928955078125e-07, R8 ;  /* 0x34000000050b7823 */ /* 0x000fc60000000008 */
        /* <DEDUP_REMOVED lines=16> */
[----:B------:R-:W-:-:S03]  /*4970*/  IMAD.MOV.U32 R10, RZ, RZ, 0x391fcb8e ;  /* 0x391fcb8eff0a7424 */ /* 0x000fc600078e00ff */
        /* <DEDUP_REMOVED lines=12> */
[----:B------:R-:W-:-:S04]  /*4a40*/  FADD R5, R5, R8 ;  /* 0x0000000805057221 */ /* 0x000fc80000000000 */
[----:B------:R-:W-:-:S04]  /*4a50*/  FFMA R8, R5, R10, 0.0013391353422775864601 ;  /* 0x3aaf85ed05087423 */ /* 0x000fc8000000000a */
[----:B------:R-:W-:-:S04]  /*4a60*/  FFMA R8, R5, R8, 0.0096188392490148544312 ;  /* 0x3c1d985605087423 */ /* 0x000fc80000000008 */
[----:B------:R-:W-:-:S04]  /*4a70*/  FFMA R8, R5, R8, 0.055503588169813156128 ;  /* 0x3d6357bb05087423 */ /* 0x000fc80000000008 */
[----:B------:R-:W-:-:S04]  /*4a80*/  FFMA R8, R5, R8, 0.24022644758224487305 ;  /* 0x3e75fdec05087423 */ /* 0x000fc80000000008 */
[C---:B------:R-:W-:Y:S01]  /*4a90*/  FFMA R10, R5.reuse, R8, 0.69314718246459960938 ;  /* 0x3f317218050a7423 */ /* 0x040fe20000000008 */
[----:B------:R-:W-:Y:S02]  /*4aa0*/  SEL R8, RZ, 0x83000000, P0 ;  /* 0x83000000ff087807 */ /* 0x000fe40000000000 */
[----:B------:R-:W-:Y:S01]  /*4ab0*/  FSETP.GEU.AND P0, PT, R6, RZ, PT ;  /* 0x000000ff0600720b */ /* 0x000fe20003f0e000 */
[----:B------:R-:W-:Y:S01]  /*4ac0*/  FFMA R11, R5, R10, 1 ;  /* 0x3f800000050b7423 */ /* 0x000fe2000000000a */
[----:B------:R-:W-:Y:S02]  /*4ad0*/  IADD3 R10, PT, PT, R8, 0x7f000000, RZ ;  /* 0x7f000000080a7810 */ /* 0x000fe40007ffe0ff */
[----:B-1----:R-:W-:Y:S02]  /*4ae0*/  LEA R17, R17, -R8, 0x17 ;  /* 0x8000000811117211 */ /* 0x002fe400078eb8ff */
[----:B------:R-:W-:Y:S01]  /*4af0*/  FSEL R5, RZ, +INF , !P0 ;  /* 0x7f800000ff057808 */ /* 0x000fe20004000000 */
[----:B------:R-:W-:-:S04]  /*4b00*/  FMUL R10, R10, R11 ;  /* 0x0000000b0a0a7220 */ /* 0x000fc80000400000 */
[----:B------:R-:W-:Y:S01]  /*4b10*/  @!P1 FMUL R5, R17, R10 ;  /* 0x0000000a11059220 */ /* 0x000fe20000400000 */
[----:B------:R-:W-:-:S07]  /*4b20*/  @!P2 IMAD.MOV.U32 R5, RZ, RZ, 0x7fffffff ;  /* 0x7fffffffff05a424 */ /* 0x000fce00078e00ff */
.L_x_391:
[----:B------:R-:W-:Y:S05]  /*4b30*/  BSYNC.RECONVERGENT B0 ;  /* 0x0000000000007941 */ /* 0x000fea0003800200 */
.L_x_390:
        /* <DEDUP_REMOVED lines=15> */
[----:B------:R-:W-:Y:S05]  /*4c30*/  CALL.REL.NOINC `($__internal_5_$__cuda_sm3x_div_rn_noftz_f32_slowpath) ;  /* 0x0000006c00207944 */ /* 0x000fea0003c00000 */
.L_x_393:
[----:B------:R-:W-:Y:S05]  /*4c40*/  BSYNC.RECONVERGENT B2 ;  /* 0x0000000000027941 */ /* 0x000fea0003800200 */
.L_x_392:
[----:B------:R-:W-:Y:S05]  /*4c50*/  BRA `(.L_x_345) ;  /* 0x0000005c00587947 */ /* 0x000fea0003800000 */
.L_x_374:
[----:B------:R-:W-:-:S13]  /*4c60*/  ISETP.GT.AND P0, PT, R6, 0x12, PT ;  /* 0x000000120600780c */ /* 0x000fda0003f04270 */
[----:B------:R-:W-:Y:S05]  /*4c70*/  @P0 BRA `(.L_x_394) ;  /* 0x0000000000680947 */ /* 0x000fea0003800000 */
[----:B------:R-:W-:-:S05]  /*4c80*/  IMAD.MOV.U32 R11, RZ, RZ, -0x11 ;  /* 0xffffffefff0b7424 */ /* 0x000fca00078e00ff */
[----:B------:R-:W-:-:S04]  /*4c90*/  VIADDMNMX.U32 R6, R6, R11, 0x2, PT ;  /* 0x0000000206067446 */ /* 0x000fc8000380000b */
[----:B------:R-:W-:-:S04]  /*4ca0*/  SHF.L.U32 R6, R6, 0x2, RZ ;  /* 0x0000000206067819 */ /* 0x000fc800000006ff */
[----:B------:R-:W0:Y:S02]  /*4cb0*/  LDC R10, c[0x2][R6+0x44] ;  /* 0x00801100060a7b82 */ /* 0x000e240000000800 */
[----:B0-----:R-:W-:-:S04]  /*4cc0*/  SHF.R.S32.HI R11, RZ, 0x1f, R10 ;  /* 0x0000001fff0b7819 */ /* 0x001fc8000001140a */
.L_x_867:
[----:B------:R-:W-:Y:S05]  /*4cd0*/  BRX R10 -0x4ce0                                                          (*"BRANCH_TARGETS .L_x_868,.L_x_869,.L_x_345"*) ;  /* 0xffffffb00ac87949 */ /* 0x000fea000383ffff */
.L_x_869:
        /* <DEDUP_REMOVED lines=8> */
.L_x_868:
        /* <DEDUP_REMOVED lines=12> */
.L_x_394:
[----:B------:R-:W-:-:S04]  /*4e20*/  MOV R11, 0xffffffed ;  /* 0xffffffed000b7802 */ /* 0x000fc80000000f00 */
[----:B------:R-:W-:-:S05]  /*4e30*/  VIADDMNMX.U32 R6, R6, R11, 0x3, PT ;  /* 0x0000000306067446 */ /* 0x000fca000380000b */
[----:B------:R-:W-:-:S04]  /*4e40*/  IMAD.SHL.U32 R6, R6, 0x4, RZ ;  /* 0x0000000406067824 */ /* 0x000fc800078e00ff */
[----:B------:R-:W0:Y:S02]  /*4e50*/  LDC R10, c[0x2][R6+0x50] ;  /* 0x00801400060a7b82 */ /* 0x000e240000000800 */
[----:B0-----:R-:W-:-:S04]  /*4e60*/  SHF.R.S32.HI R11, RZ, 0x1f, R10 ;  /* 0x0000001fff0b7819 */ /* 0x001fc8000001140a */
.L_x_871:
[----:B------:R-:W-:Y:S05]  /*4e70*/  BRX R10 -0x4e80                                                          (*"BRANCH_TARGETS .L_x_872,.L_x_873,.L_x_874,.L_x_345"*) ;  /* 0xffffffb00a607949 */ /* 0x000fea000383ffff */
.L_x_874:
[C---:B-----5:R-:W-:Y:S01]  /*4e80*/  FMUL R5, R4.reuse, 8388608 ;  /* 0x4b00000004057820 */ /* 0x060fe20000400000 */
[----:B------:R-:W-:Y:S01]  /*4e90*/  FSETP.GEU.AND P0, PT, R4, 1.175494350822287508e-38, PT ;  /* 0x008000000400780b */ /* 0x000fe20003f0e000 */
[----:B------:R-:W-:Y:S01]  /*4ea0*/  IMAD.MOV.U32 R11, RZ, RZ, 0x3dc6b27f ;  /* 0x3dc6b27fff0b7424 */ /* 0x000fe200078e00ff */
[----:B------:R-:W-:Y:S01]  /*4eb0*/  MOV R16, 0x7f800000 ;  /* 0x7f80000000107802 */ /* 0x000fe20000000f00 */
[----:B------:R-:W-:Y:S01]  /*4ec0*/  BSSY.RECONVERGENT B2, `(.L_x_395) ;  /* 0x0000026000027945 */ /* 0x000fe20003800200 */
[----:B------:R-:W-:Y:S02]  /*4ed0*/  FSEL R5, R5, R4, !P0 ;  /* 0x0000000405057208 */ /* 0x000fe40004000000 */
[----:B------:R-:W-:Y:S02]  /*4ee0*/  FSEL R19, RZ, -23, P0 ;  /* 0xc1b80000ff137808 */ /* 0x000fe40000000000 */
[C---:B------:R-:W-:Y:S02]  /*4ef0*/  IADD3 R6, PT, PT, R5.reuse, -0x3f3504f3, RZ ;  /* 0xc0cafb0d05067810 */ /* 0x040fe40007ffe0ff */
[----:B------:R-:W-:-:S02]  /*4f00*/  ISETP.GT.U32.AND P1, PT, R5, 0x7f7fffff, PT ;  /* 0x7f7fffff0500780c */ /* 0x000fc40003f24070 */
[----:B------:R-:W-:Y:S01]  /*4f10*/  LOP3.LUT R10, R6, 0xff800000, RZ, 0xc0, !PT ;  /* 0xff800000060a7812 */ /* 0x000fe200078ec0ff */
[----:B------:R-:W-:Y:S01]  /*4f20*/  FMUL R6, R4, 0.69314718246459960938 ;  /* 0x3f31721804067820 */ /* 0x000fe20000400000 */
[----:B------:R-:W-:Y:S02]  /*4f30*/  FSETP.NEU.AND P2, PT, R5, RZ, PT ;  /* 0x000000ff0500720b */ /* 0x000fe40003f4d000 */
[----:B------:R-:W-:Y:S01]  /*4f40*/  IADD3 R8, PT, PT, -R10, R5, RZ ;  /* 0x000000050a087210 */ /* 0x000fe20007ffe1ff */
[----:B------:R-:W0:Y:S01]  /*4f50*/  MUFU.RCP R17, R6 ;  /* 0x0000000600117308 */ /* 0x000e220000001000 */
[----:B------:R-:W-:-:S03]  /*4f60*/  I2FP.F32.S32 R10, R10 ;  /* 0x0000000a000a7245 */ /* 0x000fc60000201400 */
[----:B------:R-:W-:Y:S02]  /*4f70*/  FADD R8, R8, -1 ;  /* 0xbf80000008087421 */ /* 0x000fe40000000000 */
[----:B------:R-:W-:Y:S02]  /*4f80*/  FFMA R10, R10, 1.1920928955078125e-07, R19 ;  /* 0x340000000a0a7823 */ /* 0x000fe40000000013 */
[C---:B------:R-:W-:Y:S01]  /*4f90*/  FFMA R11, R8.reuse, R11, -0.16845393180847167969 ;  /* 0xbe2c7f30080b7423 */ /* 0x040fe2000000000b */
[----:B------:R-:W1:Y:S03]  /*4fa0*/  FCHK P0, R3, R6 ;  /* 0x0000000603007302 */ /* 0x000e660000000000 */
[----:B------:R-:W-:-:S04]  /*4fb0*/  FFMA R11, R8, R11, 0.1716887056827545166 ;  /* 0x3e2fcf2a080b7423 */ /* 0x000fc8000000000b */
[----:B------:R-:W-:Y:S01]  /*4fc0*/  FFMA R11, R8, R11, -0.17900948226451873779 ;  /* 0xbe374e43080b7423 */ /* 0x000fe2000000000b */
[----:B0-----:R-:W-:-:S03]  /*4fd0*/  FFMA R4, -R6, R17, 1 ;  /* 0x3f80000006047423 */ /* 0x001fc60000000111 */
[----:B------:R-:W-:Y:S01]  /*4fe0*/  FFMA R11, R8, R11, 0.20512372255325317383 ;  /* 0x3e520bf4080b7423 */ /* 0x000fe2000000000b */
[----:B------:R-:W-:-:S03]  /*4ff0*/  FFMA R4, R17, R4, R17 ;  /* 0x0000000411047223 */ /* 0x000fc60000000011 */
[----:B------:R-:W-:-:S04]  /*5000*/  FFMA R11, R8, R11, -0.24046532809734344482 ;  /* 0xbe763c8b080b7423 */ /* 0x000fc8000000000b */
[----:B------:R-:W-:-:S04]  /*5010*/  FFMA R11, R8, R11, 0.28857114911079406738 ;  /* 0x3e93bf99080b7423 */ /* 0x000fc8000000000b */
[----:B------:R-:W-:-:S04]  /*5020*/  FFMA R11, R8, R11, -0.36067417263984680176 ;  /* 0xbeb8aa49080b7423 */ /* 0x000fc8000000000b */
[----:B------:R-:W-:-:S04]  /*5030*/  FFMA R11, R8, R11, 0.48089820146560668945 ;  /* 0x3ef6384a080b7423 */ /* 0x000fc8000000000b */
[----:B------:R-:W-:-:S04]  /*5040*/  FFMA R11, R8, R11, -0.72134751081466674805 ;  /* 0xbf38aa3b080b7423 */ /* 0x000fc8000000000b */
[----:B------:R-:W-:-:S04]  /*5050*/  FMUL R11, R8, R11 ;  /* 0x0000000b080b7220 */ /* 0x000fc80000400000 */
[----:B------:R-:W-:-:S04]  /*5060*/  FMUL R11, R8, R11 ;  /* 0x0000000b080b7220 */ /* 0x000fc80000400000 */
[----:B------:R-:W-:-:S04]  /*5070*/  FFMA R11, R8, 1.4426950216293334961, R11 ;  /* 0x3fb8aa3b080b7823 */ /* 0x000fc8000000000b */
[----:B------:R-:W-:Y:S01]  /*5080*/  FADD R8, R10, R11 ;  /* 0x0000000b0a087221 */ /* 0x000fe20000000000 */
[----:B------:R-:W-:Y:S01]  /*5090*/  FFMA R11, R3, R4, RZ ;  /* 0x00000004030b7223 */ /* 0x000fe200000000ff */
[----:B------:R-:W-:-:S03]  /*50a0*/  @P1 FFMA R8, R5, R16, +INF ;  /* 0x7f80000005081423 */ /* 0x000fc60000000010 */
[----:B------:R-:W-:Y:S02]  /*50b0*/  FFMA R5, -R6, R11, R3 ;  /* 0x0000000b06057223 */ /* 0x000fe40000000103 */
[----:B------:R-:W-:Y:S02]  /*50c0*/  FSEL R8, R8, -INF , P2 ;  /* 0xff80000008087808 */ /* 0x000fe40001000000 */
[----:B------:R-:W-:Y:S01]  /*50d0*/  FFMA R5, R4, R5, R11 ;  /* 0x0000000504057223 */ /* 0x000fe2000000000b */
[----:B-1----:R-:W-:Y:S06]  /*50e0*/  @!P0 BRA `(.L_x_396) ;  /* 0x00000000000c8947 */ /* 0x002fec0003800000 */
[----:B------:R-:W-:Y:S02]  /*50f0*/  MOV R5, R3 ;  /* 0x0000000300057202 */ /* 0x000fe40000000f00 */
[----:B------:R-:W-:-:S07]  /*5100*/  MOV R18, 0x5120 ;  /* 0x0000512000127802 */ /* 0x000fce0000000f00 */
[----:B------:R-:W-:Y:S05]  /*5110*/  CALL.REL.NOINC `($__internal_5_$__cuda_sm3x_div_rn_noftz_f32_slowpath) ;  /* 0x0000006400e87944 */ /* 0x000fea0003c00000 */
.L_x_396:
[----:B------:R-:W-:Y:S05]  /*5120*/  BSYNC.RECONVERGENT B2 ;  /* 0x0000000000027941 */ /* 0x000fea0003800200 */
.L_x_395:
[----:B------:R-:W-:Y:S05]  /*5130*/  BRA `(.L_x_345) ;  /* 0x0000005800207947 */ /* 0x000fea0003800000 */
.L_x_872:
[C---:B-----5:R-:W-:Y:S01]  /*5140*/  FMUL R5, R4.reuse, 1.4426950216293334961 ;  /* 0x3fb8aa3b04057820 */ /* 0x060fe20000400000 */
[C---:B------:R-:W-:Y:S01]  /*5150*/  FSETP.GEU.AND P0, PT, |R4|.reuse, 0.40999999642372131348, PT ;  /* 0x3ed1eb850400780b */ /* 0x040fe20003f0e200 */
[----:B------:R-:W-:Y:S01]  /*5160*/  IMAD.MOV.U32 R19, RZ, RZ, 0x3ab5ebe6 ;  /* 0x3ab5ebe6ff137424 */ /* 0x000fe200078e00ff */
        /* <DEDUP_REMOVED lines=29> */
.L_x_873:
[C---:B-----5:R-:W-:Y:S01]  /*5340*/  FMUL R5, R4.reuse, 8388608 ;  /* 0x4b00000004057820 */ /* 0x060fe20000400000 */
[----:B------:R-:W-:Y:S01]  /*5350*/  FSETP.GEU.AND P0, PT, R4, 1.175494350822287508e-38, PT ;  /* 0x008000000400780b */ /* 0x000fe20003f0e000 */
[----:B------:R-:W-:Y:S01]  /*5360*/  IMAD.MOV.U32 R11, RZ, RZ, 0x3e055027 ;  /* 0x3e055027ff0b7424 */ /* 0x000fe200078e00ff */
[----:B------:R-:W0:Y:S01]  /*5370*/  MUFU.RCP R19, R4 ;  /* 0x0000000400137308 */ /* 0x000e220000001000 */
[----:B------:R-:W-:Y:S01]  /*5380*/  BSSY.RECONVERGENT B2, `(.L_x_397) ;  /* 0x0000024000027945 */ /* 0x000fe20003800200 */
[----:B------:R-:W-:-:S04]  /*5390*/  FSEL R5, R5, R4, !P0 ;  /* 0x0000000405057208 */ /* 0x000fc80004000000 */
[C---:B------:R-:W-:Y:S02]  /*53a0*/  IADD3 R6, PT, PT, R5.reuse, -0x3f2aaaab, RZ ;  /* 0xc0d5555505067810 */ /* 0x040fe40007ffe0ff */
[C---:B------:R-:W-:Y:S02]  /*53b0*/  ISETP.GT.U32.AND P1, PT, R5.reuse, 0x7f7fffff, PT ;  /* 0x7f7fffff0500780c */ /* 0x040fe40003f24070 */
[----:B------:R-:W-:Y:S02]  /*53c0*/  LOP3.LUT R8, R6, 0xff800000, RZ, 0xc0, !PT ;  /* 0xff80000006087812 */ /* 0x000fe400078ec0ff */
[C---:B------:R-:W-:Y:S02]  /*53d0*/  FSETP.NEU.AND P2, PT, R5.reuse, RZ, PT ;  /* 0x000000ff0500720b */ /* 0x040fe40003f4d000 */
[----:B------:R-:W-:-:S05]  /*53e0*/  IADD3 R6, PT, PT, R5, -R8, RZ ;  /* 0x8000000805067210 */ /* 0x000fca0007ffe0ff */
[----:B------:R-:W-:Y:S01]  /*53f0*/  FADD R10, R6, -1 ;  /* 0xbf800000060a7421 */ /* 0x000fe20000000000 */
[----:B------:R-:W-:Y:S01]  /*5400*/  FSEL R6, RZ, -23, P0 ;  /* 0xc1b80000ff067808 */ /* 0x000fe20000000000 */
[----:B------:R-:W1:Y:S02]  /*5410*/  FCHK P0, R3, R4 ;  /* 0x0000000403007302 */ /* 0x000e640000000000 */
[----:B------:R-:W-:-:S04]  /*5420*/  FFMA R11, R10, -R11, 0.14084610342979431152 ;  /* 0x3e1039f60a0b7423 */ /* 0x000fc8000000080b */
[----:B------:R-:W-:-:S04]  /*5430*/  FFMA R11, R10, R11, -0.12148627638816833496 ;  /* 0xbdf8cdcc0a0b7423 */ /* 0x000fc8000000000b */
[----:B------:R-:W-:-:S04]  /*5440*/  FFMA R11, R10, R11, 0.13980610668659210205 ;  /* 0x3e0f29550a0b7423 */ /* 0x000fc8000000000b */
[----:B------:R-:W-:-:S04]  /*5450*/  FFMA R11, R10, R11, -0.16684235632419586182 ;  /* 0xbe2ad8b90a0b7423 */ /* 0x000fc8000000000b */
[----:B------:R-:W-:-:S04]  /*5460*/  FFMA R11, R10, R11, 0.20012299716472625732 ;  /* 0x3e4ced0b0a0b7423 */ /* 0x000fc8000000000b */
[----:B------:R-:W-:-:S04]  /*5470*/  FFMA R11, R10, R11, -0.24999669194221496582 ;  /* 0xbe7fff220a0b7423 */ /* 0x000fc8000000000b */
[----:B------:R-:W-:-:S04]  /*5480*/  FFMA R11, R10, R11, 0.33333182334899902344 ;  /* 0x3eaaaa780a0b7423 */ /* 0x000fc8000000000b */
[----:B------:R-:W-:Y:S01]  /*5490*/  FFMA R17, R10, R11, -0.5 ;  /* 0xbf0000000a117423 */ /* 0x000fe2000000000b */
[----:B------:R-:W-:Y:S01]  /*54a0*/  I2FP.F32.S32 R11, R8 ;  /* 0x00000008000b7245 */ /* 0x000fe20000201400 */
[----:B0-----:R-:W-:Y:S02]  /*54b0*/  FFMA R8, -R4, R19, 1 ;  /* 0x3f80000004087423 */ /* 0x001fe40000000113 */
[C---:B------:R-:W-:Y:S02]  /*54c0*/  FMUL R17, R10.reuse, R17 ;  /* 0x000000110a117220 */ /* 0x040fe40000400000 */
[----:B------:R-:W-:Y:S01]  /*54d0*/  FFMA R6, R11, 1.1920928955078125e-07, R6 ;  /* 0x340000000b067823 */ /* 0x000fe20000000006 */
[----:B------:R-:W-:Y:S01]  /*54e0*/  FFMA R19, R19, R8, R19 ;  /* 0x0000000813137223 */ /* 0x000fe20000000013 */
[----:B------:R-:W-:Y:S01]  /*54f0*/  FFMA R17, R10, R17, R10 ;  /* 0x000000110a117223 */ /* 0x000fe2000000000a */
[----:B------:R-:W-:-:S03]  /*5500*/  MOV R8, 0x7f800000 ;  /* 0x7f80000000087802 */ /* 0x000fc60000000f00 */
[----:B------:R-:W-:Y:S01]  /*5510*/  FFMA R17, R6, 0.69314718246459960938, R17 ;  /* 0x3f31721806117823 */ /* 0x000fe20000000011 */
[----:B------:R-:W-:Y:S01]  /*5520*/  FFMA R6, R3, R19, RZ ;  /* 0x0000001303067223 */ /* 0x000fe200000000ff */
[----:B------:R-:W-:-:S03]  /*5530*/  @P1 FFMA R17, R5, R8, +INF ;  /* 0x7f80000005111423 */ /* 0x000fc60000000008 */
[----:B------:R-:W-:Y:S02]  /*5540*/  FFMA R5, -R4, R6, R3 ;  /* 0x0000000604057223 */ /* 0x000fe40000000103 */
[----:B------:R-:W-:Y:S02]  /*5550*/  FSEL R8, R17, -INF , P2 ;  /* 0xff80000011087808 */ /* 0x000fe40001000000 */
[----:B------:R-:W-:Y:S01]  /*5560*/  FFMA R5, R19, R5, R6 ;  /* 0x0000000513057223 */ /* 0x000fe20000000006 */
[----:B-1----:R-:W-:Y:S06]  /*5570*/  @!P0 BRA `(.L_x_398) ;  /* 0x0000000000108947 */ /* 0x002fec0003800000 */
[----:B------:R-:W-:Y:S01]  /*5580*/  MOV R5, R3 ;  /* 0x0000000300057202 */ /* 0x000fe20000000f00 */
[----:B------:R-:W-:Y:S01]  /*5590*/  IMAD.MOV.U32 R6, RZ, RZ, R4 ;  /* 0x000000ffff067224 */ /* 0x000fe200078e0004 */
[----:B------:R-:W-:-:S07]  /*55a0*/  MOV R18, 0x55c0 ;  /* 0x000055c000127802 */ /* 0x000fce0000000f00 */
[----:B------:R-:W-:Y:S05]  /*55b0*/  CALL.REL.NOINC `($__internal_5_$__cuda_sm3x_div_rn_noftz_f32_slowpath) ;  /* 0x0000006000c07944 */ /* 0x000fea0003c00000 */
.L_x_398:
[----:B------:R-:W-:Y:S05]  /*55c0*/  BSYNC.RECONVERGENT B2 ;  /* 0x0000000000027941 */ /* 0x000fea0003800200 */
.L_x_397:
[----:B------:R-:W-:Y:S05]  /*55d0*/  BRA `(.L_x_345) ;  /* 0x0000005000f87947 */ /* 0x000fea0003800000 */
.L_x_341:
        /* <DEDUP_REMOVED lines=11> */
.L_x_876:
[----:B------:R-:W-:Y:S05]  /*5690*/  BRX R10 -0x56a0                                                          (*"BRANCH_TARGETS .L_x_877,.L_x_878,.L_x_345"*) ;  /* 0xffffffa80a587949 */ /* 0x000fea000383ffff */
.L_x_878:
[C---:B-----5:R-:W-:Y:S01]  /*56a0*/  FADD.RZ R5, R4.reuse, 1 ;  /* 0x3f80000004057421 */ /* 0x060fe2000000c000 */
[----:B------:R-:W-:Y:S01]  /*56b0*/  HFMA2 R11, -RZ, RZ, 1.625, 0 ;  /* 0x3e800000ff0b7431 */ /* 0x000fe200000001ff */
[C---:B------:R-:W-:Y:S01]  /*56c0*/  ISETP.GE.U32.AND P1, PT, R4.reuse, 0x7f800000, PT ;  /* 0x7f8000000400780c */ /* 0x040fe20003f26070 */
[----:B------:R-:W-:Y:S01]  /*56d0*/  BSSY.RECONVERGENT B2, `(.L_x_402) ;  /* 0x0000026000027945 */ /* 0x000fe20003800200 */
[----:B------:R-:W-:Y:S02]  /*56e0*/  VIADD R5, R5, 0xc0c00000 ;  /* 0xc0c0000005057836 */ /* 0x000fe40000000000 */
[----:B------:R-:W-:-:S03]  /*56f0*/  ISETP.GT.AND P3, PT, R4, -0x40800000, P1 ;  /* 0xbf8000000400780c */ /* 0x000fc60000f64270 */
[----:B------:R-:W-:-:S04]  /*5700*/  LOP3.LUT R5, R5, 0xff800000, RZ, 0xc0, !PT ;  /* 0xff80000005057812 */ /* 0x000fc800078ec0ff */
[----:B------:R-:W-:Y:S02]  /*5710*/  IADD3 R8, PT, PT, -R5, 0x40800000, RZ ;  /* 0x4080000005087810 */ /* 0x000fe40007ffe1ff */
[-C--:B------:R-:W-:Y:S02]  /*5720*/  IADD3 R6, PT, PT, R4, -R5.reuse, RZ ;  /* 0x8000000504067210 */ /* 0x080fe40007ffe0ff */
[----:B------:R-:W-:Y:S01]  /*5730*/  I2FP.F32.S32 R5, R5 ;  /* 0x0000000500057245 */ /* 0x000fe20000201400 */
[----:B------:R-:W-:Y:S01]  /*5740*/  FFMA R11, R8, R11, -1 ;  /* 0xbf800000080b7423 */ /* 0x000fe2000000000b */
[----:B------:R-:W-:Y:S01]  /*5750*/  IMAD.MOV.U32 R8, RZ, RZ, 0x3d39bf78 ;  /* 0x3d39bf78ff087424 */ /* 0x000fe200078e00ff */
[----:B------:R-:W-:Y:S02]  /*5760*/  @P1 FSETP.NEU.AND P2, PT, R4, RZ, PT ;  /* 0x000000ff0400120b */ /* 0x000fe40003f4d000 */
        /* <DEDUP_REMOVED lines=8> */
[----:B------:R-:W1:Y:S03]  /*57f0*/  MUFU.RCP R17, R6 ;  /* 0x0000000600117308 */ /* 0x000e660000001000 */
[----:B------:R-:W-:-:S04]  /*5800*/  FFMA R8, R11, R8, -0.25000196695327758789 ;  /* 0xbe8000420b087423 */ /* 0x000fc80000000008 */
[C---:B------:R-:W-:Y:S01]  /*5810*/  FFMA R8, R11.reuse, R8, 0.33333510160446166992 ;  /* 0x3eaaaae60b087423 */ /* 0x040fe20000000008 */
[----:B------:R-:W2:Y:S03]  /*5820*/  FCHK P0, R3, R6 ;  /* 0x0000000603007302 */ /* 0x000ea60000000000 */
[----:B------:R-:W-:-:S04]  /*5830*/  FFMA R8, R11, R8, -0.5 ;  /* 0xbf0000000b087423 */ /* 0x000fc80000000008 */
[----:B------:R-:W-:Y:S01]  /*5840*/  FMUL R8, R11, R8 ;  /* 0x000000080b087220 */ /* 0x000fe20000400000 */
[----:B-1----:R-:W-:-:S03]  /*5850*/  FFMA R10, -R6, R17, 1 ;  /* 0x3f800000060a7423 */ /* 0x002fc60000000111 */
[----:B------:R-:W-:Y:S01]  /*5860*/  FFMA R8, R11, R8, R11 ;  /* 0x000000080b087223 */ /* 0x000fe2000000000b */
[----:B------:R-:W-:Y:S01]  /*5870*/  @P1 MOV R11, 0x7f800000 ;  /* 0x7f800000000b1802 */ /* 0x000fe20000000f00 */
[----:B------:R-:W-:Y:S02]  /*5880*/  FFMA R10, R17, R10, R17 ;  /* 0x0000000a110a7223 */ /* 0x000fe40000000011 */
[----:B------:R-:W-:Y:S02]  /*5890*/  FFMA R8, R5, 0.69314718246459960938, R8 ;  /* 0x3f31721805087823 */ /* 0x000fe40000000008 */
[----:B------:R-:W-:Y:S01]  /*58a0*/  FFMA R5, R3, R10, RZ ;  /* 0x0000000a03057223 */ /* 0x000fe200000000ff */
[----:B------:R-:W-:-:S03]  /*58b0*/  @P3 FFMA R8, R4, R11, +INF ;  /* 0x7f80000004083423 */ /* 0x000fc6000000000b */
[----:B------:R-:W-:Y:S02]  /*58c0*/  FFMA R4, -R6, R5, R3 ;  /* 0x0000000506047223 */ /* 0x000fe40000000103 */
[----:B------:R-:W-:Y:S02]  /*58d0*/  @P1 FSEL R8, R8, -RZ, P2 ;  /* 0x800000ff08081208 */ /* 0x000fe40001000000 */
[----:B------:R-:W-:Y:S01]  /*58e0*/  FFMA R5, R10, R4, R5 ;  /* 0x000000040a057223 */ /* 0x000fe20000000005 */
[----:B--2---:R-:W-:Y:S06]  /*58f0*/  @!P0 BRA `(.L_x_403) ;  /* 0x00000000000c8947 */ /* 0x004fec0003800000 */
[----:B------:R-:W-:Y:S02]  /*5900*/  MOV R5, R3 ;  /* 0x0000000300057202 */ /* 0x000fe40000000f00 */
[----:B------:R-:W-:-:S07]  /*5910*/  MOV R18, 0x5930 ;  /* 0x0000593000127802 */ /* 0x000fce0000000f00 */
[----:B0-----:R-:W-:Y:S05]  /*5920*/  CALL.REL.NOINC `($__internal_5_$__cuda_sm3x_div_rn_noftz_f32_slowpath) ;  /* 0x0000005c00e47944 */ /* 0x001fea0003c00000 */
.L_x_403:
[----:B------:R-:W-:Y:S05]  /*5930*/  BSYNC.RECONVERGENT B2 ;  /* 0x0000000000027941 */ /* 0x000fea0003800200 */
.L_x_402:
[----:B------:R-:W-:Y:S05]  /*5940*/  BRA `(.L_x_345) ;  /* 0x00000050001c7947 */ /* 0x000fea0003800000 */
.L_x_877:
        /* <DEDUP_REMOVED lines=10> */
[----:B------:R-:W-:-:S05]  /*59f0*/  IADD3 R6, PT, PT, R5, -R10, RZ ;  /* 0x8000000a05067210 */ /* 0x000fca0007ffe0ff */
[----:B------:R-:W-:Y:S01]  /*5a00*/  FADD R16, R6, -1 ;  /* 0xbf80000006107421 */ /* 0x000fe20000000000 */
[----:B------:R-:W-:-:S03]  /*5a10*/  FMUL R6, R4, 2.3025851249694824219 ;  /* 0x40135d8e04067820 */ /* 0x000fc60000400000 */
[----:B------:R-:W-:-:S04]  /*5a20*/  FFMA R11, R16, -R11, 0.14084610342979431152 ;  /* 0x3e1039f6100b7423 */ /* 0x000fc8000000080b */
[----:B------:R-:W-:-:S04]  /*5a30*/  FFMA R11, R16, R11, -0.12148627638816833496 ;  /* 0xbdf8cdcc100b7423 */ /* 0x000fc8000000000b */
[----:B------:R-:W-:-:S04]  /*5a40*/  FFMA R11, R16, R11, 0.13980610668659210205 ;  /* 0x3e0f2955100b7423 */ /* 0x000fc8000000000b */
[----:B------:R-:W-:-:S04]  /*5a50*/  FFMA R11, R16, R11, -0.16684235632419586182 ;  /* 0xbe2ad8b9100b7423 */ /* 0x000fc8000000000b */
[C---:B------:R-:W-:Y:S02]  /*5a60*/  FFMA R17, R16.reuse, R11, 0.20012299716472625732 ;  /* 0x3e4ced0b10117423 */ /* 0x040fe4000000000b */
[----:B------:R-:W1:Y:S02]  /*5a70*/  MUFU.RCP R11, R6 ;  /* 0x00000006000b7308 */ /* 0x000e640000001000 */
[----:B------:R-:W-:-:S04]  /*5a80*/  FFMA R17, R16, R17, -0.24999669194221496582 ;  /* 0xbe7fff2210117423 */ /* 0x000fc80000000011 */
[----:B------:R-:W-:-:S04]  /*5a90*/  FFMA R17, R16, R17, 0.33333182334899902344 ;  /* 0x3eaaaa7810117423 */ /* 0x000fc80000000011 */
[C---:B------:R-:W-:Y:S01]  /*5aa0*/  FFMA R19, R16.reuse, R17, -0.5 ;  /* 0xbf00000010137423 */ /* 0x040fe20000000011 */
[----:B------:R-:W-:Y:S01]  /*5ab0*/  I2FP.F32.S32 R17, R10 ;  /* 0x0000000a00117245 */ /* 0x000fe20000201400 */
[----:B------:R-:W-:Y:S02]  /*5ac0*/  IMAD.MOV.U32 R10, RZ, RZ, 0x7f800000 ;  /* 0x7f800000ff0a7424 */ /* 0x000fe400078e00ff */
[----:B------:R-:W-:Y:S02]  /*5ad0*/  FMUL R19, R16, R19 ;  /* 0x0000001310137220 */ /* 0x000fe40000400000 */
[----:B------:R-:W-:Y:S01]  /*5ae0*/  FFMA R8, R17, 1.1920928955078125e-07, R8 ;  /* 0x3400000011087823 */ /* 0x000fe20000000008 */
[----:B-1----:R-:W-:Y:S01]  /*5af0*/  FFMA R4, -R6, R11, 1 ;  /* 0x3f80000006047423 */ /* 0x002fe2000000010b */
[----:B------:R-:W-:-:S03]  /*5b00*/  FFMA R19, R16, R19, R16 ;  /* 0x0000001310137223 */ /* 0x000fc60000000010 */
[----:B------:R-:W-:Y:S01]  /*5b10*/  FFMA R4, R11, R4, R11 ;  /* 0x000000040b047223 */ /* 0x000fe2000000000b */
[----:B------:R-:W-:Y:S01]  /*5b20*/  FFMA R8, R8, 0.69314718246459960938, R19 ;  /* 0x3f31721808087823 */ /* 0x000fe20000000013 */
[----:B------:R-:W-:Y:S01]  /*5b30*/  @P0 FFMA R8, R5, R10, +INF ;  /* 0x7f80000005080423 */ /* 0x000fe2000000000a */
[----:B------:R-:W1:Y:S01]  /*5b40*/  FCHK P0, R3, R6 ;  /* 0x0000000603007302 */ /* 0x000e620000000000 */
[----:B------:R-:W-:Y:S02]  /*5b50*/  FFMA R11, R3, R4, RZ ;  /* 0x00000004030b7223 */ /* 0x000fe400000000ff */
[----:B------:R-:W-:Y:S02]  /*5b60*/  FMUL R8, R8, 0.43429449200630187988 ;  /* 0x3ede5bd908087820 */ /* 0x000fe40000400000 */
[----:B------:R-:W-:-:S03]  /*5b70*/  FFMA R5, -R6, R11, R3 ;  /* 0x0000000b06057223 */ /* 0x000fc60000000103 */
[----:B------:R-:W-:Y:S01]  /*5b80*/  FSEL R8, R8, -INF , P1 ;  /* 0xff80000008087808 */ /* 0x000fe20000800000 */
[----:B------:R-:W-:Y:S01]  /*5b90*/  FFMA R5, R4, R5, R11 ;  /* 0x0000000504057223 */ /* 0x000fe2000000000b */
[----:B-1----:R-:W-:Y:S06]  /*5ba0*/  @!P0 BRA `(.L_x_405) ;  /* 0x00000000000c8947 */ /* 0x002fec0003800000 */
[----:B------:R-:W-:Y:S02]  /*5bb0*/  MOV R5, R3 ;  /* 0x0000000300057202 */ /* 0x000fe40000000f00 */
[----:B------:R-:W-:-:S07]  /*5bc0*/  MOV R18, 0x5be0 ;  /* 0x00005be000127802 */ /* 0x000fce0000000f00 */
[----:B0-----:R-:W-:Y:S05]  /*5bd0*/  CALL.REL.NOINC `($__internal_5_$__cuda_sm3x_div_rn_noftz_f32_slowpath) ;  /* 0x0000005c00387944 */ /* 0x001fea0003c00000 */
.L_x_405:
[----:B------:R-:W-:Y:S05]  /*5be0*/  BSYNC.RECONVERGENT B2 ;  /* 0x0000000000027941 */ /* 0x000fea0003800200 */
.L_x_404:
[----:B------:R-:W-:Y:S05]  /*5bf0*/  BRA `(.L_x_345) ;  /* 0x0000004c00707947 */ /* 0x000fea0003800000 */
.L_x_401:
[----:B------:R-:W-:-:S04]  /*5c00*/  MOV R11, 0xffffffe8 ;  /* 0xffffffe8000b7802 */ /* 0x000fc80000000f00 */
[----:B------:R-:W-:-:S05]  /*5c10*/  VIADDMNMX.U32 R6, R6, R11, 0x3, PT ;  /* 0x0000000306067446 */ /* 0x000fca000380000b */
[----:B------:R-:W-:-:S04]  /*5c20*/  IMAD.SHL.U32 R6, R6, 0x4, RZ ;  /* 0x0000000406067824 */ /* 0x000fc800078e00ff */
[----:B------:R-:W1:Y:S02]  /*5c30*/  LDC R10, c[0x2][R6+0x6c] ;  /* 0x00801b00060a7b82 */ /* 0x000e640000000800 */
[----:B-1----:R-:W-:-:S04]  /*5c40*/  SHF.R.S32.HI R11, RZ, 0x1f, R10 ;  /* 0x0000001fff0b7819 */ /* 0x002fc8000001140a */
.L_x_880:
[----:B------:R-:W-:Y:S05]  /*5c50*/  BRX R10 -0x5c60                                                          (*"BRANCH_TARGETS .L_x_881,.L_x_882,.L_x_883,.L_x_345"*) ;  /* 0xffffffa00ae87949 */ /* 0x000fea000383ffff */
.L_x_883:
[C---:B-----5:R-:W-:Y:S01]  /*5c60*/  FMUL R8, R4.reuse, 0.63661974668502807617 ;  /* 0x3f22f98304087820 */ /* 0x060fe20000400000 */
[----:B------:R-:W-:Y:S01]  /*5c70*/  FSETP.GE.AND P5, PT, |R4|, 105615, PT ;  /* 0x47ce47800400780b */ /* 0x000fe20003fa6200 */
[----:B------:R-:W-:Y:S04]  /*5c80*/  BSSY.RECONVERGENT B0, `(.L_x_406) ;  /* 0x0000069000007945 */ /* 0x000fe80003800200 */
[----:B------:R-:W1:Y:S02]  /*5c90*/  F2I.NTZ R8, R8 ;  /* 0x0000000800087305 */ /* 0x000e640000203100 */
[----:B-1----:R-:W-:-:S05]  /*5ca0*/  I2FP.F32.S32 R5, R8 ;  /* 0x0000000800057245 */ /* 0x002fca0000201400 */
[----:B------:R-:W-:-:S04]  /*5cb0*/  FFMA R6, R5, -1.5707962512969970703, R4 ;  /* 0xbfc90fda05067823 */ /* 0x000fc80000000004 */
[----:B------:R-:W-:-:S04]  /*5cc0*/  FFMA R6, R5, -7.5497894158615963534e-08, R6 ;  /* 0xb3a2216805067823 */ /* 0x000fc80000000006 */
[----:B------:R-:W-:Y:S01]  /*5cd0*/  FFMA R6, R5, -5.3903029534742383927e-15, R6 ;  /* 0xa7c234c505067823 */ /* 0x000fe20000000006 */
[----:B------:R-:W-:-:S04]  /*5ce0*/  MOV R5, R8 ;  /* 0x0000000800057202 */ /* 0x000fc80000000f00 */
[----:B------:R-:W-:Y:S01]  /*5cf0*/  MOV R10, R6 ;  /* 0x00000006000a7202 */ /* 0x000fe20000000f00 */
[----:B------:R-:W-:Y:S06]  /*5d00*/  @!P5 BRA `(.L_x_407) ;  /* 0x000000040080d947 */ /* 0x000fec0003800000 */
[----:B------:R-:W-:-:S13]  /*5d10*/  FSETP.NEU.AND P0, PT, |R4|, +INF , PT ;  /* 0x7f8000000400780b */ /* 0x000fda0003f0d200 */
[----:B------:R-:W-:Y:S01]  /*5d20*/  @!P0 FMUL R10, RZ, R4 ;  /* 0x00000004ff0a8220 */ /* 0x000fe20000400000 */
[----:B------:R-:W-:Y:S01]  /*5d30*/  @!P0 IMAD.MOV.U32 R8, RZ, RZ, RZ ;  /* 0x000000ffff088224 */ /* 0x000fe200078e00ff */
[----:B------:R-:W-:Y:S06]  /*5d40*/  @!P0 BRA `(.L_x_407) ;  /* 0x0000000400708947 */ /* 0x000fec0003800000 */
[----:B------:R-:W-:Y:S02]  /*5d50*/  SHF.L.U32 R8, R4, 0x8, RZ ;  /* 0x0000000804087819 */ /* 0x000fe400000006ff */
[----:B------:R-:W-:Y:S01]  /*5d60*/  CS2R R16, SRZ ;  /* 0x0000000000107805 */ /* 0x000fe2000001ff00 */
[----:B------:R-:W1:Y:S01]  /*5d70*/  LDCU.64 UR6, c[0x4][URZ] ;  /* 0x01000000ff0677ac */ /* 0x000e620008000a00 */
[----:B0-----:R-:W-:Y:S01]  /*5d80*/  LOP3.LUT R21, R8, 0x80000000, RZ, 0xfc, !PT ;  /* 0x8000000008157812 */ /* 0x001fe200078efcff */
[----:B------:R-:W-:Y:S01]  /*5d90*/  UMOV UR5, URZ ;  /* 0x000000ff00057c82 */ /* 0x000fe20008000000 */
[----:B------:R-:W-:-:S05]  /*5da0*/  UMOV UR4, URZ ;  /* 0x000000ff00047c82 */ /* 0x000fca0008000000 */
.L_x_408:
[----:B-1----:R-:W-:Y:S01]  /*5db0*/  MOV R18, UR6 ;  /* 0x0000000600127c02 */ /* 0x002fe20008000f00 */
[----:B------:R-:W-:-:S05]  /*5dc0*/  IMAD.U32 R19, RZ, RZ, UR7 ;  /* 0x00000007ff137e24 */ /* 0x000fca000f8e00ff */
        /* <DEDUP_REMOVED lines=12> */
[----:B------:R-:W-:-:S05]  /*5e90*/  IADD3.X R17, PT, PT, R11, UR5, RZ, P2, !PT ;  /* 0x000000050b117c10 */ /* 0x000fca00097fe4ff */
[----:B------:R-:W-:Y:S01]  /*5ea0*/  @P6 IMAD.MOV.U32 R15, RZ, RZ, R8 ;  /* 0x000000ffff0f6224 */ /* 0x000fe200078e0008 */
[C---:B------:R-:W-:Y:S02]  /*5eb0*/  ISETP.EQ.AND P2, PT, R16.reuse, 0x8, PT ;  /* 0x000000081000780c */ /* 0x040fe40003f42270 */
[-C--:B------:R-:W-:Y:S02]  /*5ec0*/  @P0 MOV R7, R8.reuse ;  /* 0x0000000800070202 */ /* 0x080fe40000000f00 */
[-C--:B------:R-:W-:Y:S02]  /*5ed0*/  @P1 MOV R9, R8.reuse ;  /* 0x0000000800091202 */ /* 0x080fe40000000f00 */
[-C--:B------:R-:W-:Y:S02]  /*5ee0*/  @P3 MOV R13, R8.reuse ;  /* 0x00000008000d3202 */ /* 0x080fe40000000f00 */
[----:B------:R-:W-:Y:S02]  /*5ef0*/  @P4 MOV R14, R8 ;  /* 0x00000008000e4202 */ /* 0x000fe40000000f00 */
[----:B------:R-:W-:-:S03]  /*5f00*/  IADD3 R16, PT, PT, R16, 0x4, RZ ;  /* 0x0000000410107810 */ /* 0x000fc60007ffe0ff */
[----:B------:R-:W-:Y:S01]  /*5f10*/  @P2 IMAD.MOV.U32 R12, RZ, RZ, R8 ;  /* 0x000000ffff0c2224 */ /* 0x000fe200078e0008 */
[----:B------:R-:W-:Y:S06]  /*5f20*/  BRA.U UP0, `(.L_x_408) ;  /* 0xfffffffd00a07547 */ /* 0x000fec000b83ffff */
        /* <DEDUP_REMOVED lines=43> */
.L_x_410:
[----:B------:R-:W-:Y:S05]  /*61e0*/  BSYNC.RECONVERGENT B1 ;  /* 0x0000000000017941 */ /* 0x000fea0003800200 */
.L_x_409:
        /* <DEDUP_REMOVED lines=18> */
.L_x_407:
[----:B------:R-:W-:Y:S05]  /*6310*/  BSYNC.RECONVERGENT B0 ;  /* 0x0000000000007941 */ /* 0x000fea0003800200 */
.L_x_406:
[----:B------:R-:W-:Y:S01]  /*6320*/  HFMA2 R11, -RZ, RZ, 1.0244140625, 0 ;  /* 0x3c190000ff0b7431 */ /* 0x000fe200000001ff */
[----:B------:R-:W-:Y:S01]  /*6330*/  MOV R16, R10 ;  /* 0x0000000a00107202 */ /* 0x000fe20000000f00 */
[----:B------:R-:W-:Y:S01]  /*6340*/  BSSY.RECONVERGENT B0, `(.L_x_411) ;  /* 0x000006a000007945 */ /* 0x000fe20003800200 */
[----:B------:R-:W-:Y:S02]  /*6350*/  LOP3.LUT R8, R8, 0x1, RZ, 0xc0, !PT ;  /* 0x0000000108087812 */ /* 0x000fe400078ec0ff */
        /* <DEDUP_REMOVED lines=10> */
[----:B------:R-:W1:Y:S02]  /*6400*/  @!P1 MUFU.RCP R16, -R16 ;  /* 0x8000001000109308 */ /* 0x000e640000001000 */
[----:B-1----:R-:W-:Y:S01]  /*6410*/  IMAD.MOV.U32 R8, RZ, RZ, R16 ;  /* 0x000000ffff087224 */ /* 0x002fe200078e0010 */
[----:B------:R-:W-:Y:S06]  /*6420*/  @!P5 BRA `(.L_x_412) ;  /* 0x00000004006cd947 */ /* 0x000fec0003800000 */
[----:B------:R-:W-:-:S13]  /*6430*/  FSETP.NEU.AND P0, PT, |R4|, +INF , PT ;  /* 0x7f8000000400780b */ /* 0x000fda0003f0d200 */
[----:B------:R-:W-:Y:S01]  /*6440*/  @!P0 FMUL R6, RZ, R4 ;  /* 0x00000004ff068220 */ /* 0x000fe20000400000 */
[----:B------:R-:W-:Y:S01]  /*6450*/  @!P0 MOV R5, RZ ;  /* 0x000000ff00058202 */ /* 0x000fe20000000f00 */
[----:B------:R-:W-:Y:S06]  /*6460*/  @!P0 BRA `(.L_x_412) ;  /* 0x00000004005c8947 */ /* 0x000fec0003800000 */
[----:B------:R-:W1:Y:S01]  /*6470*/  LDC.64 R10, c[0x4][RZ] ;  /* 0x01000000ff0a7b82 */ /* 0x000e620000000a00 */
[----:B------:R-:W-:Y:S01]  /*6480*/  SHF.L.U32 R6, R4, 0x8, RZ ;  /* 0x0000000804067819 */ /* 0x000fe200000006ff */
[----:B------:R-:W-:Y:S01]  /*6490*/  IMAD.MOV.U32 R5, RZ, RZ, RZ ;  /* 0x000000ffff057224 */ /* 0x000fe200078e00ff */
[----:B0-----:R-:W-:Y:S01]  /*64a0*/  MOV R21, RZ ;  /* 0x000000ff00157202 */ /* 0x001fe20000000f00 */
[----:B------:R-:W-:Y:S01]  /*64b0*/  UMOV UR4, URZ ;  /* 0x000000ff00047c82 */ /* 0x000fe20008000000 */
[----:B------:R-:W-:-:S07]  /*64c0*/  LOP3.LUT R23, R6, 0x80000000, RZ, 0xfc, !PT ;  /* 0x8000000006177812 */ /* 0x000fce00078efcff */
.L_x_413:
[----:B-1----:R-:W-:-:S06]  /*64d0*/  IMAD.WIDE.U32 R16, R21, 0x4, R10 ;  /* 0x0000000415107825 */ /* 0x002fcc00078e000a */
        /* <DEDUP_REMOVED lines=61> */
.L_x_415:
[----:B------:R-:W-:Y:S05]  /*68b0*/  BSYNC.RECONVERGENT B1 ;  /* 0x0000000000017941 */ /* 0x000fea0003800200 */
.L_x_414:
        /* <DEDUP_REMOVED lines=18> */
.L_x_412:
[----:B------:R-:W-:Y:S05]  /*69e0*/  BSYNC.RECONVERGENT B0 ;  /* 0x0000000000007941 */ /* 0x000fea0003800200 */
.L_x_411:
        /* <DEDUP_REMOVED lines=20> */
[----:B------:R-:W1:Y:S08]  /*6b30*/  MUFU.RCP R4, R10 ;  /* 0x0000000a00047308 */ /* 0x000e700000001000 */
[----:B------:R-:W2:Y:S01]  /*6b40*/  FCHK P0, R3, R10 ;  /* 0x0000000a03007302 */ /* 0x000ea20000000000 */
[----:B-1----:R-:W-:-:S04]  /*6b50*/  FFMA R5, -R10, R4, 1 ;  /* 0x3f8000000a057423 */ /* 0x002fc80000000104 */
[----:B------:R-:W-:-:S04]  /*6b60*/  FFMA R4, R4, R5, R4 ;  /* 0x0000000504047223 */ /* 0x000fc80000000004 */
[----:B------:R-:W-:-:S04]  /*6b70*/  FFMA R5, R3, R4, RZ ;  /* 0x0000000403057223 */ /* 0x000fc800000000ff */
[----:B------:R-:W-:-:S04]  /*6b80*/  FFMA R6, -R10, R5, R3 ;  /* 0x000000050a067223 */ /* 0x000fc80000000103 */
[----:B------:R-:W-:Y:S01]  /*6b90*/  FFMA R5, R4, R6, R5 ;  /* 0x0000000604057223 */ /* 0x000fe20000000005 */
[----:B--2---:R-:W-:Y:S06]  /*6ba0*/  @!P0 BRA `(.L_x_417) ;  /* 0x0000000000108947 */ /* 0x004fec0003800000 */
[----:B------:R-:W-:Y:S02]  /*6bb0*/  MOV R5, R3 ;  /* 0x0000000300057202 */ /* 0x000fe40000000f00 */
[----:B------:R-:W-:Y:S02]  /*6bc0*/  MOV R6, R10 ;  /* 0x0000000a00067202 */ /* 0x000fe40000000f00 */
[----:B------:R-:W-:-:S07]  /*6bd0*/  MOV R18, 0x6bf0 ;  /* 0x00006bf000127802 */ /* 0x000fce0000000f00 */
[----:B0-----:R-:W-:Y:S05]  /*6be0*/  CALL.REL.NOINC `($__internal_5_$__cuda_sm3x_div_rn_noftz_f32_slowpath) ;  /* 0x0000004c00347944 */ /* 0x001fea0003c00000 */
.L_x_417:
[----:B------:R-:W-:Y:S05]  /*6bf0*/  BSYNC.RECONVERGENT B2 ;  /* 0x0000000000027941 */ /* 0x000fea0003800200 */
.L_x_416:
[----:B------:R-:W-:Y:S05]  /*6c00*/  BRA `(.L_x_345) ;  /* 0x0000003c006c7947 */ /* 0x000fea0003800000 */
.L_x_881:
[C---:B-----5:R-:W-:Y:S01]  /*6c10*/  FMUL R5, R4.reuse, 0.63661974668502807617 ;  /* 0x3f22f98304057820 */ /* 0x060fe20000400000 */
[----:B------:R-:W-:Y:S01]  /*6c20*/  FSETP.GE.AND P5, PT, |R4|, 105615, PT ;  /* 0x47ce47800400780b */ /* 0x000fe20003fa6200 */
[----:B------:R-:W-:Y:S04]  /*6c30*/  BSSY.RECONVERGENT B0, `(.L_x_418) ;  /* 0x0000066000007945 */ /* 0x000fe80003800200 */
[----:B------:R-:W1:Y:S02]  /*6c40*/  F2I.NTZ R5, R5 ;  /* 0x0000000500057305 */ /* 0x000e640000203100 */
[----:B-1----:R-:W-:Y:S01]  /*6c50*/  I2FP.F32.S32 R19, R5 ;  /* 0x0000000500137245 */ /* 0x002fe20000201400 */
        /* <DEDUP_REMOVED lines=10> */
[----:B------:R-:W1:Y:S01]  /*6d00*/  LDC.64 R10, c[0x4][RZ] ;  /* 0x01000000ff0a7b82 */ /* 0x000e620000000a00 */
[----:B------:R-:W-:Y:S02]  /*6d10*/  IMAD.SHL.U32 R6, R4, 0x100, RZ ;  /* 0x0000010004067824 */ /* 0x000fe400078e00ff */
[----:B------:R-:W-:Y:S01]  /*6d20*/  HFMA2 R5, -RZ, RZ, 0, 0 ;  /* 0x00000000ff057431 */ /* 0x000fe200000001ff */
[----:B0-----:R-:W-:Y:S01]  /*6d30*/  MOV R23, RZ ;  /* 0x000000ff00177202 */ /* 0x001fe20000000f00 */
[----:B------:R-:W-:Y:S01]  /*6d40*/  UMOV UR4, URZ ;  /* 0x000000ff00047c82 */ /* 0x000fe20008000000 */
[----:B------:R-:W-:-:S07]  /*6d50*/  LOP3.LUT R25, R6, 0x80000000, RZ, 0xfc, !PT ;  /* 0x8000000006197812 */ /* 0x000fce00078efcff */
.L_x_420:
[----:B-1----:R-:W-:-:S06]  /*6d60*/  IMAD.WIDE.U32 R16, R23, 0x4, R10 ;  /* 0x0000000417107825 */ /* 0x002fcc00078e000a */
        /* <DEDUP_REMOVED lines=34> */
[-C--:B------:R-:W-:Y:S02]  /*6f90*/  @P6 MOV R6, R9.reuse ;  /* 0x0000000900066202 */ /* 0x080fe40000000f00 */
[C---:B------:R-:W-:Y:S02]  /*6fa0*/  ISETP.EQ.AND P0, PT, R16.reuse, RZ, PT ;  /* 0x000000ff1000720c */ /* 0x040fe40003f02270 */
[----:B------:R-:W-:Y:S02]  /*6fb0*/  ISETP.EQ.AND P6, PT, R16, 0x4, PT ;  /* 0x000000041000780c */ /* 0x000fe40003fc2270 */
[----:B------:R-:W-:Y:S01]  /*6fc0*/  @P4 MOV R8, R9 ;  /* 0x0000000900084202 */ /* 0x000fe20000000f00 */
[----:B------:R-:W-:Y:S01]  /*6fd0*/  @P3 IMAD.MOV.U32 R8, RZ, RZ, R12 ;  /* 0x000000ffff083224 */ /* 0x000fe200078e000c */
[----:B------:R-:W-:Y:S01]  /*6fe0*/  @P2 MOV R8, R13 ;  /* 0x0000000d00082202 */ /* 0x000fe20000000f00 */
[----:B------:R-:W-:Y:S01]  /*6ff0*/  @P1 IMAD.MOV.U32 R8, RZ, RZ, R14 ;  /* 0x000000ffff081224 */ /* 0x000fe200078e000e */
[----:B------:R-:W-:-:S02]  /*7000*/  P2R R11, PR, RZ, 0x40 ;  /* 0x00000040ff0b7803 */ /* 0x000fc40000000000 */
[----:B------:R-:W-:Y:S02]  /*7010*/  @P4 MOV R6, R12 ;  /* 0x0000000c00064202 */ /* 0x000fe40000000f00 */
[----:B------:R-:W-:Y:S02]  /*7020*/  @P3 MOV R6, R13 ;  /* 0x0000000d00063202 */ /* 0x000fe40000000f00 */
[-C--:B------:R-:W-:Y:S01]  /*7030*/  @P0 MOV R8, R15.reuse ;  /* 0x0000000f00080202 */ /* 0x080fe20000000f00 */
[----:B------:R-:W-:Y:S01]  /*7040*/  @P6 IMAD.MOV.U32 R8, RZ, RZ, R5 ;  /* 0x000000ffff086224 */ /* 0x000fe200078e0005 */
[----:B------:R-:W-:Y:S02]  /*7050*/  LOP3.LUT P6, RZ, R10, 0x1f, RZ, 0xc0, !PT ;  /* 0x0000001f0aff7812 */ /* 0x000fe400078cc0ff */
[----:B------:R-:W-:Y:S02]  /*7060*/  @P2 MOV R6, R14 ;  /* 0x0000000e00062202 */ /* 0x000fe40000000f00 */
[----:B------:R-:W-:-:S02]  /*7070*/  @P1 MOV R6, R15 ;  /* 0x0000000f00061202 */ /* 0x000fc40000000f00 */
[----:B------:R-:W-:-:S07]  /*7080*/  @P0 MOV R6, R5 ;  /* 0x0000000500060202 */ /* 0x000fce0000000f00 */
[----:B------:R-:W-:Y:S05]  /*7090*/  @!P6 BRA `(.L_x_422) ;  /* 0x000000000030e947 */ /* 0x000fea0003800000 */
[----:B------:R-:W-:Y:S02]  /*70a0*/  @P4 MOV R11, R7 ;  /* 0x00000007000b4202 */ /* 0x000fe40000000f00 */
[----:B------:R-:W-:Y:S02]  /*70b0*/  @P3 MOV R11, R9 ;  /* 0x00000009000b3202 */ /* 0x000fe40000000f00 */
[----:B------:R-:W-:Y:S01]  /*70c0*/  @P2 MOV R11, R12 ;  /* 0x0000000c000b2202 */ /* 0x000fe20000000f00 */
[----:B------:R-:W-:Y:S01]  /*70d0*/  @P1 IMAD.MOV.U32 R11, RZ, RZ, R13 ;  /* 0x000000ffff0b1224 */ /* 0x000fe200078e000d */
[C---:B------:R-:W-:Y:S02]  /*70e0*/  ISETP.EQ.AND P6, PT, R16.reuse, 0x4, PT ;  /* 0x000000041000780c */ /* 0x040fe40003fc2270 */
[----:B------:R-:W-:Y:S02]  /*70f0*/  ISETP.EQ.AND P2, PT, R16, 0x8, PT ;  /* 0x000000081000780c */ /* 0x000fe40003f42270 */
[----:B------:R-:W-:-:S02]  /*7100*/  @P0 MOV R11, R14 ;  /* 0x0000000e000b0202 */ /* 0x000fc40000000f00 */
[----:B------:R-:W-:-:S04]  /*7110*/  LOP3.LUT R17, R10, 0x1f, RZ, 0xc0, !PT ;  /* 0x0000001f0a117812 */ /* 0x000fc800078ec0ff */
[----:B------:R-:W-:-:S03]  /*7120*/  SHF.L.W.U32.HI R6, R8, R17, R6 ;  /* 0x0000001108067219 */ /* 0x000fc60000010e06 */
[----:B------:R-:W-:Y:S02]  /*7130*/  @P6 MOV R11, R15 ;  /* 0x0000000f000b6202 */ /* 0x000fe40000000f00 */
[----:B------:R-:W-:-:S04]  /*7140*/  @P2 MOV R11, R5 ;  /* 0x00000005000b2202 */ /* 0x000fc80000000f00 */
[----:B------:R-:W-:-:S07]  /*7150*/  SHF.L.W.U32.HI R8, R11, R17, R8 ;  /* 0x000000110b087219 */ /* 0x000fce0000010e08 */
.L_x_422:
[----:B------:R-:W-:Y:S05]  /*7160*/  BSYNC.RECONVERGENT B1 ;  /* 0x0000000000017941 */ /* 0x000fea0003800200 */
.L_x_421:
        /* <DEDUP_REMOVED lines=18> */
.L_x_419:
[----:B------:R-:W-:Y:S05]  /*7290*/  BSYNC.RECONVERGENT B0 ;  /* 0x0000000000007941 */ /* 0x000fea0003800200 */
.L_x_418:
[----:B0-----:R-:W-:Y:S02]  /*72a0*/  HFMA2 R21, -RZ, RZ, 0.487060546875, -0.0625 ;  /* 0x37cbac00ff157431 */ /* 0x001fe400000001ff */
[----:B------:R-:W-:Y:S01]  /*72b0*/  FMUL R10, R8, R8 ;  /* 0x00000008080a7220 */ /* 0x000fe20000400000 */
[C---:B------:R-:W-:Y:S01]  /*72c0*/  LOP3.LUT R6, R5.reuse, 0x1, RZ, 0xc0, !PT ;  /* 0x0000000105067812 */ /* 0x040fe200078ec0ff */
[----:B------:R-:W-:Y:S01]  /*72d0*/  IMAD.MOV.U32 R20, RZ, RZ, 0x3c0885e4 ;  /* 0x3c0885e4ff147424 */ /* 0x000fe200078e00ff */
[----:B------:R-:W-:Y:S01]  /*72e0*/  LOP3.LUT P1, RZ, R5, 0x2, RZ, 0xc0, !PT ;  /* 0x0000000205ff7812 */ /* 0x000fe2000782c0ff */
[----:B------:R-:W-:Y:S01]  /*72f0*/  BSSY.RECONVERGENT B0, `(.L_x_423) ;  /* 0x0000069000007945 */ /* 0x000fe20003800200 */
[----:B------:R-:W-:Y:S02]  /*7300*/  ISETP.NE.U32.AND P0, PT, R6, 0x1, PT ;  /* 0x000000010600780c */ /* 0x000fe40003f05070 */
[----:B------:R-:W-:Y:S01]  /*7310*/  MOV R6, 0x3e2aaaa8 ;  /* 0x3e2aaaa800067802 */ /* 0x000fe20000000f00 */
[----:B------:R-:W-:Y:S01]  /*7320*/  FFMA R11, R10, R21, -0.0013887860113754868507 ;  /* 0xbab607ed0a0b7423 */ /* 0x000fe20000000015 */
[----:B------:R-:W-:-:S02]  /*7330*/  FSEL R17, R20, 0.041666727513074874878, P0 ;  /* 0x3d2aaabb14117808 */ /* 0x000fc40000000000 */
[----:B------:R-:W-:Y:S02]  /*7340*/  FSEL R5, R8, 1, P0 ;  /* 0x3f80000008057808 */ /* 0x000fe40000000000 */
[----:B------:R-:W-:Y:S02]  /*7350*/  FSEL R11, R11, -0.00019574658654164522886, !P0 ;  /* 0xb94d41530b0b7808 */ /* 0x000fe40004000000 */
[----:B------:R-:W-:Y:S01]  /*7360*/  FSEL R16, -R6, -0.4999999701976776123, P0 ;  /* 0xbeffffff06107808 */ /* 0x000fe20000000100 */
        /* <DEDUP_REMOVED lines=16> */
.L_x_425:
        /* <DEDUP_REMOVED lines=36> */
[----:B------:R-:W-:Y:S02]  /*76b0*/  @P4 MOV R10, R7 ;  /* 0x00000007000a4202 */ /* 0x000fe40000000f00 */
[-C--:B------:R-:W-:Y:S01]  /*76c0*/  @P4 MOV R18, R9.reuse ;  /* 0x0000000900124202 */ /* 0x080fe20000000f00 */
[----:B------:R-:W-:Y:S01]  /*76d0*/  @P2 IMAD.MOV.U32 R18, RZ, RZ, R12 ;  /* 0x000000ffff122224 */ /* 0x000fe200078e000c */
[----:B------:R-:W-:Y:S02]  /*76e0*/  ISETP.EQ.AND P4, PT, R17, RZ, PT ;  /* 0x000000ff1100720c */ /* 0x000fe40003f82270 */
[----:B------:R-:W-:Y:S02]  /*76f0*/  @P2 MOV R10, R9 ;  /* 0x00000009000a2202 */ /* 0x000fe40000000f00 */
[----:B------:R-:W-:-:S02]  /*7700*/  @P1 MOV R10, R12 ;  /* 0x0000000c000a1202 */ /* 0x000fc40000000f00 */
[-C--:B------:R-:W-:Y:S01]  /*7710*/  @P1 MOV R18, R13.reuse ;  /* 0x0000000d00121202 */ /* 0x080fe20000000f00 */
[----:B------:R-:W-:Y:S01]  /*7720*/  @P0 IMAD.MOV.U32 R18, RZ, RZ, R14 ;  /* 0x000000ffff120224 */ /* 0x000fe200078e000e */
[----:B------:R-:W-:Y:S02]  /*7730*/  @P0 MOV R10, R13 ;  /* 0x0000000d000a0202 */ /* 0x000fe40000000f00 */
[----:B------:R-:W-:Y:S02]  /*7740*/  @P3 MOV R10, R14 ;  /* 0x0000000e000a3202 */ /* 0x000fe40000000f00 */
[-C--:B------:R-:W-:Y:S01]  /*7750*/  @P3 MOV R18, R15.reuse ;  /* 0x0000000f00123202 */ /* 0x080fe20000000f00 */
[----:B------:R-:W-:Y:S01]  /*7760*/  @P4 IMAD.MOV.U32 R18, RZ, RZ, R5 ;  /* 0x000000ffff124224 */ /* 0x000fe200078e0005 */
[----:B------:R-:W-:Y:S02]  /*7770*/  @P4 MOV R10, R15 ;  /* 0x0000000f000a4202 */ /* 0x000fe40000000f00 */
[----:B------:R-:W-:Y:S01]  /*7780*/  @P5 MOV R10, R5 ;  /* 0x00000005000a5202 */ /* 0x000fe20000000f00 */
[----:B------:R-:W-:Y:S06]  /*7790*/  @!P6 BRA `(.L_x_427) ;  /* 0x00000000002ce947 */ /* 0x000fec0003800000 */
[----:B------:R-:W-:Y:S02]  /*77a0*/  @P2 MOV R11, R7 ;  /* 0x00000007000b2202 */ /* 0x000fe40000000f00 */
[----:B------:R-:W-:Y:S01]  /*77b0*/  @P1 MOV R11, R9 ;  /* 0x00000009000b1202 */ /* 0x000fe20000000f00 */
[----:B------:R-:W-:Y:S01]  /*77c0*/  @P0 IMAD.MOV.U32 R11, RZ, RZ, R12 ;  /* 0x000000ffff0b0224 */ /* 0x000fe200078e000c */
[----:B------:R-:W-:Y:S02]  /*77d0*/  ISETP.EQ.AND P0, PT, R17, 0x8, PT ;  /* 0x000000081100780c */ /* 0x000fe40003f02270 */
[----:B------:R-:W-:Y:S02]  /*77e0*/  @P3 MOV R11, R13 ;  /* 0x0000000d000b3202 */ /* 0x000fe40000000f00 */
[----:B------:R-:W-:Y:S02]  /*77f0*/  @P4 MOV R11, R14 ;  /* 0x0000000e000b4202 */ /* 0x000fe40000000f00 */
[----:B------:R-:W-:-:S02]  /*7800*/  @P5 MOV R11, R15 ;  /* 0x0000000f000b5202 */ /* 0x000fc40000000f00 */
[----:B------:R-:W-:-:S04]  /*7810*/  LOP3.LUT R17, R16, 0x1f, RZ, 0xc0, !PT ;  /* 0x0000001f10117812 */ /* 0x000fc800078ec0ff */
[----:B------:R-:W-:Y:S01]  /*7820*/  SHF.L.W.U32.HI R18, R10, R17, R18 ;  /* 0x000000110a127219 */ /* 0x000fe20000010e12 */
[----:B------:R-:W-:-:S05]  /*7830*/  @P0 IMAD.MOV.U32 R11, RZ, RZ, R5 ;  /* 0x000000ffff0b0224 */ /* 0x000fca00078e0005 */
[----:B------:R-:W-:-:S07]  /*7840*/  SHF.L.W.U32.HI R10, R11, R17, R10 ;  /* 0x000000110b0a7219 */ /* 0x000fce0000010e0a */
.L_x_427:
[----:B------:R-:W-:Y:S05]  /*7850*/  BSYNC.RECONVERGENT B1 ;  /* 0x0000000000017941 */ /* 0x000fea0003800200 */
.L_x_426:
        /* <DEDUP_REMOVED lines=18> */
.L_x_424:
[----:B------:R-:W-:Y:S05]  /*7980*/  BSYNC.RECONVERGENT B0 ;  /* 0x0000000000007941 */ /* 0x000fea0003800200 */
.L_x_423:
        /* <DEDUP_REMOVED lines=17> */
.L_x_882:
[C---:B-----5:R-:W-:Y:S01]  /*7aa0*/  FMUL R5, R4.reuse, 0.63661974668502807617 ;  /* 0x3f22f98304057820 */ /* 0x060fe20000400000 */
[----:B------:R-:W-:Y:S01]  /*7ab0*/  FSETP.GE.AND P5, PT, |R4|, 105615, PT ;  /* 0x47ce47800400780b */ /* 0x000fe20003fa6200 */
[----:B------:R-:W-:Y:S04]  /*7ac0*/  BSSY.RECONVERGENT B0, `(.L_x_428) ;  /* 0x0000066000007945 */ /* 0x000fe80003800200 */
[----:B------:R-:W1:Y:S02]  /*7ad0*/  F2I.NTZ R5, R5 ;  /* 0x0000000500057305 */ /* 0x000e640000203100 */
[-C--:B-1----:R-:W-:Y:S02]  /*7ae0*/  I2FP.F32.S32 R19, R5.reuse ;  /* 0x0000000500137245 */ /* 0x082fe40000201400 */
        /* <DEDUP_REMOVED lines=16> */
.L_x_430:
        /* <DEDUP_REMOVED lines=11> */
[----:B------:R-:W-:-:S03]  /*7ca0*/  @P6 MOV R7, R8 ;  /* 0x0000000800076202 */ /* 0x000fc60000000f00 */
[----:B------:R-:W-:Y:S01]  /*7cb0*/  @P2 IMAD.MOV.U32 R13, RZ, RZ, R8 ;  /* 0x000000ffff0d2224 */ /* 0x000fe200078e0008 */
[----:B------:R-:W-:Y:S02]  /*7cc0*/  ISETP.NE.AND P6, PT, R23, 0x6, PT ;  /* 0x000000061700780c */ /* 0x000fe40003fc5270 */
[----:B------:R-:W-:Y:S02]  /*7cd0*/  IADD3.X R5, PT, PT, R21, UR4, RZ, P0, !PT ;  /* 0x0000000415057c10 */ /* 0x000fe400087fe4ff */
        /* <DEDUP_REMOVED lines=19> */
[----:B------:R-:W-:Y:S02]  /*7e10*/  @P6 MOV R8, R7 ;  /* 0x0000000700086202 */ /* 0x000fe40000000f00 */
[----:B------:R-:W-:Y:S01]  /*7e20*/  @P6 MOV R6, R9 ;  /* 0x0000000900066202 */ /* 0x000fe20000000f00 */
[----:B------:R-:W-:Y:S01]  /*7e30*/  @P4 IMAD.MOV.U32 R8, RZ, RZ, R9 ;  /* 0x000000ffff084224 */ /* 0x000fe200078e0009 */
[C---:B------:R-:W-:Y:S02]  /*7e40*/  ISETP.EQ.AND P0, PT, R16.reuse, RZ, PT ;  /* 0x000000ff1000720c */ /* 0x040fe40003f02270 */
[----:B------:R-:W-:Y:S02]  /*7e50*/  ISETP.EQ.AND P6, PT, R16, 0x4, PT ;  /* 0x000000041000780c */ /* 0x000fe40003fc2270 */
[----:B------:R-:W-:Y:S01]  /*7e60*/  @P3 MOV R8, R12 ;  /* 0x0000000c00083202 */ /* 0x000fe20000000f00 */
[----:B------:R-:W-:Y:S01]  /*7e70*/  @P2 IMAD.MOV.U32 R8, RZ, RZ, R13 ;  /* 0x000000ffff082224 */ /* 0x000fe200078e000d */
[----:B------:R-:W-:-:S02]  /*7e80*/  @P1 MOV R8, R14 ;  /* 0x0000000e00081202 */ /* 0x000fc40000000f00 */
[----:B------:R-:W-:Y:S02]  /*7e90*/  P2R R11, PR, RZ, 0x40 ;  /* 0x00000040ff0b7803 */ /* 0x000fe40000000000 */
[----:B------:R-:W-:Y:S02]  /*7ea0*/  @P4 MOV R6, R12 ;  /* 0x0000000c00064202 */ /* 0x000fe40000000f00 */
[----:B------:R-:W-:Y:S01]  /*7eb0*/  @P3 MOV R6, R13 ;  /* 0x0000000d00063202 */ /* 0x000fe20000000f00 */
[----:B------:R-:W-:Y:S01]  /*7ec0*/  @P0 IMAD.MOV.U32 R8, RZ, RZ, R15 ;  /* 0x000000ffff080224 */ /* 0x000fe200078e000f */
[----:B------:R-:W-:Y:S02]  /*7ed0*/  @P2 MOV R6, R14 ;  /* 0x0000000e00062202 */ /* 0x000fe40000000f00 */
[----:B------:R-:W-:Y:S02]  /*7ee0*/  @P6 MOV R8, R5 ;  /* 0x0000000500086202 */ /* 0x000fe40000000f00 */
[----:B------:R-:W-:-:S02]  /*7ef0*/  LOP3.LUT P6, RZ, R10, 0x1f, RZ, 0xc0, !PT ;  /* 0x0000001f0aff7812 */ /* 0x000fc400078cc0ff */
[----:B------:R-:W-:Y:S02]  /*7f00*/  @P1 MOV R6, R15 ;  /* 0x0000000f00061202 */ /* 0x000fe40000000f00 */
[----:B------:R-:W-:-:S09]  /*7f10*/  @P0 MOV R6, R5 ;  /* 0x0000000500060202 */ /* 0x000fd20000000f00 */
[----:B------:R-:W-:Y:S05]  /*7f20*/  @!P6 BRA `(.L_x_432) ;  /* 0x000000000030e947 */ /* 0x000fea0003800000 */
[----:B------:R-:W-:Y:S01]  /*7f30*/  @P4 MOV R11, R7 ;  /* 0x00000007000b4202 */ /* 0x000fe20000000f00 */
[----:B------:R-:W-:Y:S01]  /*7f40*/  @P3 IMAD.MOV.U32 R11, RZ, RZ, R9 ;  /* 0x000000ffff0b3224 */ /* 0x000fe200078e0009 */
[----:B------:R-:W-:Y:S02]  /*7f50*/  @P2 MOV R11, R12 ;  /* 0x0000000c000b2202 */ /* 0x000fe40000000f00 */
        /* <DEDUP_REMOVED lines=9> */
.L_x_432:
[----:B------:R-:W-:Y:S05]  /*7ff0*/  BSYNC.RECONVERGENT B1 ;  /* 0x0000000000017941 */ /* 0x000fea0003800200 */
.L_x_431:
        /* <DEDUP_REMOVED lines=18> */
.L_x_429:
[----:B------:R-:W-:Y:S05]  /*8120*/  BSYNC.RECONVERGENT B0 ;  /* 0x0000000000007941 */ /* 0x000fea0003800200 */
.L_x_428:
[----:B0-----:R-:W-:Y:S01]  /*8130*/  MOV R21, 0x37cbac00 ;  /* 0x37cbac0000157802 */ /* 0x001fe20000000f00 */
[----:B------:R-:W-:Y:S02]  /*8140*/  HFMA2 R20, -RZ, RZ, 1.0078125, -8.98838043212890625e-05 ;  /* 0x3c0885e4ff147431 */ /* 0x000fe400000001ff */
[----:B------:R-:W-:Y:S01]  /*8150*/  FMUL R10, R8, R8 ;  /* 0x00000008080a7220 */ /* 0x000fe20000400000 */
[C---:B------:R-:W-:Y:S01]  /*8160*/  LOP3.LUT R6, R5.reuse, 0x1, RZ, 0xc0, !PT ;  /* 0x0000000105067812 */ /* 0x040fe200078ec0ff */
[----:B------:R-:W-:Y:S01]  /*8170*/  BSSY.RECONVERGENT B0, `(.L_x_433) ;  /* 0x000006b000007945 */ /* 0x000fe20003800200 */
[----:B------:R-:W-:Y:S01]  /*8180*/  IADD3 R5, PT, PT, R5, 0x1, RZ ;  /* 0x0000000105057810 */ /* 0x000fe20007ffe0ff */
[----:B------:R-:W-:Y:S01]  /*8190*/  FFMA R11, R10, R21, -0.0013887860113754868507 ;  /* 0xbab607ed0a0b7423 */ /* 0x000fe20000000015 */
[----:B------:R-:W-:Y:S01]  /*81a0*/  ISETP.NE.U32.AND P0, PT, R6, 0x1, PT ;  /* 0x000000010600780c */ /* 0x000fe20003f05070 */
[----:B------:R-:W-:Y:S01]  /*81b0*/  IMAD.MOV.U32 R6, RZ, RZ, 0x3e2aaaa8 ;  /* 0x3e2aaaa8ff067424 */ /* 0x000fe200078e00ff */
        /* <DEDUP_REMOVED lines=21> */
.L_x_435:
        /* <DEDUP_REMOVED lines=37> */
[-C--:B------:R-:W-:Y:S02]  /*8560*/  @P4 MOV R18, R9.reuse ;  /* 0x0000000900124202 */ /* 0x080fe40000000f00 */
[----:B------:R-:W-:Y:S02]  /*8570*/  ISETP.EQ.AND P4, PT, R17, RZ, PT ;  /* 0x000000ff1100720c */ /* 0x000fe40003f82270 */
[----:B------:R-:W-:Y:S01]  /*8580*/  @P2 MOV R10, R9 ;  /* 0x00000009000a2202 */ /* 0x000fe20000000f00 */
[----:B------:R-:W-:Y:S01]  /*8590*/  @P1 IMAD.MOV.U32 R10, RZ, RZ, R12 ;  /* 0x000000ffff0a1224 */ /* 0x000fe200078e000c */
[----:B------:R-:W-:-:S02]  /*85a0*/  @P2 MOV R18, R12 ;  /* 0x0000000c00122202 */ /* 0x000fc40000000f00 */
[-C--:B------:R-:W-:Y:S02]  /*85b0*/  @P1 MOV R18, R13.reuse ;  /* 0x0000000d00121202 */ /* 0x080fe40000000f00 */
[----:B------:R-:W-:Y:S01]  /*85c0*/  @P0 MOV R10, R13 ;  /* 0x0000000d000a0202 */ /* 0x000fe20000000f00 */
[----:B------:R-:W-:Y:S01]  /*85d0*/  @P3 IMAD.MOV.U32 R10, RZ, RZ, R14 ;  /* 0x000000ffff0a3224 */ /* 0x000fe200078e000e */
[----:B------:R-:W-:Y:S02]  /*85e0*/  @P0 MOV R18, R14 ;  /* 0x0000000e00120202 */ /* 0x000fe40000000f00 */
[-C--:B------:R-:W-:Y:S02]  /*85f0*/  @P3 MOV R18, R15.reuse ;  /* 0x0000000f00123202 */ /* 0x080fe40000000f00 */
[----:B------:R-:W-:Y:S01]  /*8600*/  @P4 MOV R10, R15 ;  /* 0x0000000f000a4202 */ /* 0x000fe20000000f00 */
[----:B------:R-:W-:Y:S01]  /*8610*/  @P5 IMAD.MOV.U32 R10, RZ, RZ, R5 ;  /* 0x000000ffff0a5224 */ /* 0x000fe200078e0005 */
[----:B------:R-:W-:Y:S01]  /*8620*/  @P4 MOV R18, R5 ;  /* 0x0000000500124202 */ /* 0x000fe20000000f00 */
[----:B------:R-:W-:Y:S06]  /*8630*/  @!P6 BRA `(.L_x_437) ;  /* 0x00000000002ce947 */ /* 0x000fec0003800000 */
[----:B------:R-:W-:Y:S02]  /*8640*/  @P2 MOV R11, R7 ;  /* 0x00000007000b2202 */ /* 0x000fe40000000f00 */
[----:B------:R-:W-:Y:S02]  /*8650*/  @P1 MOV R11, R9 ;  /* 0x00000009000b1202 */ /* 0x000fe40000000f00 */
[----:B------:R-:W-:Y:S01]  /*8660*/  @P0 MOV R11, R12 ;  /* 0x0000000c000b0202 */ /* 0x000fe20000000f00 */
[----:B------:R-:W-:Y:S01]  /*8670*/  @P3 IMAD.MOV.U32 R11, RZ, RZ, R13 ;  /* 0x000000ffff0b3224 */ /* 0x000fe200078e000d */
[----:B------:R-:W-:Y:S02]  /*8680*/  ISETP.EQ.AND P0, PT, R17, 0x8, PT ;  /* 0x000000081100780c */ /* 0x000fe40003f02270 */
[----:B------:R-:W-:Y:S02]  /*8690*/  @P4 MOV R11, R14 ;  /* 0x0000000e000b4202 */ /* 0x000fe40000000f00 */
[----:B------:R-:W-:-:S02]  /*86a0*/  @P5 MOV R11, R15 ;  /* 0x0000000f000b5202 */ /* 0x000fc40000000f00 */
[----:B------:R-:W-:-:S04]  /*86b0*/  LOP3.LUT R17, R16, 0x1f, RZ, 0xc0, !PT ;  /* 0x0000001f10117812 */ /* 0x000fc800078ec0ff */
[----:B------:R-:W-:-:S03]  /*86c0*/  SHF.L.W.U32.HI R18, R10, R17, R18 ;  /* 0x000000110a127219 */ /* 0x000fc60000010e12 */
[----:B------:R-:W-:-:S04]  /*86d0*/  @P0 MOV R11, R5 ;  /* 0x00000005000b0202 */ /* 0x000fc80000000f00 */
[----:B------:R-:W-:-:S07]  /*86e0*/  SHF.L.W.U32.HI R10, R11, R17, R10 ;  /* 0x000000110b0a7219 */ /* 0x000fce0000010e0a */
.L_x_437:
[----:B------:R-:W-:Y:S05]  /*86f0*/  BSYNC.RECONVERGENT B1 ;  /* 0x0000000000017941 */ /* 0x000fea0003800200 */
.L_x_436:
        /* <DEDUP_REMOVED lines=18> */
.L_x_434:
[----:B------:R-:W-:Y:S05]  /*8820*/  BSYNC.RECONVERGENT B0 ;  /* 0x0000000000007941 */ /* 0x000fea0003800200 */
.L_x_433:
        /* <DEDUP_REMOVED lines=16> */
.L_x_400:
[----:B------:R-:W-:-:S13]  /*8930*/  ISETP.GT.AND P0, PT, R6, 0x1c, PT ;  /* 0x0000001c0600780c */ /* 0x000fda0003f04270 */
[----:B------:R-:W-:Y:S05]  /*8940*/  @P0 BRA `(.L_x_438) ;  /* 0x0000000400d40947 */ /* 0x000fea0003800000 */
[----:B------:R-:W-:-:S04]  /*8950*/  MOV R11, 0xffffffe5 ;  /* 0xffffffe5000b7802 */ /* 0x000fc80000000f00 */
[----:B------:R-:W-:-:S05]  /*8960*/  VIADDMNMX.U32 R6, R6, R11, 0x2, PT ;  /* 0x0000000206067446 */ /* 0x000fca000380000b */
[----:B------:R-:W-:-:S04]  /*8970*/  IMAD.SHL.U32 R6, R6, 0x4, RZ ;  /* 0x0000000406067824 */ /* 0x000fc800078e00ff */
[----:B------:R-:W1:Y:S02]  /*8980*/  LDC R10, c[0x2][R6+0x7c] ;  /* 0x00801f00060a7b82 */ /* 0x000e640000000800 */
[----:B-1----:R-:W-:-:S04]  /*8990*/  SHF.R.S32.HI R11, RZ, 0x1f, R10 ;  /* 0x0000001fff0b7819 */ /* 0x002fc8000001140a */
.L_x_885:
[----:B------:R-:W-:Y:S05]  /*89a0*/  BRX R10 -0x89b0                                                          (*"BRANCH_TARGETS .L_x_886,.L_x_887,.L_x_345"*) ;  /* 0xffffff740a947949 */ /* 0x000fea000383ffff */
.L_x_887:
[----:B------:R-:W-:Y:S01]  /*89b0*/  HFMA2 R5, -RZ, RZ, 1.75, 0 ;  /* 0x3f000000ff057431 */ /* 0x000fe200000001ff */
[C---:B-----5:R-:W-:Y:S01]  /*89c0*/  FSETP.NEU.AND P1, PT, |R4|.reuse, 1, PT ;  /* 0x3f8000000400780b */ /* 0x060fe20003f2d200 */
[----:B------:R-:W-:Y:S01]  /*89d0*/  BSSY.RECONVERGENT B0, `(.L_x_439) ;  /* 0x0000027000007945 */ /* 0x000fe20003800200 */
[C---:B------:R-:W-:Y:S02]  /*89e0*/  FSETP.GT.AND P0, PT, |R4|.reuse, 0.56000000238418579102, PT ;  /* 0x3f0f5c290400780b */ /* 0x040fe40003f04200 */
[----:B------:R-:W-:-:S04]  /*89f0*/  FFMA R5, |R4|, -R5, 0.5 ;  /* 0x3f00000004057423 */ /* 0x000fc80000000a05 */
[----:B------:R-:W1:Y:S02]  /*8a00*/  MUFU.RSQ R6, R5 ;  /* 0x0000000500067308 */ /* 0x000e640000001400 */
[----:B-1----:R-:W-:Y:S01]  /*8a10*/  FMUL R8, R5, R6 ;  /* 0x0000000605087220 */ /* 0x002fe20000400000 */
[----:B------:R-:W-:Y:S01]  /*8a20*/  FMUL R11, R6, -0.5 ;  /* 0xbf000000060b7820 */ /* 0x000fe20000400000 */
[----:B------:R-:W-:-:S03]  /*8a30*/  MOV R6, 0x3d10ecef ;  /* 0x3d10ecef00067802 */ /* 0x000fc60000000f00 */
[----:B------:R-:W-:-:S04]  /*8a40*/  FFMA R11, R8, R11, 0.5 ;  /* 0x3f000000080b7423 */ /* 0x000fc8000000000b */
[----:B------:R-:W-:-:S05]  /*8a50*/  FFMA R11, R8, R11, R8 ;  /* 0x0000000b080b7223 */ /* 0x000fca0000000008 */
[----:B------:R-:W-:Y:S02]  /*8a60*/  FSEL R11, R11, RZ, P1 ;  /* 0x000000ff0b0b7208 */ /* 0x000fe40000800000 */
[----:B------:R-:W-:Y:S02]  /*8a70*/  FSETP.GT.AND P1, PT, R4, 0.56000000238418579102, PT ;  /* 0x3f0f5c290400780b */ /* 0x000fe40003f24000 */
[----:B------:R-:W-:-:S04]  /*8a80*/  FSEL R11, R11, |R4|, P0 ;  /* 0x400000040b0b7208 */ /* 0x000fc80000000000 */
[----:B------:R-:W-:-:S05]  /*8a90*/  LOP3.LUT R11, R11, 0x80000000, R4, 0xb8, !PT ;  /* 0x800000000b0b7812 */ /* 0x000fca00078eb804 */
[----:B------:R-:W-:-:S04]  /*8aa0*/  FMUL R5, R11, R11 ;  /* 0x0000000b0b057220 */ /* 0x000fc80000400000 */
[----:B------:R-:W-:-:S04]  /*8ab0*/  FFMA R6, R5, R6, 0.016980519518256187439 ;  /* 0x3c8b1abb05067423 */ /* 0x000fc80000000006 */
[----:B------:R-:W-:-:S04]  /*8ac0*/  FFMA R6, R5, R6, 0.030762933194637298584 ;  /* 0x3cfc028c05067423 */ /* 0x000fc80000000006 */
[----:B------:R-:W-:-:S04]  /*8ad0*/  FFMA R6, R5, R6, 0.044709417968988418579 ;  /* 0x3d37213905067423 */ /* 0x000fc80000000006 */
[----:B------:R-:W-:-:S04]  /*8ae0*/  FFMA R6, R5, R6, 0.074989043176174163818 ;  /* 0x3d9993db05067423 */ /* 0x000fc80000000006 */
[----:B------:R-:W-:-:S04]  /*8af0*/  FFMA R6, R5, R6, 0.16666707396507263184 ;  /* 0x3e2aaac605067423 */ /* 0x000fc80000000006 */
[----:B------:R-:W-:Y:S01]  /*8b00*/  FMUL R6, R5, R6 ;  /* 0x0000000605067220 */ /* 0x000fe20000400000 */
[----:B------:R-:W-:-:S03]  /*8b10*/  HFMA2 R5, -RZ, RZ, 1.9599609375, 20144 ;  /* 0x3fd774ebff057431 */ /* 0x000fc600000001ff */
[----:B------:R-:W-:Y:S01]  /*8b20*/  FFMA R8, R11, R6, R11 ;  /* 0x000000060b087223 */ /* 0x000fe2000000000b */
[----:B------:R-:W-:-:S04]  /*8b30*/  FFMA R11, -R4, R4, 1 ;  /* 0x3f800000040b7423 */ /* 0x000fc80000000104 */
[----:B------:R-:W-:Y:S01]  /*8b40*/  FSEL R4, R8, -R8, P0 ;  /* 0x8000000808047208 */ /* 0x000fe20000000000 */
[----:B------:R-:W-:Y:S01]  /*8b50*/  VIADD R6, R11, 0xf3000000 ;  /* 0xf30000000b067836 */ /* 0x000fe20000000000 */
[----:B------:R1:W2:Y:S03]  /*8b60*/  MUFU.RSQ R10, R11 ;  /* 0x0000000b000a7308 */ /* 0x0002a60000001400 */
[----:B------:R-:W-:Y:S01]  /*8b70*/  @!P1 FFMA R8, R5, 0.93318945169448852539, R4 ;  /* 0x3f6ee58105089823 */ /* 0x000fe20000000004 */
[----:B------:R-:W-:-:S03]  /*8b80*/  ISETP.GT.U32.AND P1, PT, R6, 0x727fffff, PT ;  /* 0x727fffff0600780c */ /* 0x000fc60003f24070 */
[----:B------:R-:W-:-:S10]  /*8b90*/  @P0 FADD R8, R8, R8 ;  /* 0x0000000808080221 */ /* 0x000fd40000000000 */
[----:B-12---:R-:W-:Y:S05]  /*8ba0*/  @!P1 BRA `(.L_x_440) ;  /* 0x0000000000149947 */ /* 0x006fea0003800000 */
[----:B------:R-:W-:Y:S02]  /*8bb0*/  MOV R5, R11 ;  /* 0x0000000b00057202 */ /* 0x000fe40000000f00 */
[----:B0-----:R-:W-:-:S07]  /*8bc0*/  MOV R22, 0x8be0 ;  /* 0x00008be000167802 */ /* 0x001fce0000000f00 */
[----:B------:R-:W-:Y:S05]  /*8bd0*/  CALL.REL.NOINC `($__internal_4_$__cuda_sm20_sqrt_rn_f32_slowpath) ;  /* 0x0000002800dc7944 */ /* 0x000fea0003c00000 */
[----:B------:R-:W-:Y:S01]  /*8be0*/  MOV R6, R5 ;  /* 0x0000000500067202 */ /* 0x000fe20000000f00 */
[----:B------:R-:W-:Y:S06]  /*8bf0*/  BRA `(.L_x_441) ;  /* 0x0000000000107947 */ /* 0x000fec0003800000 */
.L_x_440:
[----:B------:R-:W-:Y:S01]  /*8c00*/  FMUL.FTZ R6, R11, R10 ;  /* 0x0000000a0b067220 */ /* 0x000fe20000410000 */
[----:B------:R-:W-:-:S03]  /*8c10*/  FMUL.FTZ R4, R10, 0.5 ;  /* 0x3f0000000a047820 */ /* 0x000fc60000410000 */
[----:B------:R-:W-:-:S04]  /*8c20*/  FFMA R5, -R6, R6, R11 ;  /* 0x0000000606057223 */ /* 0x000fc8000000010b */
[----:B------:R-:W-:-:S07]  /*8c30*/  FFMA R6, R5, R4, R6 ;  /* 0x0000000405067223 */ /* 0x000fce0000000006 */
.L_x_441:
[----:B------:R-:W-:Y:S05]  /*8c40*/  BSYNC.RECONVERGENT B0 ;  /* 0x0000000000007941 */ /* 0x000fea0003800200 */
.L_x_439:
        /* <DEDUP_REMOVED lines=11> */
[----:B0-----:R-:W-:Y:S05]  /*8d00*/  CALL.REL.NOINC `($__internal_5_$__cuda_sm3x_div_rn_noftz_f32_slowpath) ;  /* 0x0000002800ec7944 */ /* 0x001fea0003c00000 */
.L_x_443:
[----:B------:R-:W-:Y:S05]  /*8d10*/  BSYNC.RECONVERGENT B2 ;  /* 0x0000000000027941 */ /* 0x000fea0003800200 */
.L_x_442:
[----:B------:R-:W-:Y:S05]  /*8d20*/  BRA `(.L_x_345) ;  /* 0x0000001c00247947 */ /* 0x000fea0003800000 */
.L_x_886:
[----:B------:R-:W-:Y:S01]  /*8d30*/  HFMA2 R5, -RZ, RZ, 1.75, 0 ;  /* 0x3f000000ff057431 */ /* 0x000fe200000001ff */
[C---:B-----5:R-:W-:Y:S01]  /*8d40*/  FSETP.NEU.AND P0, PT, |R4|.reuse, 1, PT ;  /* 0x3f8000000400780b */ /* 0x060fe20003f0d200 */
[C---:B------:R-:W-:Y:S01]  /*8d50*/  FFMA R17, -R4.reuse, R4, 1 ;  /* 0x3f80000004117423 */ /* 0x040fe20000000104 */
[C---:B------:R-:W-:Y:S01]  /*8d60*/  FSETP.GT.AND P1, PT, |R4|.reuse, 0.56000000238418579102, PT ;  /* 0x3f0f5c290400780b */ /* 0x040fe20003f24200 */
[----:B------:R-:W-:Y:S02]  /*8d70*/  BSSY.RECONVERGENT B0, `(.L_x_444) ;  /* 0x0000024000007945 */ /* 0x000fe40003800200 */
[----:B------:R-:W-:Y:S01]  /*8d80*/  MUFU.RSQ R10, R17 ;  /* 0x00000011000a7308 */ /* 0x000fe20000001400 */
[----:B------:R-:W-:-:S07]  /*8d90*/  FFMA R8, |R4|, -R5, 0.5 ;  /* 0x3f00000004087423 */ /* 0x000fce0000000a05 */
[----:B------:R-:W1:Y:S02]  /*8da0*/  MUFU.RSQ R5, R8 ;  /* 0x0000000800057308 */ /* 0x000e640000001400 */
[----:B-1----:R-:W-:Y:S01]  /*8db0*/  FMUL R6, R8, R5 ;  /* 0x0000000508067220 */ /* 0x002fe20000400000 */
[----:B------:R-:W-:Y:S01]  /*8dc0*/  FMUL R5, R5, -0.5 ;  /* 0xbf00000005057820 */ /* 0x000fe20000400000 */
[----:B------:R-:W-:-:S03]  /*8dd0*/  IADD3 R8, PT, PT, R17, -0xd000000, RZ ;  /* 0xf300000011087810 */ /* 0x000fc60007ffe0ff */
[----:B------:R-:W-:-:S04]  /*8de0*/  FFMA R5, R6, R5, 0.5 ;  /* 0x3f00000006057423 */ /* 0x000fc80000000005 */
[----:B------:R-:W-:Y:S01]  /*8df0*/  FFMA R5, R6, R5, R6 ;  /* 0x0000000506057223 */ /* 0x000fe20000000006 */
[----:B------:R-:W-:-:S04]  /*8e00*/  IMAD.MOV.U32 R6, RZ, RZ, 0x3d4dd2f7 ;  /* 0x3d4dd2f7ff067424 */ /* 0x000fc800078e00ff */
[----:B------:R-:W-:-:S04]  /*8e10*/  FSEL R5, R5, RZ, P0 ;  /* 0x000000ff05057208 */ /* 0x000fc80000000000 */
        /* <DEDUP_REMOVED lines=8> */
[----:B------:R-:W-:-:S03]  /*8ea0*/  MOV R11, 0x3fd774eb ;  /* 0x3fd774eb000b7802 */ /* 0x000fc60000000f00 */
[----:B------:R-:W-:-:S04]  /*8eb0*/  FMUL R6, R5, -2 ;  /* 0xc000000005067820 */ /* 0x000fc80000400000 */
[----:B------:R-:W-:Y:S01]  /*8ec0*/  @P1 FFMA R5, R11, 0.93318945169448852539, R6 ;  /* 0x3f6ee5810b051823 */ /* 0x000fe20000000006 */
[----:B------:R-:W-:-:S04]  /*8ed0*/  ISETP.GT.U32.AND P1, PT, R8, 0x727fffff, PT ;  /* 0x727fffff0800780c */ /* 0x000fc80003f24070 */
[C---:B------:R-:W-:Y:S02]  /*8ee0*/  FSETP.NAN.AND P0, PT, R5.reuse, R5, PT ;  /* 0x000000050500720b */ /* 0x040fe40003f08000 */
[----:B------:R-:W-:-:S04]  /*8ef0*/  LOP3.LUT R4, R5, 0x80000000, R4, 0xb8, !PT ;  /* 0x8000000005047812 */ /* 0x000fc800078eb804 */
[----:B------:R-:W-:-:S03]  /*8f00*/  FSEL R8, R4, R5, !P0 ;  /* 0x0000000504087208 */ /* 0x000fc60004000000 */
[----:B------:R-:W-:Y:S05]  /*8f10*/  @!P1 BRA `(.L_x_445) ;  /* 0x0000000000149947 */ /* 0x000fea0003800000 */
[----:B------:R-:W-:Y:S02]  /*8f20*/  MOV R5, R17 ;  /* 0x0000001100057202 */ /* 0x000fe40000000f00 */
[----:B0-----:R-:W-:-:S07]  /*8f30*/  MOV R22, 0x8f50 ;  /* 0x00008f5000167802 */ /* 0x001fce0000000f00 */
[----:B------:R-:W-:Y:S05]  /*8f40*/  CALL.REL.NOINC `($__internal_4_$__cuda_sm20_sqrt_rn_f32_slowpath) ;  /* 0x0000002800007944 */ /* 0x000fea0003c00000 */
[----:B------:R-:W-:Y:S01]  /*8f50*/  IMAD.MOV.U32 R6, RZ, RZ, R5 ;  /* 0x000000ffff067224 */ /* 0x000fe200078e0005 */
[----:B------:R-:W-:Y:S06]  /*8f60*/  BRA `(.L_x_446) ;  /* 0x0000000000107947 */ /* 0x000fec0003800000 */
.L_x_445:
[----:B------:R-:W-:Y:S01]  /*8f70*/  FMUL.FTZ R6, R17, R10 ;  /* 0x0000000a11067220 */ /* 0x000fe20000410000 */
[----:B------:R-:W-:-:S03]  /*8f80*/  FMUL.FTZ R4, R10, 0.5 ;  /* 0x3f0000000a047820 */ /* 0x000fc60000410000 */
[----:B------:R-:W-:-:S04]  /*8f90*/  FFMA R5, -R6, R6, R17 ;  /* 0x0000000606057223 */ /* 0x000fc80000000111 */
[----:B------:R-:W-:-:S07]  /*8fa0*/  FFMA R6, R5, R4, R6 ;  /* 0x0000000405067223 */ /* 0x000fce0000000006 */
.L_x_446:
[----:B------:R-:W-:Y:S05]  /*8fb0*/  BSYNC.RECONVERGENT B0 ;  /* 0x0000000000007941 */ /* 0x000fea0003800200 */
.L_x_444:
        /* <DEDUP_REMOVED lines=11> */
[----:B0-----:R-:W-:Y:S05]  /*9070*/  CALL.REL.NOINC `($__internal_5_$__cuda_sm3x_div_rn_noftz_f32_slowpath) ;  /* 0x0000002800107944 */ /* 0x001fea0003c00000 */
.L_x_448:
[----:B------:R-:W-:Y:S05]  /*9080*/  BSYNC.RECONVERGENT B2 ;  /* 0x0000000000027941 */ /* 0x000fea0003800200 */
.L_x_447:
[----:B------:R-:W-:Y:S05]  /*9090*/  BRA `(.L_x_345) ;  /* 0x0000001800487947 */ /* 0x000fea0003800000 */
.L_x_438:
[----:B------:R-:W-:-:S04]  /*90a0*/  MOV R11, 0xffffffe3 ;  /* 0xffffffe3000b7802 */ /* 0x000fc80000000f00 */
[----:B------:R-:W-:-:S04]  /*90b0*/  VIADDMNMX.U32 R6, R6, R11, 0x3, PT ;  /* 0x0000000306067446 */ /* 0x000fc8000380000b */
[----:B------:R-:W-:-:S04]  /*90c0*/  SHF.L.U32 R6, R6, 0x2, RZ ;  /* 0x0000000206067819 */ /* 0x000fc800000006ff */
[----:B------:R-:W1:Y:S02]  /*90d0*/  LDC R10, c[0x2][R6+0x88] ;  /* 0x00802200060a7b82 */ /* 0x000e640000000800 */
[----:B-1----:R-:W-:-:S04]  /*90e0*/  SHF.R.S32.HI R11, RZ, 0x1f, R10 ;  /* 0x0000001fff0b7819 */ /* 0x002fc8000001140a */
.L_x_889:
[----:B------:R-:W-:Y:S05]  /*90f0*/  BRX R10 -0x9100                                                          (*"BRANCH_TARGETS .L_x_890,.L_x_891,.L_x_892,.L_x_345"*) ;  /* 0xffffff6c0ac07949 */ /* 0x000fea000383ffff */
.L_x_892:
[C---:B-----5:R-:W-:Y:S01]  /*9100*/  FMUL R5, |R4|.reuse, 1.4426950216293334961 ;  /* 0x3fb8aa3b04057820 */ /* 0x060fe20000400200 */
[----:B------:R-:W-:Y:S02]  /*9110*/  IMAD.MOV.U32 R6, RZ, RZ, 0x42fc0000 ;  /* 0x42fc0000ff067424 */ /* 0x000fe400078e00ff */
[----:B------:R-:W-:-:S03]  /*9120*/  FMUL R17, R4, R4 ;  /* 0x0000000404117220 */ /* 0x000fc60000400000 */
[----:B------:R-:W1:Y:S02]  /*9130*/  FRND.TRUNC R5, R5 ;  /* 0x0000000500057307 */ /* 0x000e64000020d000 */
[----:B-1----:R-:W-:Y:S02]  /*9140*/  FSETP.GT.AND P0, PT, |R5|, 126, PT ;  /* 0x42fc00000500780b */ /* 0x002fe40003f04200 */
        /* <DEDUP_REMOVED lines=11> */
[----:B------:R-:W1:Y:S01]  /*9200*/  MUFU.EX2 R6, R6 ;  /* 0x0000000600067308 */ /* 0x000e620000000800 */
[----:B------:R-:W-:Y:S01]  /*9210*/  FFMA R10, R10, R17, 0.16666667163372039795 ;  /* 0x3e2aaaab0a0a7423 */ /* 0x000fe20000000011 */
[----:B-1----:R-:W-:-:S06]  /*9220*/  FMUL R11, R11, R6 ;  /* 0x000000060b0b7220 */ /* 0x002fcc0000400000 */
[----:B------:R-:W1:Y:S02]  /*9230*/  MUFU.RCP R16, R11 ;  /* 0x0000000b00107308 */ /* 0x000e640000001000 */
[----:B-1----:R-:W-:-:S04]  /*9240*/  FMUL.FTZ R8, R16, -0.125 ;  /* 0xbe00000010087820 */ /* 0x002fc80000410000 */
[----:B------:R-:W-:Y:S01]  /*9250*/  FFMA R5, R11, 2, R8 ;  /* 0x400000000b057823 */ /* 0x000fe20000000008 */
[----:B------:R-:W-:-:S04]  /*9260*/  FMUL.FTZ R8, R16, 0.125 ;  /* 0x3e00000010087820 */ /* 0x000fc80000410000 */
[----:B------:R-:W-:Y:S01]  /*9270*/  LOP3.LUT R6, R5, 0x80000000, R4, 0xb8, !PT ;  /* 0x8000000005067812 */ /* 0x000fe200078eb804 */
[----:B------:R-:W-:Y:S01]  /*9280*/  FMUL R5, R10, R17 ;  /* 0x000000110a057220 */ /* 0x000fe20000400000 */
[----:B------:R-:W-:-:S03]  /*9290*/  FFMA R8, R11, 2, R8 ;  /* 0x400000000b087823 */ /* 0x000fc60000000008 */
[----:B------:R-:W-:-:S04]  /*92a0*/  @!P0 FFMA R6, R4, R5, R4 ;  /* 0x0000000504068223 */ /* 0x000fc80000000004 */
[----:B------:R-:W-:Y:S01]  /*92b0*/  FMUL R5, R3, R6 ;  /* 0x0000000603057220 */ /* 0x000fe20000400000 */
[----:B------:R-:W-:Y:S06]  /*92c0*/  BRA `(.L_x_345) ;  /* 0x0000001400bc7947 */ /* 0x000fec0003800000 */
.L_x_890:
[----:B-----5:R-:W1:Y:S01]  /*92d0*/  MUFU.RCP R5, |R4| ;  /* 0x4000000400057308 */ /* 0x020e620000001000 */
[C---:B------:R-:W-:Y:S01]  /*92e0*/  FSETP.GT.AND P0, PT, |R4|.reuse, 1, PT ;  /* 0x3f8000000400780b */ /* 0x040fe20003f04200 */
[CC--:B------:R-:W-:Y:S01]  /*92f0*/  FFMA R6, R4.reuse, R4.reuse, 1 ;  /* 0x3f80000004067423 */ /* 0x0c0fe20000000004 */
[----:B------:R-:W-:Y:S01]  /*9300*/  MOV R11, 0x3b2090aa ;  /* 0x3b2090aa000b7802 */ /* 0x000fe20000000f00 */
[----:B------:R-:W-:Y:S01]  /*9310*/  IMAD.MOV.U32 R16, RZ, RZ, 0x3f6ee581 ;  /* 0x3f6ee581ff107424 */ /* 0x000fe200078e00ff */
[-C--:B------:R-:W-:Y:S01]  /*9320*/  FSETP.NAN.AND P1, PT, |R4|, |R4|.reuse, PT ;  /* 0x400000040400720b */ /* 0x080fe20003f28200 */
[----:B------:R-:W-:Y:S02]  /*9330*/  BSSY.RECONVERGENT B2, `(.L_x_449) ;  /* 0x000001b000027945 */ /* 0x000fe40003800200 */
[----:B------:R-:W2:Y:S01]  /*9340*/  MUFU.RCP R17, R6 ;  /* 0x0000000600117308 */ /* 0x000ea20000001000 */
[----:B-1----:R-:W-:-:S05]  /*9350*/  FSEL R5, R5, |R4|, P0 ;  /* 0x4000000405057208 */ /* 0x002fca0000000000 */
[----:B------:R-:W-:Y:S01]  /*9360*/  FMUL R8, R5, R5 ;  /* 0x0000000505087220 */ /* 0x000fe20000400000 */
[----:B--2---:R-:W-:-:S03]  /*9370*/  FFMA R10, -R6, R17, 1 ;  /* 0x3f800000060a7423 */ /* 0x004fc60000000111 */
[----:B------:R-:W-:Y:S01]  /*9380*/  FFMA R11, R8, R11, -0.014396979473531246185 ;  /* 0xbc6be14f080b7423 */ /* 0x000fe2000000000b */
[----:B------:R-:W-:-:S03]  /*9390*/  FFMA R10, R17, R10, R17 ;  /* 0x0000000a110a7223 */ /* 0x000fc60000000011 */
[----:B------:R-:W-:-:S04]  /*93a0*/  FFMA R11, R8, R11, 0.039849750697612762451 ;  /* 0x3d23397e080b7423 */ /* 0x000fc8000000000b */
[----:B------:R-:W-:-:S04]  /*93b0*/  FFMA R11, R8, R11, -0.072529748082160949707 ;  /* 0xbd948a7a080b7423 */ /* 0x000fc8000000000b */
[----:B------:R-:W-:-:S04]  /*93c0*/  FFMA R11, R8, R11, 0.10518480092287063599 ;  /* 0x3dd76b21080b7423 */ /* 0x000fc8000000000b */
[----:B------:R-:W-:-:S04]  /*93d0*/  FFMA R11, R8, R11, -0.14171802997589111328 ;  /* 0xbe111e88080b7423 */ /* 0x000fc8000000000b */
[----:B------:R-:W-:-:S04]  /*93e0*/  FFMA R11, R8, R11, 0.19988775253295898438 ;  /* 0x3e4caf60080b7423 */ /* 0x000fc8000000000b */
[----:B------:R-:W-:-:S04]  /*93f0*/  FFMA R11, R8, R11, -0.33332940936088562012 ;  /* 0xbeaaaa27080b7423 */ /* 0x000fc8000000000b */
[----:B------:R-:W-:Y:S01]  /*9400*/  FMUL R8, R8, R11 ;  /* 0x0000000b08087220 */ /* 0x000fe20000400000 */
[----:B------:R-:W-:-:S03]  /*9410*/  FFMA R11, R3, R10, RZ ;  /* 0x0000000a030b7223 */ /* 0x000fc600000000ff */
[----:B------:R-:W-:Y:S01]  /*9420*/  FFMA R5, R5, R8, R5 ;  /* 0x0000000805057223 */ /* 0x000fe20000000005 */
[----:B------:R-:W-:-:S03]  /*9430*/  FFMA R8, -R6, R11, R3 ;  /* 0x0000000b06087223 */ /* 0x000fc60000000103 */
[----:B------:R-:W-:Y:S01]  /*9440*/  @P0 FFMA R5, R16, 1.6832555532455444336, -R5 ;  /* 0x3fd774eb10050823 */ /* 0x000fe20000000805 */
[----:B------:R-:W1:Y:S01]  /*9450*/  FCHK P0, R3, R6 ;  /* 0x0000000603007302 */ /* 0x000e620000000000 */
[----:B------:R-:W-:-:S03]  /*9460*/  FFMA R10, R10, R8, R11 ;  /* 0x000000080a0a7223 */ /* 0x000fc6000000000b */
[----:B------:R-:W-:-:S04]  /*9470*/  LOP3.LUT R4, R5, 0x80000000, R4, 0xb8, !PT ;  /* 0x8000000005047812 */ /* 0x000fc800078eb804 */
[----:B------:R-:W-:Y:S01]  /*9480*/  FSEL R8, R4, R5, !P1 ;  /* 0x0000000504087208 */ /* 0x000fe20004800000 */
[----:B-1----:R-:W-:Y:S06]  /*9490*/  @!P0 BRA `(.L_x_450) ;  /* 0x0000000000108947 */ /* 0x002fec0003800000 */
[----:B------:R-:W-:Y:S02]  /*94a0*/  MOV R5, R3 ;  /* 0x0000000300057202 */ /* 0x000fe40000000f00 */
[----:B------:R-:W-:-:S07]  /*94b0*/  MOV R18, 0x94d0 ;  /* 0x000094d000127802 */ /* 0x000fce0000000f00 */
[----:B0-----:R-:W-:Y:S05]  /*94c0*/  CALL.REL.NOINC `($__internal_5_$__cuda_sm3x_div_rn_noftz_f32_slowpath) ;  /* 0x0000002000fc7944 */ /* 0x001fea0003c00000 */
[----:B------:R-:W-:-:S07]  /*94d0*/  MOV R10, R5 ;  /* 0x00000005000a7202 */ /* 0x000fce0000000f00 */
.L_x_450:
[----:B------:R-:W-:Y:S05]  /*94e0*/  BSYNC.RECONVERGENT B2 ;  /* 0x0000000000027941 */ /* 0x000fea0003800200 */
.L_x_449:
[----:B------:R-:W-:Y:S01]  /*94f0*/  MOV R5, R10 ;  /* 0x0000000a00057202 */ /* 0x000fe20000000f00 */
[----:B------:R-:W-:Y:S06]  /*9500*/  BRA `(.L_x_345) ;  /* 0x00000014002c7947 */ /* 0x000fec0003800000 */
.L_x_891:
[C---:B-----5:R-:W-:Y:S01]  /*9510*/  FMUL R5, |R4|.reuse, 1.4426950216293334961 ;  /* 0x3fb8aa3b04057820 */ /* 0x060fe20000400200 */
[----:B------:R-:W-:Y:S02]  /*9520*/  IMAD.MOV.U32 R6, RZ, RZ, 0x42fc0000 ;  /* 0x42fc0000ff067424 */ /* 0x000fe400078e00ff */
[----:B------:R-:W-:Y:S02]  /*9530*/  HFMA2 R17, -RZ, RZ, 0.389892578125, 0.0002090930938720703125 ;  /* 0x363d0adaff117431 */ /* 0x000fe400000001ff */
[----:B------:R-:W-:Y:S01]  /*9540*/  FMUL R10, R4, R4 ;  /* 0x00000004040a7220 */ /* 0x000fe20000400000 */
[----:B------:R-:W1:Y:S03]  /*9550*/  FRND.TRUNC R5, R5 ;  /* 0x0000000500057307 */ /* 0x000e66000020d000 */
[----:B------:R-:W-:-:S04]  /*9560*/  FFMA R17, R17, R10, 0.00019836159481201320887 ;  /* 0x394fff4911117423 */ /* 0x000fc8000000000a */
[----:B------:R-:W-:-:S04]  /*9570*/  FFMA R17, R17, R10, 0.0083333496004343032837 ;  /* 0x3c08889a11117423 */ /* 0x000fc8000000000a */
[-C--:B------:R-:W-:Y:S01]  /*9580*/  FFMA R17, R17, R10.reuse, 0.16666667163372039795 ;  /* 0x3e2aaaab11117423 */ /* 0x080fe2000000000a */
[----:B-1----:R-:W-:Y:S02]  /*9590*/  FSETP.GT.AND P0, PT, |R5|, 126, PT ;  /* 0x42fc00000500780b */ /* 0x002fe40003f04200 */
[----:B------:R-:W-:Y:S01]  /*95a0*/  LOP3.LUT R6, R6, 0x80000000, R5, 0xb8, !PT ;  /* 0x8000000006067812 */ /* 0x000fe200078eb805 */
[----:B------:R-:W-:-:S03]  /*95b0*/  FMUL R17, R17, R10 ;  /* 0x0000000a11117220 */ /* 0x000fc60000400000 */
[----:B------:R-:W-:Y:S02]  /*95c0*/  FSEL R11, R6, R5, P0 ;  /* 0x00000005060b7208 */ /* 0x000fe40000000000 */
[----:B------:R-:W-:-:S03]  /*95d0*/  FSETP.GE.AND P0, PT, |R4|, 1, PT ;  /* 0x3f8000000400780b */ /* 0x000fc60003f06200 */
[----:B------:R-:W-:-:S04]  /*95e0*/  FFMA R6, R11, -0.69314718246459960938, |R4| ;  /* 0xbf3172180b067823 */ /* 0x000fc80000000404 */
[C---:B------:R-:W-:Y:S01]  /*95f0*/  FFMA R6, R11.reuse, 1.9046542121259335545e-09, R6 ;  /* 0x3102e3080b067823 */ /* 0x040fe20000000006 */
[----:B------:R-:W-:-:S03]  /*9600*/  FADD R11, R11, 12583037 ;  /* 0x4b40007d0b0b7421 */ /* 0x000fc60000000000 */
[----:B------:R-:W-:Y:S02]  /*9610*/  FMUL R6, R6, 1.4426950216293334961 ;  /* 0x3fb8aa3b06067820 */ /* 0x000fe40000400000 */
[----:B------:R-:W-:-:S04]  /*9620*/  SHF.L.U32 R11, R11, 0x17, RZ ;  /* 0x000000170b0b7819 */ /* 0x000fc800000006ff */
[----:B------:R-:W1:Y:S02]  /*9630*/  MUFU.EX2 R6, R6 ;  /* 0x0000000600067308 */ /* 0x000e640000000800 */
[----:B-1----:R-:W-:-:S06]  /*9640*/  FMUL R11, R11, R6 ;  /* 0x000000060b0b7220 */ /* 0x002fcc0000400000 */
[----:B------:R-:W1:Y:S02]  /*9650*/  MUFU.RCP R5, R11 ;  /* 0x0000000b00057308 */ /* 0x000e640000001000 */
[C---:B-1----:R-:W-:Y:S01]  /*9660*/  FMUL.FTZ R8, R5.reuse, -0.125 ;  /* 0xbe00000005087820 */ /* 0x042fe20000410000 */
[----:B------:R-:W-:-:S03]  /*9670*/  FMUL.FTZ R6, R5, 0.125 ;  /* 0x3e00000005067820 */ /* 0x000fc60000410000 */
[C---:B------:R-:W-:Y:S01]  /*9680*/  FFMA R5, R11.reuse, 2, R8 ;  /* 0x400000000b057823 */ /* 0x040fe20000000008 */
[----:B------:R-:W-:-:S04]  /*9690*/  FFMA R6, R11, 2, R6 ;  /* 0x400000000b067823 */ /* 0x000fc80000000006 */
[--C-:B------:R-:W-:Y:S01]  /*96a0*/  LOP3.LUT R8, R5, 0x80000000, R4.reuse, 0xb8, !PT ;  /* 0x8000000005087812 */ /* 0x100fe200078eb804 */
[----:B------:R-:W-:Y:S01]  /*96b0*/  FMUL R5, R3, R6 ;  /* 0x0000000603057220 */ /* 0x000fe20000400000 */
[----:B------:R-:W-:Y:S01]  /*96c0*/  @!P0 FFMA R8, R4, R17, R4 ;  /* 0x0000001104088223 */ /* 0x000fe20000000004 */
[----:B------:R-:W-:Y:S06]  /*96d0*/  BRA `(.L_x_345) ;  /* 0x0000001000b87947 */ /* 0x000fec0003800000 */
.L_x_399:
[----:B------:R-:W-:-:S13]  /*96e0*/  ISETP.GT.AND P0, PT, R6, 0x24, PT ;  /* 0x000000240600780c */ /* 0x000fda0003f04270 */
[----:B------:R-:W-:Y:S05]  /*96f0*/  @P0 BRA `(.L_x_451) ;  /* 0x0000001000200947 */ /* 0x000fea0003800000 */
[----:B------:R-:W-:-:S13]  /*9700*/  ISETP.GT.AND P0, PT, R6, 0x21, PT ;  /* 0x000000210600780c */ /* 0x000fda0003f04270 */
[----:B------:R-:W-:Y:S05]  /*9710*/  @P0 BRA `(.L_x_452) ;  /* 0x0000000400ec0947 */ /* 0x000fea0003800000 */
[----:B------:R-:W-:-:S04]  /*9720*/  MOV R11, 0xffffffe0 ;  /* 0xffffffe0000b7802 */ /* 0x000fc80000000f00 */
[----:B------:R-:W-:-:S05]  /*9730*/  VIADDMNMX.U32 R6, R6, R11, 0x2, PT ;  /* 0x0000000206067446 */ /* 0x000fca000380000b */
[----:B------:R-:W-:-:S04]  /*9740*/  IMAD.SHL.U32 R6, R6, 0x4, RZ ;  /* 0x0000000406067824 */ /* 0x000fc800078e00ff */
[----:B------:R-:W1:Y:S02]  /*9750*/  LDC R10, c[0x2][R6+0x98] ;  /* 0x00802600060a7b82 */ /* 0x000e640000000800 */
[----:B-1----:R-:W-:-:S04]  /*9760*/  SHF.R.S32.HI R11, RZ, 0x1f, R10 ;  /* 0x0000001fff0b7819 */ /* 0x002fc8000001140a */
.L_x_894:
[----:B------:R-:W-:Y:S05]  /*9770*/  BRX R10 -0x9780                                                          (*"BRANCH_TARGETS .L_x_895,.L_x_896,.L_x_345"*) ;  /* 0xffffff680a207949 */ /* 0x000fea000383ffff */
.L_x_896:
[C---:B-----5:R-:W-:Y:S01]  /*9780*/  FFMA R6, R4.reuse, R4, 1 ;  /* 0x3f80000004067423 */ /* 0x060fe20000000004 */
[----:B------:R-:W-:Y:S01]  /*9790*/  FSETP.GT.AND P2, PT, |R4|, 8388608, PT ;  /* 0x4b0000000400780b */ /* 0x000fe20003f44200 */
[----:B------:R-:W-:Y:S02]  /*97a0*/  HFMA2 R18, -RZ, RZ, 1.625, 0 ;  /* 0x3e800000ff127431 */ /* 0x000fe400000001ff */
[----:B------:R-:W-:Y:S01]  /*97b0*/  IMAD.MOV.U32 R19, RZ, RZ, 0x3d39bf78 ;  /* 0x3d39bf78ff137424 */ /* 0x000fe200078e00ff */
[----:B------:R-:W1:Y:S01]  /*97c0*/  MUFU.RSQ R5, R6 ;  /* 0x0000000600057308 */ /* 0x000e620000001400 */
[----:B------:R-:W-:Y:S01]  /*97d0*/  BSSY.RECONVERGENT B0, `(.L_x_453) ;  /* 0x0000030000007945 */ /* 0x000fe20003800200 */
[----:B-1----:R-:W-:-:S06]  /*97e0*/  FFMA R10, R6, R5, 1 ;  /* 0x3f800000060a7423 */ /* 0x002fcc0000000005 */
[----:B------:R-:W1:Y:S02]  /*97f0*/  MUFU.RCP R11, R10 ;  /* 0x0000000a000b7308 */ /* 0x000e640000001000 */
[----:B-1----:R-:W-:-:S04]  /*9800*/  FMUL R11, |R4|, R11 ;  /* 0x0000000b040b7220 */ /* 0x002fc80000400200 */
[----:B------:R-:W-:-:S05]  /*9810*/  FFMA R11, |R4|, R11, |R4| ;  /* 0x0000000b040b7223 */ /* 0x000fca0000000604 */
[----:B------:R-:W-:-:S04]  /*9820*/  FSEL R8, |R4|, R11, P2 ;  /* 0x0000000b04087208 */ /* 0x000fc80001000200 */
[C---:B------:R-:W-:Y:S01]  /*9830*/  ISETP.GE.U32.AND P0, PT, R8.reuse, 0x7f800000, PT ;  /* 0x7f8000000800780c */ /* 0x040fe20003f06070 */
[----:B------:R-:W-:-:S03]  /*9840*/  FADD.RZ R11, R8, 1 ;  /* 0x3f800000080b7421 */ /* 0x000fc6000000c000 */
[----:B------:R-:W-:Y:S02]  /*9850*/  ISETP.GT.AND P1, PT, R8, -0x40800000, P0 ;  /* 0xbf8000000800780c */ /* 0x000fe40000724270 */
[----:B------:R-:W-:-:S04]  /*9860*/  IADD3 R11, PT, PT, R11, -0x3f400000, RZ ;  /* 0xc0c000000b0b7810 */ /* 0x000fc80007ffe0ff */
[----:B------:R-:W-:-:S04]  /*9870*/  LOP3.LUT R11, R11, 0xff800000, RZ, 0xc0, !PT ;  /* 0xff8000000b0b7812 */ /* 0x000fc800078ec0ff */
[----:B------:R-:W-:Y:S02]  /*9880*/  IADD3 R17, PT, PT, -R11, 0x40800000, RZ ;  /* 0x408000000b117810 */ /* 0x000fe40007ffe1ff */
[-C--:B------:R-:W-:Y:S02]  /*9890*/  IADD3 R16, PT, PT, R8, -R11.reuse, RZ ;  /* 0x8000000b08107210 */ /* 0x080fe40007ffe0ff */
[----:B------:R-:W-:Y:S01]  /*98a0*/  I2FP.F32.S32 R11, R11 ;  /* 0x0000000b000b7245 */ /* 0x000fe20000201400 */
[----:B------:R-:W-:-:S04]  /*98b0*/  FFMA R17, R17, R18, -1 ;  /* 0xbf80000011117423 */ /* 0x000fc80000000012 */
        /* <DEDUP_REMOVED lines=15> */
[----:B------:R-:W-:Y:S02]  /*99b0*/  @P0 FSETP.NEU.AND P1, PT, R8, RZ, PT ;  /* 0x000000ff0800020b */ /* 0x000fe40003f2d000 */
[----:B------:R-:W-:Y:S02]  /*99c0*/  IADD3 R8, PT, PT, R6, -0xd000000, RZ ;  /* 0xf300000006087810 */ /* 0x000fe40007ffe0ff */
[----:B------:R-:W-:Y:S02]  /*99d0*/  @P0 FSEL R11, R11, -RZ, P1 ;  /* 0x800000ff0b0b0208 */ /* 0x000fe40000800000 */
[----:B------:R-:W-:Y:S02]  /*99e0*/  ISETP.GT.U32.AND P0, PT, R8, 0x727fffff, PT ;  /* 0x727fffff0800780c */ /* 0x000fe40003f04070 */
[----:B------:R-:W-:Y:S01]  /*99f0*/  FSETP.NAN.AND P1, PT, |R4|, |R4|, PT ;  /* 0x400000040400720b */ /* 0x000fe20003f28200 */
[----:B------:R-:W-:-:S05]  /*9a00*/  @P2 FADD R11, R11, 0.69314718246459960938 ;  /* 0x3f3172180b0b2421 */ /* 0x000fca0000000000 */
[----:B------:R-:W-:-:S04]  /*9a10*/  LOP3.LUT R4, R11, 0x80000000, R4, 0xb8, !PT ;  /* 0x800000000b047812 */ /* 0x000fc800078eb804 */
[----:B------:R-:W-:Y:S01]  /*9a20*/  FSEL R8, R4, R11, !P1 ;  /* 0x0000000b04087208 */ /* 0x000fe20004800000 */
[----:B------:R-:W-:Y:S06]  /*9a30*/  @!P0 BRA `(.L_x_454) ;  /* 0x0000000000148947 */ /* 0x000fec0003800000 */
[----:B------:R-:W-:Y:S02]  /*9a40*/  MOV R5, R6 ;  /* 0x0000000600057202 */ /* 0x000fe40000000f00 */
[----:B0-----:R-:W-:-:S07]  /*9a50*/  MOV R22, 0x9a70 ;  /* 0x00009a7000167802 */ /* 0x001fce0000000f00 */
[----:B------:R-:W-:Y:S05]  /*9a60*/  CALL.REL.NOINC `($__internal_4_$__cuda_sm20_sqrt_rn_f32_slowpath) ;  /* 0x0000001c00387944 */ /* 0x000fea0003c00000 */
[----:B------:R-:W-:Y:S01]  /*9a70*/  IMAD.MOV.U32 R6, RZ, RZ, R5 ;  /* 0x000000ffff067224 */ /* 0x000fe200078e0005 */
[----:B------:R-:W-:Y:S06]  /*9a80*/  BRA `(.L_x_455) ;  /* 0x0000000000107947 */ /* 0x000fec0003800000 */
.L_x_454:
[----:B------:R-:W-:Y:S01]  /*9a90*/  FMUL.FTZ R11, R6, R5 ;  /* 0x00000005060b7220 */ /* 0x000fe20000410000 */
[----:B------:R-:W-:-:S03]  /*9aa0*/  FMUL.FTZ R5, R5, 0.5 ;  /* 0x3f00000005057820 */ /* 0x000fc60000410000 */
[----:B------:R-:W-:-:S04]  /*9ab0*/  FFMA R6, -R11, R11, R6 ;  /* 0x0000000b0b067223 */ /* 0x000fc80000000106 */
[----:B------:R-:W-:-:S07]  /*9ac0*/  FFMA R6, R6, R5, R11 ;  /* 0x0000000506067223 */ /* 0x000fce000000000b */
.L_x_455:
[----:B------:R-:W-:Y:S05]  /*9ad0*/  BSYNC.RECONVERGENT B0 ;  /* 0x0000000000007941 */ /* 0x000fea0003800200 */
.L_x_453:
        /* <DEDUP_REMOVED lines=12> */
.L_x_457:
[----:B------:R-:W-:Y:S05]  /*9ba0*/  BSYNC.RECONVERGENT B2 ;  /* 0x0000000000027941 */ /* 0x000fea0003800200 */
.L_x_456:
[----:B------:R-:W-:Y:S05]  /*9bb0*/  BRA `(.L_x_345) ;  /* 0x0000000c00807947 */ /* 0x000fea0003800000 */
.L_x_895:
[C---:B-----5:R-:W-:Y:S01]  /*9bc0*/  FMUL R6, |R4|.reuse, 1.4426950216293334961 ;  /* 0x3fb8aa3b04067820 */ /* 0x060fe20000400200 */
[----:B------:R-:W-:Y:S02]  /*9bd0*/  HFMA2 R5, -RZ, RZ, 3.4921875, 0 ;  /* 0x42fc0000ff057431 */ /* 0x000fe400000001ff */
        /* <DEDUP_REMOVED lines=15> */
[----:B------:R2:W3:Y:S01]  /*9cd0*/  MUFU.EX2 R11, R8 ;  /* 0x00000008000b7308 */ /* 0x0004e20000000800 */
[----:B-1----:R-:W-:Y:S01]  /*9ce0*/  FADD R6, R5, 1 ;  /* 0x3f80000005067421 */ /* 0x002fe20000000000 */
[----:B--2---:R-:W-:-:S06]  /*9cf0*/  MOV R8, 0x3c80f082 ;  /* 0x3c80f08200087802 */ /* 0x004fcc0000000f00 */
[----:B------:R-:W1:Y:S01]  /*9d00*/  MUFU.RCP R6, R6 ;  /* 0x0000000600067308 */ /* 0x000e620000001000 */
[-C--:B------:R-:W-:Y:S01]  /*9d10*/  FFMA R5, R8, R18.reuse, -0.052303962409496307373 ;  /* 0xbd563cae08057423 */ /* 0x080fe20000000012 */
[----:B---3--:R-:W-:Y:S01]  /*9d20*/  FMUL R17, R10, R11 ;  /* 0x0000000b0a117220 */ /* 0x008fe20000400000 */
[----:B------:R-:W-:Y:S02]  /*9d30*/  IMAD.MOV.U32 R11, RZ, RZ, 0x3f800000 ;  /* 0x3f800000ff0b7424 */ /* 0x000fe400078e00ff */
[----:B------:R-:W-:-:S03]  /*9d40*/  FFMA R5, R5, R18, 0.1331529766321182251 ;  /* 0x3e08594105057423 */ /* 0x000fc60000000012 */
[----:B------:R-:W2:Y:S01]  /*9d50*/  MUFU.RCP R10, R17 ;  /* 0x00000011000a7308 */ /* 0x000ea20000001000 */
[----:B------:R-:W-:-:S04]  /*9d60*/  FFMA R5, R5, R18, -0.33332768082618713379 ;  /* 0xbeaaa9ed05057423 */ /* 0x000fc80000000012 */
[----:B------:R-:W-:Y:S01]  /*9d70*/  FFMA R5, R5, R18, RZ ;  /* 0x0000001205057223 */ /* 0x000fe200000000ff */
[----:B-1----:R-:W-:Y:S01]  /*9d80*/  FFMA R8, R6, -2, R11 ;  /* 0xc000000006087823 */ /* 0x002fe2000000000b */
[----:B--2---:R-:W-:-:S04]  /*9d90*/  FMUL.FTZ R10, R10, 0.125 ;  /* 0x3e0000000a0a7820 */ /* 0x004fc80000410000 */
[----:B------:R-:W-:-:S04]  /*9da0*/  FFMA R10, R17, 2, R10 ;  /* 0x40000000110a7823 */ /* 0x000fc8000000000a */
[----:B------:R-:W-:-:S04]  /*9db0*/  FMUL R16, R10, R10 ;  /* 0x0000000a0a107220 */ /* 0x000fc80000400000 */
[----:B------:R-:W1:Y:S02]  /*9dc0*/  MUFU.RCP R10, R16 ;  /* 0x00000010000a7308 */ /* 0x000e640000001000 */
[----:B-1----:R-:W-:-:S04]  /*9dd0*/  FFMA R11, -R16, R10, 1 ;  /* 0x3f800000100b7423 */ /* 0x002fc8000000010a */
[----:B------:R-:W-:Y:S01]  /*9de0*/  FFMA R10, R10, R11, R10 ;  /* 0x0000000b0a0a7223 */ /* 0x000fe2000000000a */
[----:B------:R-:W-:Y:S01]  /*9df0*/  FSEL R11, R8, 1, !P0 ;  /* 0x3f800000080b7808 */ /* 0x000fe20004000000 */
[----:B------:R-:W1:Y:S02]  /*9e00*/  FCHK P0, R3, R16 ;  /* 0x0000001003007302 */ /* 0x000e640000000000 */
[----:B------:R-:W-:Y:S01]  /*9e10*/  FFMA R17, R3, R10, RZ ;  /* 0x0000000a03117223 */ /* 0x000fe200000000ff */
[--C-:B------:R-:W-:Y:S01]  /*9e20*/  LOP3.LUT R8, R11, 0x80000000, R4.reuse, 0xb8, !PT ;  /* 0x800000000b087812 */ /* 0x100fe200078eb804 */
[----:B------:R-:W-:Y:S02]  /*9e30*/  @!P1 FFMA R8, R4, R5, R4 ;  /* 0x0000000504089223 */ /* 0x000fe40000000004 */
[----:B------:R-:W-:-:S04]  /*9e40*/  FFMA R6, -R16, R17, R3 ;  /* 0x0000001110067223 */ /* 0x000fc80000000103 */
[----:B------:R-:W-:Y:S01]  /*9e50*/  FFMA R5, R10, R6, R17 ;  /* 0x000000060a057223 */ /* 0x000fe20000000011 */
[----:B-1----:R-:W-:Y:S06]  /*9e60*/  @!P0 BRA `(.L_x_459) ;  /* 0x0000000000108947 */ /* 0x002fec0003800000 */
[----:B------:R-:W-:Y:S02]  /*9e70*/  MOV R5, R3 ;  /* 0x0000000300057202 */ /* 0x000fe40000000f00 */
[----:B------:R-:W-:Y:S02]  /*9e80*/  MOV R6, R16 ;  /* 0x0000001000067202 */ /* 0x000fe40000000f00 */
[----:B------:R-:W-:-:S07]  /*9e90*/  MOV R18, 0x9eb0 ;  /* 0x00009eb000127802 */ /* 0x000fce0000000f00 */
[----:B0-----:R-:W-:Y:S05]  /*9ea0*/  CALL.REL.NOINC `($__internal_5_$__cuda_sm3x_div_rn_noftz_f32_slowpath) ;  /* 0x0000001800847944 */ /* 0x001fea0003c00000 */
.L_x_459:
[----:B------:R-:W-:Y:S05]  /*9eb0*/  BSYNC.RECONVERGENT B2 ;  /* 0x0000000000027941 */ /* 0x000fea0003800200 */
.L_x_458:
[----:B------:R-:W-:Y:S05]  /*9ec0*/  BRA `(.L_x_345) ;  /* 0x0000000800bc7947 */ /* 0x000fea0003800000 */
.L_x_452:
[----:B------:R-:W-:-:S05]  /*9ed0*/  IMAD.MOV.U32 R11, RZ, RZ, -0x22 ;  /* 0xffffffdeff0b7424 */ /* 0x000fca00078e00ff */
[----:B------:R-:W-:-:S04]  /*9ee0*/  VIADDMNMX.U32 R6, R6, R11, 0x3, PT ;  /* 0x0000000306067446 */ /* 0x000fc8000380000b */
[----:B------:R-:W-:-:S04]  /*9ef0*/  SHF.L.U32 R6, R6, 0x2, RZ ;  /* 0x0000000206067819 */ /* 0x000fc800000006ff */
[----:B------:R-:W1:Y:S02]  /*9f00*/  LDC R10, c[0x2][R6+0xa4] ;  /* 0x00802900060a7b82 */ /* 0x000e640000000800 */
[----:B-1----:R-:W-:-:S04]  /*9f10*/  SHF.R.S32.HI R11, RZ, 0x1f, R10 ;  /* 0x0000001fff0b7819 */ /* 0x002fc8000001140a */
.L_x_898:
[----:B------:R-:W-:Y:S05]  /*9f20*/  BRX R10 -0x9f30                                                          (*"BRANCH_TARGETS .L_x_899,.L_x_900,.L_x_901,.L_x_345"*) ;  /* 0xffffff600a347949 */ /* 0x000fea000383ffff */
.L_x_901:
[C---:B-----5:R-:W-:Y:S01]  /*9f30*/  FSETP.GT.AND P0, PT, R4.reuse, RZ, PT ;  /* 0x000000ff0400720b */ /* 0x060fe20003f04000 */
[----:B------:R-:W-:Y:S01]  /*9f40*/  HFMA2 R5, -RZ, RZ, 0, 0 ;  /* 0x00000000ff057431 */ /* 0x000fe200000001ff */
[C---:B------:R-:W-:Y:S01]  /*9f50*/  FSETP.GEU.AND P1, PT, R4.reuse, RZ, PT ;  /* 0x000000ff0400720b */ /* 0x040fe20003f2e000 */
[----:B------:R-:W-:Y:S01]  /*9f60*/  FADD R8, |R4|, -RZ ;  /* 0x800000ff04087221 */ /* 0x000fe20000000200 */
[----:B------:R-:W-:-:S09]  /*9f70*/  SEL R6, RZ, 0x1, !P0 ;  /* 0x00000001ff067807 */ /* 0x000fd20004000000 */
[----:B------:R-:W-:Y:S02]  /*9f80*/  @!P0 IADD3 R5, PT, PT, RZ, -0x1, RZ ;  /* 0xffffffffff058810 */ /* 0x000fe40007ffe0ff */
[----:B------:R-:W-:-:S05]  /*9f90*/  @P1 IMAD.MOV R5, RZ, RZ, R6 ;  /* 0x000000ffff051224 */ /* 0x000fca00078e0206 */
[----:B------:R-:W-:-:S05]  /*9fa0*/  I2FP.F32.S32 R6, R5 ;  /* 0x0000000500067245 */ /* 0x000fca0000201400 */
[----:B------:R-:W-:Y:S01]  /*9fb0*/  FMUL R5, R3, R6 ;  /* 0x0000000603057220 */ /* 0x000fe20000400000 */
[----:B------:R-:W-:Y:S06]  /*9fc0*/  BRA `(.L_x_345) ;  /* 0x00000008007c7947 */ /* 0x000fec0003800000 */
.L_x_899:
[C---:B-----5:R-:W-:Y:S01]  /*9fd0*/  FFMA R6, R4.reuse, R4, -1 ;  /* 0xbf80000004067423 */ /* 0x060fe20000000004 */
[----:B------:R-:W-:Y:S01]  /*9fe0*/  FADD R4, R4, -1 ;  /* 0xbf80000004047421 */ /* 0x000fe20000000000 */
[----:B------:R-:W-:Y:S01]  /*9ff0*/  MOV R17, 0x3f800000 ;  /* 0x3f80000000117802 */ /* 0x000fe20000000f00 */
[----:B------:R-:W-:Y:S01]  /*a000*/  IMAD.MOV.U32 R19, RZ, RZ, 0x3d39bf78 ;  /* 0x3d39bf78ff137424 */ /* 0x000fe200078e00ff */
[----:B------:R-:W1:Y:S01]  /*a010*/  MUFU.RSQ R5, R6 ;  /* 0x0000000600057308 */ /* 0x000e620000001400 */
[----:B------:R-:W-:Y:S01]  /*a020*/  FSETP.NEU.AND P0, PT, R6, RZ, PT ;  /* 0x000000ff0600720b */ /* 0x000fe20003f0d000 */
[----:B------:R-:W-:Y:S01]  /*a030*/  BSSY.RECONVERGENT B0, `(.L_x_460) ;  /* 0x0000030000007945 */ /* 0x000fe20003800200 */
[----:B------:R-:W-:Y:S01]  /*a040*/  ISETP.GT.U32.AND P2, PT, R4, 0x4b000000, PT ;  /* 0x4b0000000400780c */ /* 0x000fe20003f44070 */
[----:B-1----:R-:W-:Y:S01]  /*a050*/  FMUL R11, R6, R5 ;  /* 0x00000005060b7220 */ /* 0x002fe20000400000 */
[----:B------:R-:W-:-:S03]  /*a060*/  FMUL R8, R5, 0.5 ;  /* 0x3f00000005087820 */ /* 0x000fc60000400000 */
[----:B------:R-:W-:-:S04]  /*a070*/  FFMA R10, -R11, R11, R6 ;  /* 0x0000000b0b0a7223 */ /* 0x000fc80000000106 */
[----:B------:R-:W-:-:S05]  /*a080*/  FFMA R8, R8, R10, R11 ;  /* 0x0000000a08087223 */ /* 0x000fca000000000b */
[----:B------:R-:W-:-:S04]  /*a090*/  FSEL R8, R8, RZ, P0 ;  /* 0x000000ff08087208 */ /* 0x000fc80000000000 */
[----:B------:R-:W-:-:S05]  /*a0a0*/  FSEL R11, R8, -1.0000001192092895508, !P2 ;  /* 0xbf800001080b7808 */ /* 0x000fca0005000000 */
[----:B------:R-:W-:-:S04]  /*a0b0*/  FADD R4, R4, R11 ;  /* 0x0000000b04047221 */ /* 0x000fc80000000000 */
[C---:B------:R-:W-:Y:S01]  /*a0c0*/  FADD.RZ R8, R4.reuse, 1 ;  /* 0x3f80000004087421 */ /* 0x040fe2000000c000 */
[----:B------:R-:W-:-:S04]  /*a0d0*/  ISETP.GE.U32.AND P0, PT, R4, 0x7f800000, PT ;  /* 0x7f8000000400780c */ /* 0x000fc80003f06070 */
[----:B------:R-:W-:Y:S02]  /*a0e0*/  IADD3 R8, PT, PT, R8, -0x3f400000, RZ ;  /* 0xc0c0000008087810 */ /* 0x000fe40007ffe0ff */
[----:B------:R-:W-:Y:S02]  /*a0f0*/  ISETP.GT.AND P1, PT, R4, -0x40800000, P0 ;  /* 0xbf8000000400780c */ /* 0x000fe40000724270 */
        /* <DEDUP_REMOVED lines=23> */
[----:B------:R-:W-:-:S03]  /*a270*/  ISETP.GT.U32.AND P0, PT, R4, 0x727fffff, PT ;  /* 0x727fffff0400780c */ /* 0x000fc60003f04070 */
[----:B------:R-:W-:-:S10]  /*a280*/  @P2 FADD R8, R8, 0.69314718246459960938 ;  /* 0x3f31721808082421 */ /* 0x000fd40000000000 */
[----:B------:R-:W-:Y:S05]  /*a290*/  @!P0 BRA `(.L_x_461) ;  /* 0x0000000000148947 */ /* 0x000fea0003800000 */
[----:B------:R-:W-:Y:S02]  /*a2a0*/  MOV R5, R6 ;  /* 0x0000000600057202 */ /* 0x000fe40000000f00 */
[----:B0-----:R-:W-:-:S07]  /*a2b0*/  MOV R22, 0xa2d0 ;  /* 0x0000a2d000167802 */ /* 0x001fce0000000f00 */
[----:B------:R-:W-:Y:S05]  /*a2c0*/  CALL.REL.NOINC `($__internal_4_$__cuda_sm20_sqrt_rn_f32_slowpath) ;  /* 0x0000001400207944 */ /* 0x000fea0003c00000 */
[----:B------:R-:W-:Y:S01]  /*a2d0*/  IMAD.MOV.U32 R6, RZ, RZ, R5 ;  /* 0x000000ffff067224 */ /* 0x000fe200078e0005 */
[----:B------:R-:W-:Y:S06]  /*a2e0*/  BRA `(.L_x_462) ;  /* 0x0000000000107947 */ /* 0x000fec0003800000 */
.L_x_461:
[----:B------:R-:W-:Y:S01]  /*a2f0*/  FMUL.FTZ R11, R6, R5 ;  /* 0x00000005060b7220 */ /* 0x000fe20000410000 */
[----:B------:R-:W-:-:S03]  /*a300*/  FMUL.FTZ R5, R5, 0.5 ;  /* 0x3f00000005057820 */ /* 0x000fc60000410000 */
[----:B------:R-:W-:-:S04]  /*a310*/  FFMA R6, -R11, R11, R6 ;  /* 0x0000000b0b067223 */ /* 0x000fc80000000106 */
[----:B------:R-:W-:-:S07]  /*a320*/  FFMA R6, R6, R5, R11 ;  /* 0x0000000506067223 */ /* 0x000fce000000000b */
.L_x_462:
[----:B------:R-:W-:Y:S05]  /*a330*/  BSYNC.RECONVERGENT B0 ;  /* 0x0000000000007941 */ /* 0x000fea0003800200 */
.L_x_460:
        /* <DEDUP_REMOVED lines=12> */
.L_x_464:
[----:B------:R-:W-:Y:S05]  /*a400*/  BSYNC.RECONVERGENT B2 ;  /* 0x0000000000027941 */ /* 0x000fea0003800200 */
.L_x_463:
[----:B------:R-:W-:Y:S05]  /*a410*/  BRA `(.L_x_345) ;  /* 0x0000000400687947 */ /* 0x000fea0003800000 */
.L_x_900:
[C---:B-----5:R-:W-:Y:S01]  /*a420*/  FADD R6, -|R4|.reuse, 1 ;  /* 0x3f80000004067421 */ /* 0x060fe20000000300 */
[----:B------:R-:W-:Y:S01]  /*a430*/  FSETP.GT.AND P0, PT, |R4|, 8.50705917302346158658e+37, PT ;  /* 0x7e8000000400780b */ /* 0x000fe20003f04200 */
[----:B------:R-:W-:Y:S01]  /*a440*/  HFMA2 R16, -RZ, RZ, 1.875, 0 ;  /* 0x3f800000ff107431 */ /* 0x000fe200000001ff */
[----:B------:R-:W-:Y:S01]  /*a450*/  MOV R17, 0x3d39bf78 ;  /* 0x3d39bf7800117802 */ /* 0x000fe20000000f00 */
[----:B------:R-:W-:Y:S02]  /*a460*/  BSSY.RECONVERGENT B2, `(.L_x_465) ;  /* 0x000002f000027945 */ /* 0x000fe40003800200 */
[----:B------:R-:W1:Y:S02]  /*a470*/  MUFU.RCP R6, R6 ;  /* 0x0000000600067308 */ /* 0x000e640000001000 */
[----:B-1----:R-:W-:Y:S01]  /*a480*/  FADD R5, R6, R6 ;  /* 0x0000000606057221 */ /* 0x002fe20000000000 */
[----:B------:R-:W-:-:S03]  /*a490*/  FFMA R6, -R4, R4, 1 ;  /* 0x3f80000004067423 */ /* 0x000fc60000000104 */
[----:B------:R-:W-:-:S05]  /*a4a0*/  FMUL R5, |R4|, R5 ;  /* 0x0000000504057220 */ /* 0x000fca0000400200 */
[----:B------:R-:W-:-:S04]  /*a4b0*/  FSEL R5, R5, -2, !P0 ;  /* 0xc000000005057808 */ /* 0x000fc80004000000 */
[C---:B------:R-:W-:Y:S01]  /*a4c0*/  ISETP.GE.U32.AND P1, PT, R5.reuse, 0x7f800000, PT ;  /* 0x7f8000000500780c */ /* 0x040fe20003f26070 */
[----:B------:R-:W-:-:S03]  /*a4d0*/  FADD.RZ R8, R5, 1 ;  /* 0x3f80000005087421 */ /* 0x000fc6000000c000 */
[----:B------:R-:W-:Y:S02]  /*a4e0*/  ISETP.GT.AND P0, PT, R5, -0x40800000, P1 ;  /* 0xbf8000000500780c */ /* 0x000fe40000f04270 */
[----:B------:R-:W-:-:S04]  /*a4f0*/  IADD3 R8, PT, PT, R8, -0x3f400000, RZ ;  /* 0xc0c0000008087810 */ /* 0x000fc80007ffe0ff */
[----:B------:R-:W-:-:S03]  /*a500*/  LOP3.LUT R8, R8, 0xff800000, RZ, 0xc0, !PT ;  /* 0xff80000008087812 */ /* 0x000fc600078ec0ff */
[C---:B------:R-:W-:Y:S02]  /*a510*/  @P1 FSETP.NEU.AND P2, PT, R5.reuse, RZ, PT ;  /* 0x000000ff0500120b */ /* 0x040fe40003f4d000 */
[----:B------:R-:W-:Y:S01]  /*a520*/  IADD3 R11, PT, PT, -R8, 0x40800000, RZ ;  /* 0x40800000080b7810 */ /* 0x000fe20007ffe1ff */
[----:B------:R-:W-:Y:S01]  /*a530*/  IMAD.IADD R10, R5, 0x1, -R8 ;  /* 0x00000001050a7824 */ /* 0x000fe200078e0a08 */
[----:B------:R-:W-:-:S03]  /*a540*/  I2FP.F32.S32 R8, R8 ;  /* 0x0000000800087245 */ /* 0x000fc60000201400 */
[----:B------:R-:W-:Y:S02]  /*a550*/  FFMA R11, R11, 0.25, -R16 ;  /* 0x3e8000000b0b7823 */ /* 0x000fe40000000810 */
[----:B------:R-:W-:Y:S02]  /*a560*/  FMUL R8, R8, 1.1920928955078125e-07 ;  /* 0x3400000008087820 */ /* 0x000fe40000400000 */
[----:B------:R-:W-:-:S04]  /*a570*/  FADD R10, R10, R11 ;  /* 0x0000000b0a0a7221 */ /* 0x000fc80000000000 */
[C---:B------:R-:W-:Y:S02]  /*a580*/  FFMA R11, R10.reuse, -R17, 0.10546888411045074463 ;  /* 0x3dd800120a0b7423 */ /* 0x040fe40000000811 */
[----:B------:R-:W1:Y:S02]  /*a590*/  MUFU.RCP R17, R6 ;  /* 0x0000000600117308 */ /* 0x000e640000001000 */
[----:B------:R-:W-:-:S04]  /*a5a0*/  FFMA R11, R10, R11, -0.13229703903198242188 ;  /* 0xbe0778e00a0b7423 */ /* 0x000fc8000000000b */
[----:B------:R-:W-:-:S04]  /*a5b0*/  FFMA R11, R10, R11, 0.14491446316242218018 ;  /* 0x3e1464750a0b7423 */ /* 0x000fc8000000000b */
[----:B------:R-:W-:-:S04]  /*a5c0*/  FFMA R11, R10, R11, -0.16641564667224884033 ;  /* 0xbe2a68dd0a0b7423 */ /* 0x000fc8000000000b */
[----:B------:R-:W-:Y:S01]  /*a5d0*/  FFMA R11, R10, R11, 0.19988867640495300293 ;  /* 0x3e4caf9e0a0b7423 */ /* 0x000fe2000000000b */
[----:B-1----:R-:W-:-:S03]  /*a5e0*/  FFMA R16, -R6, R17, 1 ;  /* 0x3f80000006107423 */ /* 0x002fc60000000111 */
[----:B------:R-:W-:Y:S01]  /*a5f0*/  FFMA R11, R10, R11, -0.25000196695327758789 ;  /* 0xbe8000420a0b7423 */ /* 0x000fe2000000000b */
[----:B------:R-:W-:-:S03]  /*a600*/  FFMA R16, R17, R16, R17 ;  /* 0x0000001011107223 */ /* 0x000fc60000000011 */
[----:B------:R-:W-:Y:S01]  /*a610*/  FFMA R11, R10, R11, 0.33333510160446166992 ;  /* 0x3eaaaae60a0b7423 */ /* 0x000fe2000000000b */
[----:B------:R-:W-:-:S03]  /*a620*/  HFMA2 R17, -RZ, RZ, 1.75, 0 ;  /* 0x3f000000ff117431 */ /* 0x000fc600000001ff */
[----:B------:R-:W-:-:S04]  /*a630*/  FFMA R11, R10, R11, -0.5 ;  /* 0xbf0000000a0b7423 */ /* 0x000fc8000000000b */
[----:B------:R-:W-:-:S04]  /*a640*/  FMUL R11, R10, R11 ;  /* 0x0000000b0a0b7220 */ /* 0x000fc80000400000 */
[----:B------:R-:W-:Y:S01]  /*a650*/  FFMA R11, R10, R11, R10 ;  /* 0x0000000b0a0b7223 */ /* 0x000fe2000000000a */
[----:B------:R-:W-:-:S03]  /*a660*/  @P1 MOV R10, 0x7f800000 ;  /* 0x7f800000000a1802 */ /* 0x000fc60000000f00 */
[----:B------:R-:W-:Y:S01]  /*a670*/  FFMA R8, R8, 0.69314718246459960938, R11 ;  /* 0x3f31721808087823 */ /* 0x000fe2000000000b */
[----:B------:R-:W-:Y:S01]  /*a680*/  FFMA R11, R3, R16, RZ ;  /* 0x00000010030b7223 */ /* 0x000fe200000000ff */
[----:B------:R-:W-:Y:S01]  /*a690*/  @P0 FFMA R8, R5, R10, +INF ;  /* 0x7f80000005080423 */ /* 0x000fe2000000000a */
[----:B------:R-:W1:Y:S01]  /*a6a0*/  FCHK P0, R3, R6 ;  /* 0x0000000603007302 */ /* 0x000e620000000000 */
[----:B------:R-:W-:Y:S01]  /*a6b0*/  LOP3.LUT R5, R17, 0x80000000, R4, 0xb8, !PT ;  /* 0x8000000011057812 */ /* 0x000fe200078eb804 */
[----:B------:R-:W-:Y:S02]  /*a6c0*/  FFMA R4, -R6, R11, R3 ;  /* 0x0000000b06047223 */ /* 0x000fe40000000103 */
[----:B------:R-:W-:Y:S02]  /*a6d0*/  @P1 FSEL R8, R8, -RZ, P2 ;  /* 0x800000ff08081208 */ /* 0x000fe40001000000 */
[----:B------:R-:W-:-:S03]  /*a6e0*/  FFMA R4, R16, R4, R11 ;  /* 0x0000000410047223 */ /* 0x000fc6000000000b */
[----:B------:R-:W-:Y:S01]  /*a6f0*/  FMUL R8, R5, R8 ;  /* 0x0000000805087220 */ /* 0x000fe20000400000 */
[----:B-1----:R-:W-:Y:S06]  /*a700*/  @!P0 BRA `(.L_x_466) ;  /* 0x0000000000108947 */ /* 0x002fec0003800000 */
[----:B------:R-:W-:Y:S01]  /*a710*/  IMAD.MOV.U32 R5, RZ, RZ, R3 ;  /* 0x000000ffff057224 */ /* 0x000fe200078e0003 */
[----:B------:R-:W-:-:S07]  /*a720*/  MOV R18, 0xa740 ;  /* 0x0000a74000127802 */ /* 0x000fce0000000f00 */
[----:B0-----:R-:W-:Y:S05]  /*a730*/  CALL.REL.NOINC `($__internal_5_$__cuda_sm3x_div_rn_noftz_f32_slowpath) ;  /* 0x0000001000607944 */ /* 0x001fea0003c00000 */
[----:B------:R-:W-:-:S07]  /*a740*/  MOV R4, R5 ;  /* 0x0000000500047202 */ /* 0x000fce0000000f00 */
.L_x_466:
[----:B------:R-:W-:Y:S05]  /*a750*/  BSYNC.RECONVERGENT B2 ;  /* 0x0000000000027941 */ /* 0x000fea0003800200 */
.L_x_465:
[----:B------:R-:W-:Y:S01]  /*a760*/  MOV R5, R4 ;  /* 0x0000000400057202 */ /* 0x000fe20000000f00 */
[----:B------:R-:W-:Y:S06]  /*a770*/  BRA `(.L_x_345) ;  /* 0x0000000000907947 */ /* 0x000fec0003800000 */
.L_x_451:
[----:B------:R-:W-:-:S13]  /*a780*/  ISETP.GT.AND P0, PT, R6, 0x27, PT ;  /* 0x000000270600780c */ /* 0x000fda0003f04270 */
[----:B------:R-:W-:Y:S05]  /*a790*/  @P0 BRA `(.L_x_467) ;  /* 0x0000000000480947 */ /* 0x000fea0003800000 */
[----:B-----5:R-:W-:-:S04]  /*a7a0*/  MOV R3, 0xffffffdb ;  /* 0xffffffdb00037802 */ /* 0x020fc80000000f00 */
[----:B------:R-:W-:-:S05]  /*a7b0*/  VIADDMNMX.U32 R6, R6, R3, 0x3, PT ;  /* 0x0000000306067446 */ /* 0x000fca0003800003 */
[----:B------:R-:W-:-:S04]  /*a7c0*/  IMAD.SHL.U32 R6, R6, 0x4, RZ ;  /* 0x0000000406067824 */ /* 0x000fc800078e00ff */
[----:B------:R-:W1:Y:S02]  /*a7d0*/  LDC R10, c[0x2][R6+0xb4] ;  /* 0x00802d00060a7b82 */ /* 0x000e640000000800 */
[----:B-1----:R-:W-:-:S04]  /*a7e0*/  SHF.R.S32.HI R11, RZ, 0x1f, R10 ;  /* 0x0000001fff0b7819 */ /* 0x002fc8000001140a */
.L_x_903:
[----:B------:R-:W-:Y:S05]  /*a7f0*/  BRX R10 -0xa800                                                          (*"BRANCH_TARGETS .L_x_904,.L_x_905,.L_x_906,.L_x_345"*) ;  /* 0xffffff580a007949 */ /* 0x000fea000383ffff */
.L_x_906:
[----:B------:R3:W4:Y:S01]  /*a800*/  FRND.CEIL R8, R4 ;  /* 0x0000000400087307 */ /* 0x0007220000209000 */
[----:B------:R-:W-:Y:S05]  /*a810*/  BRA `(.L_x_345) ;  /* 0x0000000000687947 */ /* 0x000fea0003800000 */
.L_x_904:
[C---:B------:R-:W-:Y:S01]  /*a820*/  FSETP.GT.AND P0, PT, R4.reuse, RZ, PT ;  /* 0x000000ff0400720b */ /* 0x040fe20003f04000 */
[----:B------:R-:W-:Y:S01]  /*a830*/  HFMA2 R8, -RZ, RZ, 0, 0 ;  /* 0x00000000ff087431 */ /* 0x000fe200000001ff */
[----:B------:R-:W-:Y:S02]  /*a840*/  FSETP.GEU.AND P1, PT, R4, RZ, PT ;  /* 0x000000ff0400720b */ /* 0x000fe40003f2e000 */
[----:B------:R-:W-:-:S09]  /*a850*/  SEL R3, RZ, 0x1, !P0 ;  /* 0x00000001ff037807 */ /* 0x000fd20004000000 */
[----:B------:R-:W-:Y:S02]  /*a860*/  @!P0 IADD3 R8, PT, PT, RZ, -0x1, RZ ;  /* 0xffffffffff088810 */ /* 0x000fe40007ffe0ff */
[----:B------:R-:W-:-:S04]  /*a870*/  @P1 IADD3 R8, PT, PT, R3, RZ, RZ ;  /* 0x000000ff03081210 */ /* 0x000fc80007ffe0ff */
[----:B------:R-:W-:Y:S01]  /*a880*/  I2FP.F32.S32 R8, R8 ;  /* 0x0000000800087245 */ /* 0x000fe20000201400 */
[----:B------:R-:W-:Y:S06]  /*a890*/  BRA `(.L_x_345) ;  /* 0x0000000000487947 */ /* 0x000fec0003800000 */
.L_x_905:
[----:B------:R1:W2:Y:S01]  /*a8a0*/  FRND.FLOOR R8, R4 ;  /* 0x0000000400087307 */ /* 0x0002a20000205000 */
[----:B------:R-:W-:Y:S05]  /*a8b0*/  BRA `(.L_x_345) ;  /* 0x0000000000407947 */ /* 0x000fea0003800000 */
.L_x_467:
[----:B------:R-:W-:-:S05]  /*a8c0*/  IMAD.MOV.U32 R11, RZ, RZ, -0x28 ;  /* 0xffffffd8ff0b7424 */ /* 0x000fca00078e00ff */
[----:B------:R-:W-:-:S04]  /*a8d0*/  VIADDMNMX.U32 R6, R6, R11, 0x3, PT ;  /* 0x0000000306067446 */ /* 0x000fc8000380000b */
[----:B------:R-:W-:-:S04]  /*a8e0*/  SHF.L.U32 R6, R6, 0x2, RZ ;  /* 0x0000000206067819 */ /* 0x000fc800000006ff */
[----:B------:R-:W1:Y:S02]  /*a8f0*/  LDC R10, c[0x2][R6+0xc4] ;  /* 0x00803100060a7b82 */ /* 0x000e640000000800 */
[----:B-1----:R-:W-:-:S04]  /*a900*/  SHF.R.S32.HI R11, RZ, 0x1f, R10 ;  /* 0x0000001fff0b7819 */ /* 0x002fc8000001140a */
.L_x_908:
[----:B------:R-:W-:Y:S05]  /*a910*/  BRX R10 -0xa920                                                          (*"BRANCH_TARGETS .L_x_909,.L_x_910,.L_x_911,.L_x_345"*) ;  /* 0xffffff540ab87949 */ /* 0x000fea000383ffff */
.L_x_911:
[----:B-----5:R-:W1:Y:S01]  /*a920*/  FRND.FLOOR R11, R4 ;  /* 0x00000004000b7307 */ /* 0x020e620000205000 */
[----:B------:R-:W-:Y:S01]  /*a930*/  MOV R5, R3 ;  /* 0x0000000300057202 */ /* 0x000fe20000000f00 */
[----:B-1----:R-:W-:Y:S01]  /*a940*/  FADD R8, R4, -R11 ;  /* 0x8000000b04087221 */ /* 0x002fe20000000000 */
[----:B------:R-:W-:Y:S06]  /*a950*/  BRA `(.L_x_345) ;  /* 0x0000000000187947 */ /* 0x000fec0003800000 */
.L_x_909:
[----:B-----5:R-:W-:-:S05]  /*a960*/  HFMA2 R3, -RZ, RZ, 1.75, 0 ;  /* 0x3f000000ff037431 */ /* 0x020fca00000001ff */
[----:B------:R-:W-:-:S05]  /*a970*/  LOP3.LUT R3, R3, 0x80000000, R4, 0xb8, !PT ;  /* 0x8000000003037812 */ /* 0x000fca00078eb804 */
[----:B------:R-:W-:-:S04]  /*a980*/  FADD.RZ R4, R4, R3 ;  /* 0x0000000304047221 */ /* 0x000fc8000000c000 */
[----:B------:R1:W2:Y:S01]  /*a990*/  FRND.TRUNC R8, R4 ;  /* 0x0000000400087307 */ /* 0x0002a2000020d000 */
[----:B------:R-:W-:Y:S05]  /*a9a0*/  BRA `(.L_x_345) ;  /* 0x0000000000047947 */ /* 0x000fea0003800000 */
.L_x_910:
[----:B-----5:R1:W2:Y:S02]  /*a9b0*/  FRND.TRUNC R8, R4 ;  /* 0x0000000400087307 */ /* 0x0202a4000020d000 */
.L_x_345:
[----:B------:R-:W0:Y:S01]  /*a9c0*/  LDC.64 R10, c[0x0][0x3b0] ;  /* 0x0000ec00ff0a7b82 */ /* 0x000e220000000a00 */
[----:B------:R-:W3:Y:S07]  /*a9d0*/  LDCU UR4, c[0x0][0x3d8] ;  /* 0x00007b00ff0477ac */ /* 0x000eee0008000800 */
[----:B------:R-:W1:Y:S01]  /*a9e0*/  LDC.64 R16, c[0x0][0x3b8] ;  /* 0x0000ee00ff107b82 */ /* 0x000e620000000a00 */
[----:B---3-5:R-:W-:-:S04]  /*a9f0*/  IMAD R3, R0, UR4, R2 ;  /* 0x0000000400037c24 */ /* 0x028fc8000f8e0202 */
[----:B0-----:R-:W-:-:S05]  /*aa00*/  IMAD.WIDE.U32 R10, R3, 0x4, R10 ;  /* 0x00000004030a7825 */ /* 0x001fca00078e000a */
[----:B--2-4-:R0:W-:Y:S01]  /*aa10*/  STG.E desc[UR8][R10.64], R8 ;  /* 0x000000080a007986 */ /* 0x0141e2000c101908 */
[----:B-1----:R-:W-:-:S05]  /*aa20*/  IMAD.WIDE.U32 R16, R3, 0x4, R16 ;  /* 0x0000000403107825 */ /* 0x002fca00078e0010 */
[----:B------:R0:W-:Y:S02]  /*aa30*/  STG.E desc[UR8][R16.64], R5 ;  /* 0x0000000510007986 */ /* 0x0001e4000c101908 */
.L_x_340:
[----:B------:R-:W1:Y:S01]  /*aa40*/  LDCU UR4, c[0x0][0x3d0] ;  /* 0x00007a00ff0477ac */ /* 0x000e620008000800 */
[----:B------:R-:W-:-:S05]  /*aa50*/  VIADD R2, R2, 0x1 ;  /* 0x0000000102027836 */ /* 0x000fca0000000000 */
[----:B-1----:R-:W-:-:S13]  /*aa60*/  ISETP.NE.AND P0, PT, R2, UR4, PT ;  /* 0x0000000402007c0c */ /* 0x002fda000bf05270 */
[----:B------:R-:W-:Y:S05]  /*aa70*/  @P0 BRA `(.L_x_468) ;  /* 0xffffff7000140947 */ /* 0x000fea000383ffff */
.L_x_339:
[----:B------:R-:W5:Y:S02]  /*aa80*/  LDC R3, c[0x0][0x3dc] ;  /* 0x0000f700ff037b82 */ /* 0x000f640000000800 */
[----:B-----5:R-:W-:-:S13]  /*aa90*/  ISETP.NE.AND P0, PT, R3, RZ, PT ;  /* 0x000000ff0300720c */ /* 0x020fda0003f05270 */
[----:B------:R-:W-:Y:S05]  /*aaa0*/  @!P0 EXIT ;  /* 0x000000000000894d */ /* 0x000fea0003800000 */
[C---:B------:R-:W-:Y:S02]  /*aab0*/  ISETP.GE.U32.AND P0, PT, R3.reuse, 0x8, PT ;  /* 0x000000080300780c */ /* 0x040fe40003f06070 */
[----:B01-3--:R-:W-:Y:S02]  /*aac0*/  LOP3.LUT R10, R3, 0x7, RZ, 0xc0, !PT ;  /* 0x00000007030a7812 */ /* 0x00bfe400078ec0ff */
[----:B------:R-:W-:Y:S02]  /*aad0*/  MOV R2, RZ ;  /* 0x000000ff00027202 */ /* 0x000fe40000000f00 */
[----:B------:R-:W-:-:S07]  /*aae0*/  ISETP.NE.AND P1, PT, R10, RZ, PT ;  /* 0x000000ff0a00720c */ /* 0x000fce0003f25270 */
[----:B------:R-:W-:Y:S06]  /*aaf0*/  @!P0 BRA `(.L_x_469) ;  /* 0x0000000400088947 */ /* 0x000fec0003800000 */
[----:B------:R-:W-:Y:S01]  /*ab00*/  HFMA2 R11, -RZ, RZ, 0, 0 ;  /* 0x00000000ff0b7431 */ /* 0x000fe200000001ff */
[----:B------:R-:W-:Y:S01]  /*ab10*/  LOP3.LUT R2, R3, 0xfffffff8, RZ, 0xc0, !PT ;  /* 0xfffffff803027812 */ /* 0x000fe200078ec0ff */
[----:B------:R-:W0:Y:S06]  /*ab20*/  LDCU UR4, c[0x0][0x3d8] ;  /* 0x00007b00ff0477ac */ /* 0x000e2c0008000800 */
.L_x_470:
[----:B-12-4-:R-:W1:Y:S08]  /*ab30*/  LDC.64 R6, c[0x0][0x3c8] ;  /* 0x0000f200ff067b82 */ /* 0x016e700000000a00 */
[----:B------:R-:W2:Y:S01]  /*ab40*/  LDC.64 R4, c[0x0][0x3b8] ;  /* 0x0000ee00ff047b82 */ /* 0x000ea20000000a00 */
[----:B-1----:R-:W-:-:S05]  /*ab50*/  IMAD.WIDE.U32 R6, R11, 0x4, R6 ;  /* 0x000000040b067825 */ /* 0x002fca00078e0006 */
[----:B------:R-:W0:Y:S04]  /*ab60*/  LDG.E.CONSTANT R9, desc[UR8][R6.64] ;  /* 0x0000000806097981 */ /* 0x000e28000c1e9900 */
[----:B------:R-:W3:Y:S01]  /*ab70*/  LDG.E.CONSTANT R17, desc[UR8][R6.64+0x4] ;  /* 0x0000040806117981 */ /* 0x000ee2000c1e9900 */
[----:B------:R-:W-:-:S03]  /*ab80*/  IMAD R13, R0, R3, R11 ;  /* 0x00000003000d7224 */ /* 0x000fc600078e020b */
[----:B------:R-:W4:Y:S04]  /*ab90*/  LDG.E.CONSTANT R27, desc[UR8][R6.64+0x8] ;  /* 0x00000808061b7981 */ /* 0x000f28000c1e9900 */
[----:B------:R-:W5:Y:S04]  /*aba0*/  LDG.E.CONSTANT R12, desc[UR8][R6.64+0xc] ;  /* 0x00000c08060c7981 */ /* 0x000f68000c1e9900 */
[----:B------:R-:W5:Y:S01]  /*abb0*/  LDG.E.CONSTANT R22, desc[UR8][R6.64+0x10] ;  /* 0x0000100806167981 */ /* 0x000f62000c1e9900 */
[----:B0-----:R-:W-:-:S04]  /*abc0*/  IMAD R9, R0, UR4, R9 ;  /* 0x0000000400097c24 */ /* 0x001fc8000f8e0209 */
[----:B--2---:R-:W-:Y:S02]  /*abd0*/  IMAD.WIDE.U32 R14, R9, 0x4, R4 ;  /* 0x00000004090e7825 */ /* 0x004fe400078e0004 */
[----:B------:R-:W0:Y:S03]  /*abe0*/  LDC.64 R8, c[0x0][0x3c0] ;  /* 0x0000f000ff087b82 */ /* 0x000e260000000a00 */
[----:B------:R-:W2:Y:S01]  /*abf0*/  LDG.E R23, desc[UR8][R14.64] ;  /* 0x000000080e177981 */ /* 0x000ea2000c1e1900 */
[----:B---3--:R-:W-:-:S04]  /*ac00*/  IMAD R19, R0, UR4, R17 ;  /* 0x0000000400137c24 */ /* 0x008fc8000f8e0211 */
[----:B------:R-:W-:-:S04]  /*ac10*/  IMAD.WIDE.U32 R18, R19, 0x4, R4 ;  /* 0x0000000413127825 */ /* 0x000fc800078e0004 */
[----:B0-----:R-:W-:-:S05]  /*ac20*/  IMAD.WIDE.U32 R16, R13, 0x4, R8 ;  /* 0x000000040d107825 */ /* 0x001fca00078e0008 */
[----:B--2---:R0:W-:Y:S04]  /*ac30*/  STG.E desc[UR8][R16.64], R23 ;  /* 0x0000001710007986 */ /* 0x0041e8000c101908 */
[----:B------:R-:W2:Y:S01]  /*ac40*/  LDG.E R25, desc[UR8][R18.64] ;  /* 0x0000000812197981 */ /* 0x000ea2000c1e1900 */
[----:B------:R-:W-:Y:S01]  /*ac50*/  IADD3 R21, PT, PT, R13, 0x1, RZ ;  /* 0x000000010d157810 */ /* 0x000fe20007ffe0ff */
[----:B----4-:R-:W-:-:S04]  /*ac60*/  IMAD R27, R0, UR4, R27 ;  /* 0x00000004001b7c24 */ /* 0x010fc8000f8e021b */
[----:B------:R-:W-:-:S04]  /*ac70*/  IMAD.WIDE.U32 R14, R21, 0x4, R8 ;  /* 0x00000004150e7825 */ /* 0x000fc800078e0008 */
[----:B------:R-:W-:Y:S01]  /*ac80*/  IMAD.WIDE.U32 R20, R27, 0x4, R4 ;  /* 0x000000041b147825 */ /* 0x000fe200078e0004 */
[----:B--2---:R1:W-:Y:S04]  /*ac90*/  STG.E desc[UR8][R14.64], R25 ;  /* 0x000000190e007986 */ /* 0x0043e8000c101908 */
[----:B------:R-:W2:Y:S01]  /*aca0*/  LDG.E R27, desc[UR8][R20.64] ;  /* 0x00000008141b7981 */ /* 0x000ea2000c1e1900 */
[----:B------:R-:W-:Y:S02]  /*acb0*/  VIADD R29, R13, 0x2 ;  /* 0x000000020d1d7836 */ /* 0x000fe40000000000 */
[----:B-----5:R-:W-:Y:S02]  /*acc0*/  IMAD R12, R0, UR4, R12 ;  /* 0x00000004000c7c24 */ /* 0x020fe4000f8e020c */
[----:B0-----:R-:W-:-:S04]  /*acd0*/  IMAD.WIDE.U32 R16, R29, 0x4, R8 ;  /* 0x000000041d107825 */ /* 0x001fc800078e0008 */
[----:B------:R-:W-:Y:S01]  /*ace0*/  IMAD.WIDE.U32 R18, R12, 0x4, R4 ;  /* 0x000000040c127825 */ /* 0x000fe200078e0004 */
[----:B------:R-:W-:Y:S01]  /*acf0*/  IADD3 R29, PT, PT, R13, 0x3, RZ ;  /* 0x000000030d1d7810 */ /* 0x000fe20007ffe0ff */
[----:B------:R-:W3:Y:S04]  /*ad00*/  LDG.E.CONSTANT R12, desc[UR8][R6.64+0x14] ;  /* 0x00001408060c7981 */ /* 0x000ee8000c1e9900 */
[----:B--2---:R0:W-:Y:S04]  /*ad10*/  STG.E desc[UR8][R16.64], R27 ;  /* 0x0000001b10007986 */ /* 0x0041e8000c101908 */
[----:B------:R-:W2:Y:S01]  /*ad20*/  LDG.E R23, desc[UR8][R18.64] ;  /* 0x0000000812177981 */ /* 0x000ea2000c1e1900 */
[----:B------:R-:W-:-:S02]  /*ad30*/  IMAD R22, R0, UR4, R22 ;  /* 0x0000000400167c24 */ /* 0x000fc4000f8e0216 */
[----:B-1----:R-:W-:-:S04]  /*ad40*/  IMAD.WIDE.U32 R14, R29, 0x4, R8 ;  /* 0x000000041d0e7825 */ /* 0x002fc800078e0008 */
[----:B------:R-:W-:Y:S01]  /*ad50*/  IMAD.WIDE.U32 R20, R22, 0x4, R4 ;  /* 0x0000000416147825 */ /* 0x000fe200078e0004 */
[----:B------:R-:W-:Y:S01]  /*ad60*/  IADD3 R29, PT, PT, R13, 0x4, RZ ;  /* 0x000000040d1d7810 */ /* 0x000fe20007ffe0ff */
[----:B------:R-:W4:Y:S04]  /*ad70*/  LDG.E.CONSTANT R22, desc[UR8][R6.64+0x18] ;  /* 0x0000180806167981 */ /* 0x000f28000c1e9900 */
[----:B--2---:R1:W-:Y:S04]  /*ad80*/  STG.E desc[UR8][R14.64], R23 ;  /* 0x000000170e007986 */ /* 0x0043e8000c101908 */
[----:B------:R-:W2:Y:S01]  /*ad90*/  LDG.E R25, desc[UR8][R20.64] ;  /* 0x0000000814197981 */ /* 0x000ea2000c1e1900 */
[----:B---3--:R-:W-:-:S02]  /*ada0*/  IMAD R12, R0, UR4, R12 ;  /* 0x00000004000c7c24 */ /* 0x008fc4000f8e020c */
[----:B0-----:R-:W-:-:S04]  /*adb0*/  IMAD.WIDE.U32 R16, R29, 0x4, R8 ;  /* 0x000000041d107825 */ /* 0x001fc800078e0008 */
[----:B------:R-:W-:Y:S01]  /*adc0*/  IMAD.WIDE.U32 R18, R12, 0x4, R4 ;  /* 0x000000040c127825 */ /* 0x000fe200078e0004 */
[----:B------:R-:W-:Y:S01]  /*add0*/  IADD3 R27, PT, PT, R13, 0x5, RZ ;  /* 0x000000050d1b7810 */ /* 0x000fe20007ffe0ff */
[----:B------:R-:W3:Y:S04]  /*ade0*/  LDG.E.CONSTANT R12, desc[UR8][R6.64+0x1c] ;  /* 0x00001c08060c7981 */ /* 0x000ee8000c1e9900 */
[----:B--2---:R0:W-:Y:S04]  /*adf0*/  STG.E desc[UR8][R16.64], R25 ;  /* 0x0000001910007986 */ /* 0x0041e8000c101908 */
[----:B------:R-:W2:Y:S01]  /*ae00*/  LDG.E R19, desc[UR8][R18.64] ;  /* 0x0000000812137981 */ /* 0x000ea2000c1e1900 */
[----:B----4-:R-:W-:-:S02]  /*ae10*/  IMAD R29, R0, UR4, R22 ;  /* 0x00000004001d7c24 */ /* 0x010fc4000f8e0216 */
[----:B-1----:R-:W-:-:S04]  /*ae20*/  IMAD.WIDE.U32 R14, R27, 0x4, R8 ;  /* 0x000000041b0e7825 */ /* 0x002fc800078e0008 */
[----:B------:R-:W-:Y:S01]  /*ae30*/  IMAD.WIDE.U32 R20, R29, 0x4, R4 ;  /* 0x000000041d147825 */ /* 0x000fe200078e0004 */
[----:B--2---:R1:W-:Y:S05]  /*ae40*/  STG.E desc[UR8][R14.64], R19 ;  /* 0x000000130e007986 */ /* 0x0043ea000c101908 */
[----:B------:R-:W2:Y:S01]  /*ae50*/  LDG.E R21, desc[UR8][R20.64] ;  /* 0x0000000814157981 */ /* 0x000ea2000c1e1900 */
[----:B------:R-:W-:Y:S02]  /*ae60*/  VIADD R23, R13, 0x6 ;  /* 0x000000060d177836 */ /* 0x000fe40000000000 */
[----:B---3--:R-:W-:Y:S02]  /*ae70*/  IMAD R27, R0, UR4, R12 ;  /* 0x00000004001b7c24 */ /* 0x008fe4000f8e020c */
[----:B0-----:R-:W-:-:S04]  /*ae80*/  IMAD.WIDE.U32 R16, R23, 0x4, R8 ;  /* 0x0000000417107825 */ /* 0x001fc800078e0008 */
[----:B------:R-:W-:Y:S01]  /*ae90*/  IMAD.WIDE.U32 R4, R27, 0x4, R4 ;  /* 0x000000041b047825 */ /* 0x000fe200078e0004 */
[----:B--2---:R1:W-:Y:S05]  /*aea0*/  STG.E desc[UR8][R16.64], R21 ;  /* 0x0000001510007986 */ /* 0x0043ea000c101908 */
[----:B------:R-:W2:Y:S01]  /*aeb0*/  LDG.E R5, desc[UR8][R4.64] ;  /* 0x0000000804057981 */ /* 0x000ea2000c1e1900 */
[----:B------:R-:W-:-:S05]  /*aec0*/  IADD3 R13, PT, PT, R13, 0x7, RZ ;  /* 0x000000070d0d7810 */ /* 0x000fca0007ffe0ff */
[----:B------:R-:W-:Y:S01]  /*aed0*/  IMAD.WIDE.U32 R8, R13, 0x4, R8 ;  /* 0x000000040d087825 */ /* 0x000fe200078e0008 */
[----:B------:R-:W-:-:S04]  /*aee0*/  IADD3 R11, PT, PT, R11, 0x8, RZ ;  /* 0x000000080b0b7810 */ /* 0x000fc80007ffe0ff */
[----:B------:R-:W-:Y:S01]  /*aef0*/  ISETP.NE.AND P0, PT, R11, R2, PT ;  /* 0x000000020b00720c */ /* 0x000fe20003f05270 */
[----:B--2---:R1:W-:-:S12]  /*af00*/  STG.E desc[UR8][R8.64], R5 ;  /* 0x0000000508007986 */ /* 0x0043d8000c101908 */
[----:B------:R-:W-:Y:S05]  /*af10*/  @P0 BRA `(.L_x_470) ;  /* 0xfffffffc00040947 */ /* 0x000fea000383ffff */
.L_x_469:
[----:B------:R-:W-:Y:S05]  /*af20*/  @!P1 EXIT ;  /* 0x000000000000994d */ /* 0x000fea0003800000 */
[----:B------:R-:W-:Y:S02]  /*af30*/  ISETP.GE.U32.AND P0, PT, R10, 0x4, PT ;  /* 0x000000040a00780c */ /* 0x000fe40003f06070 */
[----:B--2---:R-:W-:-:S04]  /*af40*/  LOP3.LUT R20, R3, 0x3, RZ, 0xc0, !PT ;  /* 0x0000000303147812 */ /* 0x004fc800078ec0ff */
[----:B------:R-:W-:-:S07]  /*af50*/  ISETP.NE.AND P1, PT, R20, RZ, PT ;  /* 0x000000ff1400720c */ /* 0x000fce0003f25270 */
[----:B------:R-:W-:Y:S06]  /*af60*/  @!P0 BRA `(.L_x_471) ;  /* 0x0000000000888947 */ /* 0x000fec0003800000 */
[----:B-1--4-:R-:W0:Y:S01]  /*af70*/  LDC.64 R8, c[0x0][0x3c8] ;  /* 0x0000f200ff087b82 */ /* 0x012e220000000a00 */
[----:B------:R-:W1:Y:S07]  /*af80*/  LDCU UR4, c[0x0][0x3d8] ;  /* 0x00007b00ff0477ac */ /* 0x000e6e0008000800 */
[----:B------:R-:W2:Y:S01]  /*af90*/  LDC.64 R4, c[0x0][0x3b8] ;  /* 0x0000ee00ff047b82 */ /* 0x000ea20000000a00 */
[----:B0-----:R-:W-:-:S05]  /*afa0*/  IMAD.WIDE.U32 R8, R2, 0x4, R8 ;  /* 0x0000000402087825 */ /* 0x001fca00078e0008 */
[----:B------:R-:W1:Y:S04]  /*afb0*/  LDG.E.CONSTANT R7, desc[UR8][R8.64] ;  /* 0x0000000808077981 */ /* 0x000e68000c1e9900 */
[----:B------:R-:W3:Y:S01]  /*afc0*/  LDG.E.CONSTANT R15, desc[UR8][R8.64+0x4] ;  /* 0x00000408080f7981 */ /* 0x000ee2000c1e9900 */
[----:B------:R-:W-:-:S03]  /*afd0*/  IMAD R11, R0, R3, R2 ;  /* 0x00000003000b7224 */ /* 0x000fc600078e0202 */
[----:B------:R-:W4:Y:S04]  /*afe0*/  LDG.E.CONSTANT R23, desc[UR8][R8.64+0x8] ;  /* 0x0000080808177981 */ /* 0x000f28000c1e9900 */
[----:B------:R-:W5:Y:S01]  /*aff0*/  LDG.E.CONSTANT R25, desc[UR8][R8.64+0xc] ;  /* 0x00000c0808197981 */ /* 0x000f62000c1e9900 */
[----:B-1----:R-:W-:-:S04]  /*b000*/  IMAD R7, R0, UR4, R7 ;  /* 0x0000000400077c24 */ /* 0x002fc8000f8e0207 */
        /* <DEDUP_REMOVED lines=12> */
[----:B--2---:R2:W-:Y:S05]  /*b0d0*/  STG.E desc[UR8][R12.64], R17 ;  /* 0x000000110c007986 */ /* 0x0045ea000c101908 */
[----:B------:R-:W3:Y:S01]  /*b0e0*/  LDG.E R19, desc[UR8][R18.64] ;  /* 0x0000000812137981 */ /* 0x000ee2000c1e1900 */
[----:B------:R-:W-:Y:S02]  /*b0f0*/  VIADD R23, R11, 0x2 ;  /* 0x000000020b177836 */ /* 0x000fe40000000000 */
[----:B-----5:R-:W-:Y:S02]  /*b100*/  IMAD R25, R0, UR4, R25 ;  /* 0x0000000400197c24 */ /* 0x020fe4000f8e0219 */
[----:B0-----:R-:W-:-:S04]  /*b110*/  IMAD.WIDE.U32 R14, R23, 0x4, R6 ;  /* 0x00000004170e7825 */ /* 0x001fc800078e0006 */
[----:B------:R-:W-:Y:S01]  /*b120*/  IMAD.WIDE.U32 R4, R25, 0x4, R4 ;  /* 0x0000000419047825 */ /* 0x000fe200078e0004 */
[----:B---3--:R2:W-:Y:S05]  /*b130*/  STG.E desc[UR8][R14.64], R19 ;  /* 0x000000130e007986 */ /* 0x0085ea000c101908 */
[----:B------:R-:W3:Y:S01]  /*b140*/  LDG.E R5, desc[UR8][R4.64] ;  /* 0x0000000804057981 */ /* 0x000ee2000c1e1900 */
[----:B------:R-:W-:-:S05]  /*b150*/  IADD3 R11, PT, PT, R11, 0x3, RZ ;  /* 0x000000030b0b7810 */ /* 0x000fca0007ffe0ff */
[----:B------:R-:W-:Y:S01]  /*b160*/  IMAD.WIDE.U32 R6, R11, 0x4, R6 ;  /* 0x000000040b067825 */ /* 0x000fe200078e0006 */
[----:B------:R-:W-:-:S04]  /*b170*/  IADD3 R2, PT, PT, R2, 0x4, RZ ;  /* 0x0000000402027810 */ /* 0x000fc80007ffe0ff */
[----:B---3--:R2:W-:Y:S03]  /*b180*/  STG.E desc[UR8][R6.64], R5 ;  /* 0x0000000506007986 */ /* 0x0085e6000c101908 */
.L_x_471:
[----:B------:R-:W-:Y:S05]  /*b190*/  @!P1 EXIT ;  /* 0x000000000000994d */ /* 0x000fea0003800000 */
[----:B------:R-:W-:Y:S02]  /*b1a0*/  ISETP.NE.AND P0, PT, R20, 0x1, PT ;  /* 0x000000011400780c */ /* 0x000fe40003f05270 */
[----:B------:R-:W-:-:S04]  /*b1b0*/  LOP3.LUT R4, R3, 0x1, RZ, 0xc0, !PT ;  /* 0x0000000103047812 */ /* 0x000fc800078ec0ff */
[----:B------:R-:W-:-:S07]  /*b1c0*/  ISETP.NE.U32.AND P1, PT, R4, 0x1, PT ;  /* 0x000000010400780c */ /* 0x000fce0003f25070 */
[----:B------:R-:W-:Y:S06]  /*b1d0*/  @!P0 BRA `(.L_x_472) ;  /* 0x0000000000508947 */ /* 0x000fec0003800000 */
[----:B-12-4-:R-:W0:Y:S01]  /*b1e0*/  LDC.64 R4, c[0x0][0x3c8] ;  /* 0x0000f200ff047b82 */ /* 0x016e220000000a00 */
[----:B------:R-:W1:Y:S07]  /*b1f0*/  LDCU UR4, c[0x0][0x3d8] ;  /* 0x00007b00ff0477ac */ /* 0x000e6e0008000800 */
[----:B------:R-:W2:Y:S08]  /*b200*/  LDC.64 R6, c[0x0][0x3b8] ;  /* 0x0000ee00ff067b82 */ /* 0x000eb00000000a00 */
[----:B------:R-:W3:Y:S01]  /*b210*/  LDC.64 R10, c[0x0][0x3c0] ;  /* 0x0000f000ff0a7b82 */ /* 0x000ee20000000a00 */
[----:B0-----:R-:W-:-:S05]  /*b220*/  IMAD.WIDE.U32 R4, R2, 0x4, R4 ;  /* 0x0000000402047825 */ /* 0x001fca00078e0004 */
[----:B------:R-:W1:Y:S04]  /*b230*/  LDG.E.CONSTANT R9, desc[UR8][R4.64] ;  /* 0x0000000804097981 */ /* 0x000e68000c1e9900 */
[----:B------:R-:W4:Y:S01]  /*b240*/  LDG.E.CONSTANT R13, desc[UR8][R4.64+0x4] ;  /* 0x00000408040d7981 */ /* 0x000f22000c1e9900 */
[----:B-1----:R-:W-:-:S04]  /*b250*/  IMAD R9, R0, UR4, R9 ;  /* 0x0000000400097c24 */ /* 0x002fc8000f8e0209 */
[----:B--2---:R-:W-:-:S06]  /*b260*/  IMAD.WIDE.U32 R8, R9, 0x4, R6 ;  /* 0x0000000409087825 */ /* 0x004fcc00078e0006 */
[----:B------:R-:W2:Y:S01]  /*b270*/  LDG.E R9, desc[UR8][R8.64] ;  /* 0x0000000808097981 */ /* 0x000ea2000c1e1900 */
[C---:B------:R-:W-:Y:S02]  /*b280*/  IMAD R15, R0.reuse, R3, R2 ;  /* 0x00000003000f7224 */ /* 0x040fe400078e0202 */
[----:B----4-:R-:W-:Y:S02]  /*b290*/  IMAD R17, R0, UR4, R13 ;  /* 0x0000000400117c24 */ /* 0x010fe4000f8e020d */
[----:B---3--:R-:W-:-:S04]  /*b2a0*/  IMAD.WIDE.U32 R12, R15, 0x4, R10 ;  /* 0x000000040f0c7825 */ /* 0x008fc800078e000a */
[----:B------:R-:W-:Y:S01]  /*b2b0*/  IMAD.WIDE.U32 R6, R17, 0x4, R6 ;  /* 0x0000000411067825 */ /* 0x000fe200078e0006 */
[----:B--2---:R0:W-:Y:S05]  /*b2c0*/  STG.E desc[UR8][R12.64], R9 ;  /* 0x000000090c007986 */ /* 0x0041ea000c101908 */
[----:B------:R-:W2:Y:S01]  /*b2d0*/  LDG.E R7, desc[UR8][R6.64] ;  /* 0x0000000806077981 */ /* 0x000ea2000c1e1900 */
[----:B------:R-:W-:-:S05]  /*b2e0*/  IADD3 R15, PT, PT, R15, 0x1, RZ ;  /* 0x000000010f0f7810 */ /* 0x000fca0007ffe0ff */
[----:B------:R-:W-:-:S04]  /*b2f0*/  IMAD.WIDE.U32 R10, R15, 0x4, R10 ;  /* 0x000000040f0a7825 */ /* 0x000fc800078e000a */
[----:B------:R-:W-:Y:S01]  /*b300*/  VIADD R2, R2, 0x2 ;  /* 0x0000000202027836 */ /* 0x000fe20000000000 */
[----:B--2---:R0:W-:Y:S06]  /*b310*/  STG.E desc[UR8][R10.64], R7 ;  /* 0x000000070a007986 */ /* 0x0041ec000c101908 */
.L_x_472:
[----:B------:R-:W-:Y:S05]  /*b320*/  @P1 EXIT ;  /* 0x000000000000194d */ /* 0x000fea0003800000 */
[----:B-12-4-:R-:W1:Y:S01]  /*b330*/  LDC.64 R4, c[0x0][0x3c8] ;  /* 0x0000f200ff047b82 */ /* 0x016e620000000a00 */
[----:B------:R-:W2:Y:S07]  /*b340*/  LDCU UR4, c[0x0][0x3d8] ;  /* 0x00007b00ff0477ac */ /* 0x000eae0008000800 */
[----:B0-----:R-:W0:Y:S01]  /*b350*/  LDC.64 R6, c[0x0][0x3b8] ;  /* 0x0000ee00ff067b82 */ /* 0x001e220000000a00 */
[----:B-1----:R-:W-:-:S06]  /*b360*/  IMAD.WIDE.U32 R4, R2, 0x4, R4 ;  /* 0x0000000402047825 */ /* 0x002fcc00078e0004 */
[----:B------:R-:W2:Y:S02]  /*b370*/  LDG.E.CONSTANT R5, desc[UR8][R4.64] ;  /* 0x0000000804057981 */ /* 0x000ea4000c1e9900 */
[----:B--2---:R-:W-:-:S04]  /*b380*/  IMAD R9, R0, UR4, R5 ;  /* 0x0000000400097c24 */ /* 0x004fc8000f8e0205 */
[----:B0-----:R-:W-:Y:S02]  /*b390*/  IMAD.WIDE.U32 R6, R9, 0x4, R6 ;  /* 0x0000000409067825 */ /* 0x001fe400078e0006 */
[----:B------:R-:W0:Y:S04]  /*b3a0*/  LDC.64 R8, c[0x0][0x3c0] ;  /* 0x0000f000ff087b82 */ /* 0x000e280000000a00 */
[----:B------:R-:W2:Y:S01]  /*b3b0*/  LDG.E R7, desc[UR8][R6.64] ;  /* 0x0000000806077981 */ /* 0x000ea2000c1e1900 */
[----:B------:R-:W-:-:S04]  /*b3c0*/  IMAD R3, R0, R3, R2 ;  /* 0x0000000300037224 */ /* 0x000fc800078e0202 */
[----:B0-----:R-:W-:-:S05]  /*b3d0*/  IMAD.WIDE.U32 R2, R3, 0x4, R8 ;  /* 0x0000000403027825 */ /* 0x001fca00078e0008 */
[----:B--2---:R-:W-:Y:S01]  /*b3e0*/  STG.E desc[UR8][R2.64], R7 ;  /* 0x0000000702007986 */ /* 0x004fe2000c101908 */
[----:B------:R-:W-:Y:S05]  /*b3f0*/  EXIT ;  /* 0x000000000000794d */ /* 0x000fea0003800000 */
        .weak           $__internal_3_$__cuda_sm20_rcp_rn_f32_slowpath
        .type           $__internal_3_$__cuda_sm20_rcp_rn_f32_slowpath,@function
        .size           $__internal_3_$__cuda_sm20_rcp_rn_f32_slowpath,($__internal_4_$__cuda_sm20_sqrt_rn_f32_slowpath - $__internal_3_$__cuda_sm20_rcp_rn_f32_slowpath)
$__internal_3_$__cuda_sm20_rcp_rn_f32_slowpath:
[----:B------:R-:W-:Y:S01]  /*b400*/  SHF.L.U32 R6, R5, 0x1, RZ ;  /* 0x0000000105067819 */ /* 0x000fe200000006ff */
[----:B------:R-:W-:Y:S03]  /*b410*/  BSSY.RECONVERGENT B1, `(.L_x_473) ;  /* 0x0000030000017945 */ /* 0x000fe60003800200 */
        /* <DEDUP_REMOVED lines=13> */
.L_x_474:
[----:B------:R-:W-:-:S04]  /*b4f0*/  IADD3 R11, PT, PT, R6, -0xfd, RZ ;  /* 0xffffff03060b7810 */ /* 0x000fc80007ffe0ff */
[----:B------:R-:W-:-:S13]  /*b500*/  ISETP.GT.U32.AND P0, PT, R11, 0x1, PT ;  /* 0x000000010b00780c */ /* 0x000fda0003f04070 */
[----:B------:R-:W-:Y:S05]  /*b510*/  @P0 BRA `(.L_x_476) ;  /* 0x0000000000780947 */ /* 0x000fea0003800000 */
[----:B------:R-:W-:Y:S01]  /*b520*/  LOP3.LUT R17, R5, 0x7fffff, RZ, 0xc0, !PT ;  /* 0x007fffff05117812 */ /* 0x000fe200078ec0ff */
[----:B------:R-:W-:-:S03]  /*b530*/  IMAD.MOV.U32 R22, RZ, RZ, 0x3 ;  /* 0x00000003ff167424 */ /* 0x000fc600078e00ff */
        /* <DEDUP_REMOVED lines=14> */
[----:B------:R-:W-:Y:S02]  /*b620*/  LOP3.LUT P1, RZ, R19, R11, R18, 0xf8, !PT ;  /* 0x0000000b13ff7212 */ /* 0x000fe4000782f812 */
[C---:B------:R-:W-:Y:S02]  /*b630*/  LOP3.LUT P0, RZ, R20.reuse, 0x1, RZ, 0xc0, !PT ;  /* 0x0000000114ff7812 */ /* 0x040fe4000780c0ff */
[----:B------:R-:W-:-:S04]  /*b640*/  LOP3.LUT P2, RZ, R20, 0x2, RZ, 0xc0, !PT ;  /* 0x0000000214ff7812 */ /* 0x000fc8000784c0ff */
[----:B------:R-:W-:Y:S02]  /*b650*/  PLOP3.LUT P0, PT, P0, P1, P2, 0xe0, 0x0 ;  /* 0x000000000000781c */ /* 0x000fe40000703c20 */
[----:B------:R-:W-:Y:S02]  /*b660*/  LOP3.LUT P1, RZ, R5, 0x7fffff, RZ, 0xc0, !PT ;  /* 0x007fffff05ff7812 */ /* 0x000fe4000782c0ff */
[----:B------:R-:W-:-:S04]  /*b670*/  SEL R11, RZ, 0x1, !P0 ;  /* 0x00000001ff0b7807 */ /* 0x000fc80004000000 */
[----:B------:R-:W-:-:S04]  /*b680*/  IADD3 R11, PT, PT, -R11, RZ, RZ ;  /* 0x000000ff0b0b7210 */ /* 0x000fc80007ffe1ff */
[----:B------:R-:W-:Y:S02]  /*b690*/  ISETP.GE.AND P0, PT, R11, RZ, PT ;  /* 0x000000ff0b00720c */ /* 0x000fe40003f06270 */
[----:B------:R-:W-:-:S04]  /*b6a0*/  IADD3 R11, PT, PT, R6, -0xfc, RZ ;  /* 0xffffff04060b7810 */ /* 0x000fc80007ffe0ff */
[----:B------:R-:W-:-:S07]  /*b6b0*/  SHF.R.U32.HI R18, RZ, R11, R18 ;  /* 0x0000000bff127219 */ /* 0x000fce0000011612 */
[----:B------:R-:W-:-:S05]  /*b6c0*/  @!P0 VIADD R18, R18, 0x1 ;  /* 0x0000000112128836 */ /* 0x000fca0000000000 */
[----:B------:R-:W-:-:S04]  /*b6d0*/  @!P1 SHF.L.U32 R18, R18, 0x1, RZ ;  /* 0x0000000112129819 */ /* 0x000fc800000006ff */
[----:B------:R-:W-:Y:S01]  /*b6e0*/  LOP3.LUT R11, R18, 0x80000000, R5, 0xf8, !PT ;  /* 0x80000000120b7812 */ /* 0x000fe200078ef805 */
[----:B------:R-:W-:Y:S06]  /*b6f0*/  BRA `(.L_x_475) ;  /* 0x0000000000047947 */ /* 0x000fec0003800000 */
.L_x_476:
[----:B------:R0:W1:Y:S02]  /*b700*/  MUFU.RCP R11, R5 ;  /* 0x00000005000b7308 */ /* 0x0000640000001000 */
.L_x_475:
[----:B------:R-:W-:Y:S05]  /*b710*/  BSYNC.RECONVERGENT B1 ;  /* 0x0000000000017941 */ /* 0x000fea0003800200 */
.L_x_473:
[----:B01----:R-:W-:Y:S01]  /*b720*/  MOV R5, R11 ;  /* 0x0000000b00057202 */ /* 0x003fe20000000f00 */
[----:B------:R-:W-:-:S04]  /*b730*/  HFMA2 R11, -RZ, RZ, 0, 0 ;  /* 0x00000000ff0b7431 */ /* 0x000fc800000001ff */
[----:B------:R-:W-:Y:S05]  /*b740*/  RET.REL.NODEC R10 `(tangent_forward) ;  /* 0xffffff480a2c7950 */ /* 0x000fea0003c3ffff */
        .weak           $__internal_4_$__cuda_sm20_sqrt_rn_f32_slowpath
        .type           $__internal_4_$__cuda_sm20_sqrt_rn_f32_slowpath,@function
        .size           $__internal_4_$__cuda_sm20_sqrt_rn_f32_slowpath,($__internal_5_$__cuda_sm3x_div_rn_noftz_f32_slowpath - $__internal_4_$__cuda_sm20_sqrt_rn_f32_slowpath)
$__internal_4_$__cuda_sm20_sqrt_rn_f32_slowpath:
[----:B------:R-:W-:-:S13]  /*b750*/  LOP3.LUT P0, RZ, R5, 0x7fffffff, RZ, 0xc0, !PT ;  /* 0x7fffffff05ff7812 */ /* 0x000fda000780c0ff */
[----:B------:R-:W-:Y:S01]  /*b760*/  @!P0 IMAD.MOV.U32 R10, RZ, RZ, R5 ;  /* 0x000000ffff0a8224 */ /* 0x000fe200078e0005 */
[----:B------:R-:W-:Y:S06]  /*b770*/  @!P0 BRA `(.L_x_477) ;  /* 0x0000000000408947 */ /* 0x000fec0003800000 */
[----:B------:R-:W-:-:S13]  /*b780*/  FSETP.GEU.FTZ.AND P0, PT, R5, RZ, PT ;  /* 0x000000ff0500720b */ /* 0x000fda0003f1e000 */
[----:B------:R-:W-:Y:S01]  /*b790*/  @!P0 MOV R10, 0x7fffffff ;  /* 0x7fffffff000a8802 */ /* 0x000fe20000000f00 */
        /* <DEDUP_REMOVED lines=8> */
[----:B------:R-:W-:Y:S01]  /*b820*/  @P0 FMUL.FTZ R21, R10, 0.5 ;  /* 0x3f0000000a150820 */ /* 0x000fe20000410000 */
[----:B------:R-:W-:Y:S02]  /*b830*/  @!P0 MOV R10, R5 ;  /* 0x00000005000a8202 */ /* 0x000fe40000000f00 */
[----:B------:R-:W-:-:S04]  /*b840*/  @P0 FADD.FTZ R19, -R20, -RZ ;  /* 0x800000ff14130221 */ /* 0x000fc80000010100 */
[----:B------:R-:W-:-:S04]  /*b850*/  @P0 FFMA R19, R20, R19, R11 ;  /* 0x0000001314130223 */ /* 0x000fc8000000000b */
[----:B------:R-:W-:-:S04]  /*b860*/  @P0 FFMA R19, R19, R21, R20 ;  /* 0x0000001513130223 */ /* 0x000fc80000000014 */
[----:B------:R-:W-:-:S07]  /*b870*/  @P0 FMUL.FTZ R10, R19, 2.3283064365386962891e-10 ;  /* 0x2f800000130a0820 */ /* 0x000fce0000410000 */
.L_x_477:
[----:B------:R-:W-:Y:S01]  /*b880*/  HFMA2 R11, -RZ, RZ, 0, 0 ;  /* 0x00000000ff0b7431 */ /* 0x000fe200000001ff */
[----:B------:R-:W-:Y:S01]  /*b890*/  MOV R5, R10 ;  /* 0x0000000a00057202 */ /* 0x000fe20000000f00 */
[----:B------:R-:W-:-:S04]  /*b8a0*/  IMAD.MOV.U32 R10, RZ, RZ, R22 ;  /* 0x000000ffff0a7224 */ /* 0x000fc800078e0016 */
[----:B------:R-:W-:Y:S05]  /*b8b0*/  RET.REL.NODEC R10 `(tangent_forward) ;  /* 0xffffff440ad07950 */ /* 0x000fea0003c3ffff */
        .weak           $__internal_5_$__cuda_sm3x_div_rn_noftz_f32_slowpath
        .type           $__internal_5_$__cuda_sm3x_div_rn_noftz_f32_slowpath,@function
        .size           $__internal_5_$__cuda_sm3x_div_rn_noftz_f32_slowpath,(.L_x_1057 - $__internal_5_$__cuda_sm3x_div_rn_noftz_f32_slowpath)
$__internal_5_$__cuda_sm3x_div_rn_noftz_f32_slowpath:
[--C-:B------:R-:W-:Y:S01]  /*b8c0*/  SHF.R.U32.HI R11, RZ, 0x17, R6.reuse ;  /* 0x00000017ff0b7819 */ /* 0x100fe20000011606 */
[----:B------:R-:W-:Y:S01]  /*b8d0*/  BSSY.RECONVERGENT B0, `(.L_x_478) ;  /* 0x0000063000007945 */ /* 0x000fe20003800200 */
[----:B------:R-:W-:Y:S01]  /*b8e0*/  SHF.R.U32.HI R20, RZ, 0x17, R5 ;  /* 0x00000017ff147819 */ /* 0x000fe20000011605 */
[----:B------:R-:W-:Y:S01]  /*b8f0*/  IMAD.MOV.U32 R22, RZ, RZ, R6 ;  /* 0x000000ffff167224 */ /* 0x000fe200078e0006 */
[----:B------:R-:W-:Y:S02]  /*b900*/  LOP3.LUT R11, R11, 0xff, RZ, 0xc0, !PT ;  /* 0x000000ff0b0b7812 */ /* 0x000fe400078ec0ff */
[----:B------:R-:W-:Y:S02]  /*b910*/  LOP3.LUT R20, R20, 0xff, RZ, 0xc0, !PT ;  /* 0x000000ff14147812 */ /* 0x000fe400078ec0ff */
[----:B------:R-:W-:Y:S02]  /*b920*/  IADD3 R23, PT, PT, R11, -0x1, RZ ;  /* 0xffffffff0b177810 */ /* 0x000fe40007ffe0ff */
[----:B------:R-:W-:-:S02]  /*b930*/  IADD3 R21, PT, PT, R20, -0x1, RZ ;  /* 0xffffffff14157810 */ /* 0x000fc40007ffe0ff */
[----:B------:R-:W-:-:S04]  /*b940*/  ISETP.GT.U32.AND P0, PT, R23, 0xfd, PT ;  /* 0x000000fd1700780c */ /* 0x000fc80003f04070 */
[----:B------:R-:W-:-:S13]  /*b950*/  ISETP.GT.U32.OR P0, PT, R21, 0xfd, P0 ;  /* 0x000000fd1500780c */ /* 0x000fda0000704470 */
[----:B------:R-:W-:Y:S01]  /*b960*/  @!P0 MOV R10, RZ ;  /* 0x000000ff000a8202 */ /* 0x000fe20000000f00 */
        /* <DEDUP_REMOVED lines=24> */
.L_x_479:
[----:B------:R-:W-:Y:S01]  /*baf0*/  LEA R21, R11, 0xc0800000, 0x17 ;  /* 0xc08000000b157811 */ /* 0x000fe200078eb8ff */
[----:B------:R-:W-:Y:S01]  /*bb00*/  BSSY.RECONVERGENT B1, `(.L_x_484) ;  /* 0x0000036000017945 */ /* 0x000fe20003800200 */
[----:B------:R-:W-:Y:S02]  /*bb10*/  IADD3 R20, PT, PT, R20, -0x7f, RZ ;  /* 0xffffff8114147810 */ /* 0x000fe40007ffe0ff */
[----:B------:R-:W-:-:S03]  /*bb20*/  IADD3 R23, PT, PT, -R21, R22, RZ ;  /* 0x0000001615177210 */ /* 0x000fc60007ffe1ff */
[C---:B------:R-:W-:Y:S01]  /*bb30*/  IMAD R5, R20.reuse, -0x800000, R5 ;  /* 0xff80000014057824 */ /* 0x040fe200078e0205 */
[----:B------:R0:W1:Y:S01]  /*bb40*/  MUFU.RCP R21, R23 ;  /* 0x0000001700157308 */ /* 0x0000620000001000 */
[----:B------:R-:W-:Y:S01]  /*bb50*/  FADD.FTZ R24, -R23, -RZ ;  /* 0x800000ff17187221 */ /* 0x000fe20000010100 */
[----:B0-----:R-:W-:-:S04]  /*bb60*/  IADD3 R23, PT, PT, R20, 0x7f, -R11 ;  /* 0x0000007f14177810 */ /* 0x001fc80007ffe80b */
[----:B------:R-:W-:Y:S01]  /*bb70*/  IADD3 R10, PT, PT, R23, R10, RZ ;  /* 0x0000000a170a7210 */ /* 0x000fe20007ffe0ff */
[----:B-1----:R-:W-:-:S04]  /*bb80*/  FFMA R22, R21, R24, 1 ;  /* 0x3f80000015167423 */ /* 0x002fc80000000018 */
[----:B------:R-:W-:-:S04]  /*bb90*/  FFMA R22, R21, R22, R21 ;  /* 0x0000001615167223 */ /* 0x000fc80000000015 */
[----:B------:R-:W-:-:S04]  /*bba0*/  FFMA R21, R5, R22, RZ ;  /* 0x0000001605157223 */ /* 0x000fc800000000ff */
[----:B------:R-:W-:-:S04]  /*bbb0*/  FFMA R25, R24, R21, R5 ;  /* 0x0000001518197223 */ /* 0x000fc80000000005 */
[----:B------:R-:W-:-:S04]  /*bbc0*/  FFMA R21, R22, R25, R21 ;  /* 0x0000001916157223 */ /* 0x000fc80000000015 */
[----:B------:R-:W-:-:S04]  /*bbd0*/  FFMA R24, R24, R21, R5 ;  /* 0x0000001518187223 */ /* 0x000fc80000000005 */
[----:B------:R-:W-:-:S05]  /*bbe0*/  FFMA R5, R22, R24, R21 ;  /* 0x0000001816057223 */ /* 0x000fca0000000015 */
[----:B------:R-:W-:-:S04]  /*bbf0*/  SHF.R.U32.HI R11, RZ, 0x17, R5 ;  /* 0x00000017ff0b7819 */ /* 0x000fc80000011605 */
[----:B------:R-:W-:-:S05]  /*bc00*/  LOP3.LUT R11, R11, 0xff, RZ, 0xc0, !PT ;  /* 0x000000ff0b0b7812 */ /* 0x000fca00078ec0ff */
[----:B------:R-:W-:-:S05]  /*bc10*/  IMAD.IADD R11, R11, 0x1, R10 ;  /* 0x000000010b0b7824 */ /* 0x000fca00078e020a */
        /* <DEDUP_REMOVED lines=10> */
[-CC-:B------:R-:W-:Y:S01]  /*bcc0*/  FFMA.RZ R10, R22, R24.reuse, R21.reuse ;  /* 0x00000018160a7223 */ /* 0x180fe2000000c015 */
[C---:B------:R-:W-:Y:S02]  /*bcd0*/  IADD3 R23, PT, PT, R11.reuse, 0x20, RZ ;  /* 0x000000200b177810 */ /* 0x040fe40007ffe0ff */
[C---:B------:R-:W-:Y:S02]  /*bce0*/  ISETP.NE.AND P3, PT, R11.reuse, RZ, PT ;  /* 0x000000ff0b00720c */ /* 0x040fe40003f65270 */
[----:B------:R-:W-:Y:S01]  /*bcf0*/  LOP3.LUT R20, R10, 0x7fffff, RZ, 0xc0, !PT ;  /* 0x007fffff0a147812 */ /* 0x000fe200078ec0ff */
[CCC-:B------:R-:W-:Y:S01]  /*bd00*/  FFMA.RP R10, R22.reuse, R24.reuse, R21.reuse ;  /* 0x00000018160a7223 */ /* 0x1c0fe20000008015 */
[----:B------:R-:W-:Y:S01]  /*bd10*/  FFMA.RM R21, R22, R24, R21 ;  /* 0x0000001816157223 */ /* 0x000fe20000004015 */
        /* <DEDUP_REMOVED lines=12> */
[----:B------:R-:W-:-:S05]  /*bde0*/  LOP3.LUT R10, R10, R11, RZ, 0xc0, !PT ;  /* 0x0000000b0a0a7212 */ /* 0x000fca00078ec0ff */
[----:B------:R-:W-:-:S05]  /*bdf0*/  IMAD.IADD R10, R21, 0x1, R10 ;  /* 0x00000001150a7824 */ /* 0x000fca00078e020a */
[----:B------:R-:W-:Y:S01]  /*be00*/  LOP3.LUT R5, R10, R5, RZ, 0xfc, !PT ;  /* 0x000000050a057212 */ /* 0x000fe200078efcff */
[----:B------:R-:W-:Y:S06]  /*be10*/  BRA `(.L_x_487) ;  /* 0x0000000000107947 */ /* 0x000fec0003800000 */
.L_x_486:
[----:B------:R-:W-:-:S04]  /*be20*/  LOP3.LUT R5, R5, 0x80000000, RZ, 0xc0, !PT ;  /* 0x8000000005057812 */ /* 0x000fc800078ec0ff */
[----:B------:R-:W-:Y:S01]  /*be30*/  LOP3.LUT R5, R5, 0x7f800000, RZ, 0xfc, !PT ;  /* 0x7f80000005057812 */ /* 0x000fe200078efcff */
[----:B------:R-:W-:Y:S06]  /*be40*/  BRA `(.L_x_487) ;  /* 0x0000000000047947 */ /* 0x000fec0003800000 */
.L_x_485:
[----:B------:R-:W-:-:S07]  /*be50*/  LEA R5, R10, R5, 0x17 ;  /* 0x000000050a057211 */ /* 0x000fce00078eb8ff */
.L_x_487:
[----:B------:R-:W-:Y:S05]  /*be60*/  BSYNC.RECONVERGENT B1 ;  /* 0x0000000000017941 */ /* 0x000fea0003800200 */
.L_x_484:
[----:B------:R-:W-:Y:S05]  /*be70*/  BRA `(.L_x_488) ;  /* 0x0000000000207947 */ /* 0x000fea0003800000 */
.L_x_483:
[----:B------:R-:W-:-:S04]  /*be80*/  LOP3.LUT R5, R22, 0x80000000, R5, 0x48, !PT ;  /* 0x8000000016057812 */ /* 0x000fc800078e4805 */
[----:B------:R-:W-:Y:S01]  /*be90*/  LOP3.LUT R5, R5, 0x7f800000, RZ, 0xfc, !PT ;  /* 0x7f80000005057812 */ /* 0x000fe200078efcff */
[----:B------:R-:W-:Y:S06]  /*bea0*/  BRA `(.L_x_488) ;  /* 0x0000000000147947 */ /* 0x000fec0003800000 */
.L_x_482:
[----:B------:R-:W-:Y:S01]  /*beb0*/  LOP3.LUT R5, R22, 0x80000000, R5, 0x48, !PT ;  /* 0x8000000016057812 */ /* 0x000fe200078e4805 */
[----:B------:R-:W-:Y:S06]  /*bec0*/  BRA `(.L_x_488) ;  /* 0x00000000000c7947 */ /* 0x000fec0003800000 */
.L_x_481:
[----:B------:R-:W0:Y:S01]  /*bed0*/  MUFU.RSQ R5, -QNAN ;  /* 0xffc0000000057908 */ /* 0x000e220000001400 */
[----:B------:R-:W-:Y:S05]  /*bee0*/  BRA `(.L_x_488) ;  /* 0x0000000000047947 */ /* 0x000fea0003800000 */
.L_x_480:
[----:B------:R-:W-:-:S07]  /*bef0*/  FADD.FTZ R5, R5, R6 ;  /* 0x0000000605057221 */ /* 0x000fce0000010000 */
.L_x_488:
[----:B------:R-:W-:Y:S05]  /*bf00*/  BSYNC.RECONVERGENT B0 ;  /* 0x0000000000007941 */ /* 0x000fea0003800200 */
.L_x_478:
[----:B------:R-:W-:Y:S01]  /*bf10*/  HFMA2 R11, -RZ, RZ, 0, 0 ;  /* 0x00000000ff0b7431 */ /* 0x000fe200000001ff */
[----:B------:R-:W-:-:S04]  /*bf20*/  MOV R10, R18 ;  /* 0x00000012000a7202 */ /* 0x000fc80000000f00 */
[----:B0-----:R-:W-:Y:S05]  /*bf30*/  RET.REL.NODEC R10 `(tangent_forward) ;  /* 0xffffff400a307950 */ /* 0x001fea0003c3ffff */
.L_x_489:
        /* <DEDUP_REMOVED lines=12> */
.L_x_1057:


//--------------------- .text.reverse_sweep       --------------------------
	.section	.text.reverse_sweep,"ax",@progbits
	.align	128
        .global         reverse_sweep
        .type           reverse_sweep,@function
        .size           reverse_sweep,(.L_x_1060 - reverse_sweep)
        .other          reverse_sweep,@"STO_CUDA_ENTRY STV_DEFAULT"
reverse_sweep:
.text.reverse_sweep:
        /* <DEDUP_REMOVED lines=8> */
[----:B------:R-:W0:Y:S01]  /*0080*/  LDC R3, c[0x0][0x3c0] ;  /* 0x0000f000ff037b82 */ /* 0x000e220000000800 */
[----:B------:R-:W1:Y:S01]  /*0090*/  LDCU.64 UR8, c[0x0][0x358] ;  /* 0x00006b00ff0877ac */ /* 0x000e620008000a00 */
[----:B0-----:R-:W-:-:S13]  /*00a0*/  ISETP.NE.AND P0, PT, R3, RZ, PT ;  /* 0x000000ff0300720c */ /* 0x001fda0003f05270 */
[----:B-1----:R-:W-:Y:S05]  /*00b0*/  @!P0 BRA `(.L_x_490) ;  /* 0x00000004001c8947 */ /* 0x002fea0003800000 */
[C---:B------:R-:W-:Y:S01]  /*00c0*/  ISETP.GE.U32.AND P0, PT, R3.reuse, 0x8, PT ;  /* 0x000000080300780c */ /* 0x040fe20003f06070 */
[----:B------:R-:W-:Y:S01]  /*00d0*/  HFMA2 R0, -RZ, RZ, 0, 0 ;  /* 0x00000000ff007431 */ /* 0x000fe200000001ff */
[----:B------:R-:W-:-:S04]  /*00e0*/  LOP3.LUT R20, R3, 0x7, RZ, 0xc0, !PT ;  /* 0x0000000703147812 */ /* 0x000fc800078ec0ff */
[----:B------:R-:W-:-:S07]  /*00f0*/  ISETP.NE.AND P1, PT, R20, RZ, PT ;  /* 0x000000ff1400720c */ /* 0x000fce0003f25270 */
[----:B------:R-:W-:Y:S06]  /*0100*/  @!P0 BRA `(.L_x_491) ;  /* 0x0000000000788947 */ /* 0x000fec0003800000 */
[----:B------:R-:W0:Y:S01]  /*0110*/  LDC.64 R4, c[0x0][0x3a0] ;  /* 0x0000e800ff047b82 */ /* 0x000e220000000a00 */
[----:B------:R-:W-:Y:S01]  /*0120*/  LOP3.LUT R0, R3, 0xfffffff8, RZ, 0xc0, !PT ;  /* 0xfffffff803007812 */ /* 0x000fe200078ec0ff */
[----:B------:R-:W-:-:S06]  /*0130*/  UMOV UR4, URZ ;  /* 0x000000ff00047c82 */ /* 0x000fcc0008000000 */
.L_x_492:
[----:B-1----:R-:W-:Y:S01]  /*0140*/  IMAD R13, R2, R3, UR4 ;  /* 0x00000004020d7e24 */ /* 0x002fe2000f8e0203 */
[----:B------:R-:W-:-:S03]  /*0150*/  UIADD3 UR4, UPT, UPT, UR4, 0x8, URZ ;  /* 0x0000000804047890 */ /* 0x000fc6000fffe0ff */
[C---:B------:R-:W-:Y:S01]  /*0160*/  VIADD R9, R13.reuse, 0x1 ;  /* 0x000000010d097836 */ /* 0x040fe20000000000 */
[C---:B------:R-:W-:Y:S01]  /*0170*/  IADD3 R11, PT, PT, R13.reuse, 0x2, RZ ;  /* 0x000000020d0b7810 */ /* 0x040fe20007ffe0ff */
[C---:B------:R-:W-:Y:S01]  /*0180*/  VIADD R15, R13.reuse, 0x3 ;  /* 0x000000030d0f7836 */ /* 0x040fe20000000000 */
[C---:B------:R-:W-:Y:S01]  /*0190*/  IADD3 R17, PT, PT, R13.reuse, 0x4, RZ ;  /* 0x000000040d117810 */ /* 0x040fe20007ffe0ff */
[C-C-:B0-----:R-:W-:Y:S01]  /*01a0*/  IMAD.WIDE.U32 R6, R13.reuse, 0x4, R4.reuse ;  /* 0x000000040d067825 */ /* 0x141fe200078e0004 */
[----:B------:R-:W-:Y:S02]  /*01b0*/  IADD3 R21, PT, PT, R13, 0x6, RZ ;  /* 0x000000060d157810 */ /* 0x000fe40007ffe0ff */
[----:B------:R-:W-:Y:S01]  /*01c0*/  ISETP.NE.AND P0, PT, R0, UR4, PT ;  /* 0x0000000400007c0c */ /* 0x000fe2000bf05270 */
[--C-:B------:R-:W-:Y:S01]  /*01d0*/  IMAD.WIDE.U32 R8, R9, 0x4, R4.reuse ;  /* 0x0000000409087825 */ /* 0x100fe200078e0004 */
[----:B------:R0:W-:Y:S03]  /*01e0*/  STG.E desc[UR8][R6.64], RZ ;  /* 0x000000ff06007986 */ /* 0x0001e6000c101908 */
[----:B------:R-:W-:Y:S01]  /*01f0*/  VIADD R19, R13, 0x5 ;  /* 0x000000050d137836 */ /* 0x000fe20000000000 */
[----:B------:R1:W-:Y:S01]  /*0200*/  STG.E desc[UR8][R8.64], RZ ;  /* 0x000000ff08007986 */ /* 0x0003e2000c101908 */
[----:B------:R-:W-:-:S04]  /*0210*/  IMAD.WIDE.U32 R10, R11, 0x4, R4 ;  /* 0x000000040b0a7825 */ /* 0x000fc800078e0004 */
[----:B------:R-:W-:Y:S01]  /*0220*/  VIADD R23, R13, 0x7 ;  /* 0x000000070d177836 */ /* 0x000fe20000000000 */
[----:B------:R1:W-:Y:S01]  /*0230*/  STG.E desc[UR8][R10.64], RZ ;  /* 0x000000ff0a007986 */ /* 0x0003e2000c101908 */
[----:B------:R-:W-:-:S04]  /*0240*/  IMAD.WIDE.U32 R12, R15, 0x4, R4 ;  /* 0x000000040f0c7825 */ /* 0x000fc800078e0004 */
[--C-:B------:R-:W-:Y:S01]  /*0250*/  IMAD.WIDE.U32 R14, R17, 0x4, R4.reuse ;  /* 0x00000004110e7825 */ /* 0x100fe200078e0004 */
[----:B------:R1:W-:Y:S03]  /*0260*/  STG.E desc[UR8][R12.64], RZ ;  /* 0x000000ff0c007986 */ /* 0x0003e6000c101908 */
[--C-:B------:R-:W-:Y:S01]  /*0270*/  IMAD.WIDE.U32 R16, R19, 0x4, R4.reuse ;  /* 0x0000000413107825 */ /* 0x100fe200078e0004 */
[----:B------:R1:W-:Y:S03]  /*0280*/  STG.E desc[UR8][R14.64], RZ ;  /* 0x000000ff0e007986 */ /* 0x0003e6000c101908 */
[--C-:B0-----:R-:W-:Y:S01]  /*0290*/  IMAD.WIDE.U32 R6, R21, 0x4, R4.reuse ;  /* 0x0000000415067825 */ /* 0x101fe200078e0004 */
[----:B------:R1:W-:Y:S03]  /*02a0*/  STG.E desc[UR8][R16.64], RZ ;  /* 0x000000ff10007986 */ /* 0x0003e6000c101908 */
[----:B------:R-:W-:Y:S01]  /*02b0*/  IMAD.WIDE.U32 R18, R23, 0x4, R4 ;  /* 0x0000000417127825 */ /* 0x000fe200078e0004 */
[----:B------:R1:W-:Y:S04]  /*02c0*/  STG.E desc[UR8][R6.64], RZ ;  /* 0x000000ff06007986 */ /* 0x0003e8000c101908 */
[----:B------:R1:W-:Y:S01]  /*02d0*/  STG.E desc[UR8][R18.64], RZ ;  /* 0x000000ff12007986 */ /* 0x0003e2000c101908 */
[----:B------:R-:W-:Y:S05]  /*02e0*/  @P0 BRA `(.L_x_492) ;  /* 0xfffffffc00940947 */ /* 0x000fea000383ffff */
.L_x_491:
[----:B------:R-:W-:Y:S05]  /*02f0*/  @!P1 BRA `(.L_x_490) ;  /* 0x00000000008c9947 */ /* 0x000fea0003800000 */
[----:B------:R-:W-:Y:S02]  /*0300*/  ISETP.GE.U32.AND P0, PT, R20, 0x4, PT ;  /* 0x000000041400780c */ /* 0x000fe40003f06070 */
[----:B-1----:R-:W-:-:S04]  /*0310*/  LOP3.LUT R12, R3, 0x3, RZ, 0xc0, !PT ;  /* 0x00000003030c7812 */ /* 0x002fc800078ec0ff */
[----:B------:R-:W-:-:S07]  /*0320*/  ISETP.NE.AND P1, PT, R12, RZ, PT ;  /* 0x000000ff0c00720c */ /* 0x000fce0003f25270 */
[----:B------:R-:W-:Y:S06]  /*0330*/  @!P0 BRA `(.L_x_493) ;  /* 0x0000000000388947 */ /* 0x000fec0003800000 */
[----:B------:R-:W0:Y:S01]  /*0340*/  LDC.64 R10, c[0x0][0x3a0] ;  /* 0x0000e800ff0a7b82 */ /* 0x000e220000000a00 */
[----:B------:R-:W-:Y:S02]  /*0350*/  IMAD R5, R2, R3, R0 ;  /* 0x0000000302057224 */ /* 0x000fe400078e0200 */
[----:B------:R-:W-:Y:S02]  /*0360*/  VIADD R0, R0, 0x4 ;  /* 0x0000000400007836 */ /* 0x000fe40000000000 */
[C---:B------:R-:W-:Y:S01]  /*0370*/  VIADD R9, R5.reuse, 0x2 ;  /* 0x0000000205097836 */ /* 0x040fe20000000000 */
[C---:B------:R-:W-:Y:S02]  /*0380*/  IADD3 R7, PT, PT, R5.reuse, 0x1, RZ ;  /* 0x0000000105077810 */ /* 0x040fe40007ffe0ff */
[C---:B------:R-:W-:Y:S01]  /*0390*/  IADD3 R13, PT, PT, R5.reuse, 0x3, RZ ;  /* 0x00000003050d7810 */ /* 0x040fe20007ffe0ff */
[----:B0-----:R-:W-:-:S04]  /*03a0*/  IMAD.WIDE.U32 R4, R5, 0x4, R10 ;  /* 0x0000000405047825 */ /* 0x001fc800078e000a */
[--C-:B------:R-:W-:Y:S01]  /*03b0*/  IMAD.WIDE.U32 R6, R7, 0x4, R10.reuse ;  /* 0x0000000407067825 */ /* 0x100fe200078e000a */
[----:B------:R0:W-:Y:S03]  /*03c0*/  STG.E desc[UR8][R4.64], RZ ;  /* 0x000000ff04007986 */ /* 0x0001e6000c101908 */
[--C-:B------:R-:W-:Y:S01]  /*03d0*/  IMAD.WIDE.U32 R8, R9, 0x4, R10.reuse ;  /* 0x0000000409087825 */ /* 0x100fe200078e000a */
[----:B------:R0:W-:Y:S03]  /*03e0*/  STG.E desc[UR8][R6.64], RZ ;  /* 0x000000ff06007986 */ /* 0x0001e6000c101908 */
[----:B------:R-:W-:Y:S01]  /*03f0*/  IMAD.WIDE.U32 R10, R13, 0x4, R10 ;  /* 0x000000040d0a7825 */ /* 0x000fe200078e000a */
[----:B------:R0:W-:Y:S04]  /*0400*/  STG.E desc[UR8][R8.64], RZ ;  /* 0x000000ff08007986 */ /* 0x0001e8000c101908 */
[----:B------:R0:W-:Y:S02]  /*0410*/  STG.E desc[UR8][R10.64], RZ ;  /* 0x000000ff0a007986 */ /* 0x0001e4000c101908 */
.L_x_493:
[----:B------:R-:W-:Y:S05]  /*0420*/  @!P1 BRA `(.L_x_490) ;  /* 0x0000000000409947 */ /* 0x000fea0003800000 */
[----:B0-----:R-:W-:Y:S02]  /*0430*/  LOP3.LUT R4, R3, 0x1, RZ, 0xc0, !PT ;  /* 0x0000000103047812 */ /* 0x001fe400078ec0ff */
[----:B------:R-:W-:Y:S02]  /*0440*/  ISETP.NE.AND P0, PT, R12, 0x1, PT ;  /* 0x000000010c00780c */ /* 0x000fe40003f05270 */
[----:B------:R-:W-:-:S13]  /*0450*/  ISETP.NE.U32.AND P1, PT, R4, 0x1, PT ;  /* 0x000000010400780c */ /* 0x000fda0003f25070 */
[----:B------:R-:W0:Y:S01]  /*0460*/  @!P1 LDC.64 R8, c[0x0][0x3a0] ;  /* 0x0000e800ff089b82 */ /* 0x000e220000000a00 */
[----:B------:R-:W-:Y:S05]  /*0470*/  @!P0 BRA `(.L_x_494) ;  /* 0x0000000000208947 */ /* 0x000fea0003800000 */
[----:B------:R-:W1:Y:S01]  /*0480*/  LDC.64 R4, c[0x0][0x3a0] ;  /* 0x0000e800ff047b82 */ /* 0x000e620000000a00 */
[----:B------:R-:W-:Y:S02]  /*0490*/  IMAD R7, R2, R3, R0 ;  /* 0x0000000302077224 */ /* 0x000fe400078e0200 */
[----:B------:R-:W-:-:S03]  /*04a0*/  VIADD R0, R0, 0x2 ;  /* 0x0000000200007836 */ /* 0x000fc60000000000 */
[C---:B------:R-:W-:Y:S01]  /*04b0*/  IADD3 R11, PT, PT, R7.reuse, 0x1, RZ ;  /* 0x00000001070b7810 */ /* 0x040fe20007ffe0ff */
[----:B-1----:R-:W-:-:S04]  /*04c0*/  IMAD.WIDE.U32 R6, R7, 0x4, R4 ;  /* 0x0000000407067825 */ /* 0x002fc800078e0004 */
[----:B------:R-:W-:Y:S01]  /*04d0*/  IMAD.WIDE.U32 R4, R11, 0x4, R4 ;  /* 0x000000040b047825 */ /* 0x000fe200078e0004 */
[----:B------:R1:W-:Y:S04]  /*04e0*/  STG.E desc[UR8][R6.64], RZ ;  /* 0x000000ff06007986 */ /* 0x0003e8000c101908 */
[----:B------:R1:W-:Y:S02]  /*04f0*/  STG.E desc[UR8][R4.64], RZ ;  /* 0x000000ff04007986 */ /* 0x0003e4000c101908 */
.L_x_494:
[----:B-1----:R-:W-:-:S04]  /*0500*/  @!P1 IMAD R5, R2, R3, R0 ;  /* 0x0000000302059224 */ /* 0x002fc800078e0200 */
[----:B0-----:R-:W-:-:S05]  /*0510*/  @!P1 IMAD.WIDE.U32 R4, R5, 0x4, R8 ;  /* 0x0000000405049825 */ /* 0x001fca00078e0008 */
[----:B------:R2:W-:Y:S02]  /*0520*/  @!P1 STG.E desc[UR8][R4.64], RZ ;  /* 0x000000ff04009986 */ /* 0x0005e4000c101908 */
.L_x_490:
[----:B0-2---:R-:W0:Y:S01]  /*0530*/  LDC.64 R4, c[0x0][0x3b0] ;  /* 0x0000ec00ff047b82 */ /* 0x005e220000000a00 */
[----:B------:R-:W1:Y:S01]  /*0540*/  LDCU.64 UR4, c[0x0][0x3a0] ;  /* 0x00007400ff0477ac */ /* 0x000e620008000a00 */
[----:B0-----:R-:W2:Y:S01]  /*0550*/  LDG.E.CONSTANT R4, desc[UR8][R4.64] ;  /* 0x0000000804047981 */ /* 0x001ea2000c1e9900 */
[----:B-1----:R-:W-:Y:S01]  /*0560*/  MOV R14, UR4 ;  /* 0x00000004000e7c02 */ /* 0x002fe20008000f00 */
[----:B------:R-:W-:Y:S01]  /*0570*/  IMAD.U32 R15, RZ, RZ, UR5 ;  /* 0x00000005ff0f7e24 */ /* 0x000fe2000f8e00ff */
[----:B------:R-:W0:Y:S02]  /*0580*/  LDCU UR4, c[0x0][0x3b8] ;  /* 0x00007700ff0477ac */ /* 0x000e240008000800 */
[----:B0-----:R-:W-:Y:S01]  /*0590*/  UISETP.NE.AND UP0, UPT, UR4, URZ, UPT ;  /* 0x000000ff0400728c */ /* 0x001fe2000bf05270 */
[----:B--2---:R-:W-:Y:S02]  /*05a0*/  IMAD R7, R2, R3, R4 ;  /* 0x0000000302077224 */ /* 0x004fe400078e0204 */
[----:B------:R-:W-:-:S02]  /*05b0*/  HFMA2 R3, -RZ, RZ, 1.875, 0 ;  /* 0x3f800000ff037431 */ /* 0x000fc400000001ff */
[----:B------:R-:W-:-:S05]  /*05c0*/  IMAD.WIDE.U32 R6, R7, 0x4, R14 ;  /* 0x0000000407067825 */ /* 0x000fca00078e000e */
[----:B------:R0:W-:Y:S01]  /*05d0*/  STG.E desc[UR8][R6.64], R3 ;  /* 0x0000000306007986 */ /* 0x0001e2000c101908 */
[----:B------:R-:W-:Y:S05]  /*05e0*/  BRA.U !UP0, `(.L_x_495) ;  /* 0x0000004d08b07547 */ /* 0x000fea000b800000 */
[----:B------:R-:W-:-:S05]  /*05f0*/  UMOV UR4, URZ ;  /* 0x000000ff00047c82 */ /* 0x000fca0008000000 */
.L_x_601:
[----:B0-----:R-:W0:Y:S01]  /*0600*/  LDC R0, c[0x0][0x3b8] ;  /* 0x0000ee00ff007b82 */ /* 0x001e220000000800 */
[----:B-1----:R-:W1:Y:S01]  /*0610*/  LDCU.64 UR6, c[0x0][0x3a0] ;  /* 0x00007400ff0677ac */ /* 0x002e620008000a00 */
[----:B------:R-:W2:Y:S01]  /*0620*/  LDCU UR12, c[0x0][0x3c0] ;  /* 0x00007800ff0c77ac */ /* 0x000ea20008000800 */
[----:B------:R-:W-:Y:S01]  /*0630*/  ULOP3.LUT UR5, URZ, UR4, URZ, 0x33, !UPT ;  /* 0x00000004ff057292 */ /* 0x000fe2000f8e33ff */
[----:B-1----:R-:W-:Y:S01]  /*0640*/  MOV R14, UR6 ;  /* 0x00000006000e7c02 */ /* 0x002fe20008000f00 */
[----:B------:R-:W-:-:S04]  /*0650*/  IMAD.U32 R15, RZ, RZ, UR7 ;  /* 0x00000007ff0f7e24 */ /* 0x000fc8000f8e00ff */
[----:B0-----:R-:W-:-:S04]  /*0660*/  VIADD R7, R0, UR5 ;  /* 0x0000000500077c36 */ /* 0x001fc80008000000 */
[----:B--2---:R-:W-:-:S04]  /*0670*/  IMAD R23, R2, UR12, R7 ;  /* 0x0000000c02177c24 */ /* 0x004fc8000f8e0207 */
[----:B------:R-:W-:-:S05]  /*0680*/  IMAD.WIDE.U32 R16, R23, 0x4, R14 ;  /* 0x0000000417107825 */ /* 0x000fca00078e000e */
[----:B------:R-:W2:Y:S01]  /*0690*/  LDG.E R3, desc[UR8][R16.64] ;  /* 0x0000000810037981 */ /* 0x000ea2000c1e1900 */
[----:B------:R-:W-:Y:S01]  /*06a0*/  UIADD3 UR4, UPT, UPT, UR4, 0x1, URZ ;  /* 0x0000000104047890 */ /* 0x000fe2000fffe0ff */
[----:B------:R-:W-:Y:S05]  /*06b0*/  BSSY.RECONVERGENT B0, `(.L_x_496) ;  /* 0x00004dd000007945 */ /* 0x000fea0003800200 */
[----:B------:R-:W-:-:S04]  /*06c0*/  ISETP.NE.AND P1, PT, R0, UR4, PT ;  /* 0x0000000400007c0c */ /* 0x000fc8000bf25270 */
[----:B------:R-:W-:Y:S02]  /*06d0*/  P2R R13, PR, RZ, 0x2 ;  /* 0x00000002ff0d7803 */ /* 0x000fe40000000000 */
[----:B--2---:R-:W-:-:S13]  /*06e0*/  FSETP.NEU.AND P0, PT, R3, RZ, PT ;  /* 0x000000ff0300720b */ /* 0x004fda0003f0d000 */
[----:B------:R-:W-:Y:S05]  /*06f0*/  @!P0 BRA `(.L_x_497) ;  /* 0x0000004c00608947 */ /* 0x000fea0003800000 */
[----:B------:R-:W0:Y:S02]  /*0700*/  LDC.64 R4, c[0x0][0x380] ;  /* 0x0000e000ff047b82 */ /* 0x000e240000000a00 */
[----:B0-----:R-:W-:-:S06]  /*0710*/  IMAD.WIDE.U32 R4, R7, 0x4, R4 ;  /* 0x0000000407047825 */ /* 0x001fcc00078e0004 */
[----:B------:R-:W2:Y:S02]  /*0720*/  LDG.E.CONSTANT R4, desc[UR8][R4.64] ;  /* 0x0000000804047981 */ /* 0x000ea4000c1e9900 */
[----:B--2---:R-:W-:-:S13]  /*0730*/  ISETP.GE.U32.AND P0, PT, R4, 0x2, PT ;  /* 0x000000020400780c */ /* 0x004fda0003f06070 */
[----:B------:R-:W-:Y:S05]  /*0740*/  @!P0 BRA `(.L_x_497) ;  /* 0x0000004c004c8947 */ /* 0x000fea0003800000 */
[----:B------:R-:W0:Y:S08]  /*0750*/  LDC.64 R24, c[0x0][0x388] ;  /* 0x0000e200ff187b82 */ /* 0x000e300000000a00 */
[----:B------:R-:W1:Y:S08]  /*0760*/  LDC.64 R20, c[0x0][0x390] ;  /* 0x0000e400ff147b82 */ /* 0x000e700000000a00 */
[----:B------:R-:W2:Y:S01]  /*0770*/  LDC.64 R14, c[0x0][0x398] ;  /* 0x0000e600ff0e7b82 */ /* 0x000ea20000000a00 */
[----:B0-----:R-:W-:-:S05]  /*0780*/  IMAD.WIDE.U32 R24, R7, 0x4, R24 ;  /* 0x0000000407187825 */ /* 0x001fca00078e0018 */
[----:B------:R-:W3:Y:S01]  /*0790*/  LDG.E.CONSTANT R5, desc[UR8][R24.64] ;  /* 0x0000000818057981 */ /* 0x000ee2000c1e9900 */
[----:B-1----:R-:W-:-:S05]  /*07a0*/  IMAD.WIDE.U32 R20, R7, 0x4, R20 ;  /* 0x0000000407147825 */ /* 0x002fca00078e0014 */
[----:B------:R0:W5:Y:S04]  /*07b0*/  LDG.E.CONSTANT R7, desc[UR8][R20.64] ;  /* 0x0000000814077981 */ /* 0x000168000c1e9900 */
[----:B------:R0:W-:Y:S01]  /*07c0*/  STG.E desc[UR8][R16.64], RZ ;  /* 0x000000ff10007986 */ /* 0x0001e2000c101908 */
[----:B---3--:R-:W-:-:S04]  /*07d0*/  IMAD R5, R2, UR12, R5 ;  /* 0x0000000c02057c24 */ /* 0x008fc8000f8e0205 */
[----:B--2---:R-:W-:-:S05]  /*07e0*/  IMAD.WIDE.U32 R18, R5, 0x4, R14 ;  /* 0x0000000405127825 */ /* 0x004fca00078e000e */
[----:B------:R0:W5:Y:S01]  /*07f0*/  LDG.E.CONSTANT R0, desc[UR8][R18.64] ;  /* 0x0000000812007981 */ /* 0x000162000c1e9900 */
[----:B------:R-:W-:Y:S02]  /*0800*/  ISETP.GT.AND P0, PT, R4, 0x15, PT ;  /* 0x000000150400780c */ /* 0x000fe40003f04270 */
[----:B------:R-:W-:-:S11]  /*0810*/  MOV R22, 0x3f800000 ;  /* 0x3f80000000167802 */ /* 0x000fd60000000f00 */
[----:B0-----:R-:W-:Y:S05]  /*0820*/  @P0 BRA `(.L_x_498) ;  /* 0x0000001c00980947 */ /* 0x001fea0003800000 */
[----:B------:R-:W-:-:S05]  /*0830*/  IMAD.WIDE.U32 R16, R23, 0x4, R14 ;  /* 0x0000000417107825 */ /* 0x000fca00078e000e */
[----:B------:R0:W5:Y:S01]  /*0840*/  LDG.E.CONSTANT R19, desc[UR8][R16.64] ;  /* 0x0000000810137981 */ /* 0x000162000c1e9900 */
[----:B------:R-:W-:-:S13]  /*0850*/  ISETP.GT.AND P0, PT, R4, 0xb, PT ;  /* 0x0000000b0400780c */ /* 0x000fda0003f04270 */
[----:B0-----:R-:W-:Y:S05]  /*0860*/  @P0 BRA `(.L_x_499) ;  /* 0x0000001000080947 */ /* 0x001fea0003800000 */
[----:B------:R-:W-:-:S13]  /*0870*/  ISETP.GT.AND P0, PT, R4, 0x6, PT ;  /* 0x000000060400780c */ /* 0x000fda0003f04270 */
[----:B------:R-:W-:Y:S05]  /*0880*/  @P0 BRA `(.L_x_500) ;  /* 0x0000000000a80947 */ /* 0x000fea0003800000 */
[----:B------:R-:W-:-:S13]  /*0890*/  ISETP.GT.AND P0, PT, R4, 0x3, PT ;  /* 0x000000030400780c */ /* 0x000fda0003f04270 */
[----:B------:R-:W-:Y:S05]  /*08a0*/  @P0 BRA `(.L_x_501) ;  /* 0x0000000000240947 */ /* 0x000fea0003800000 */
[----:B------:R-:W-:Y:S02]  /*08b0*/  IMAD.MOV.U32 R15, RZ, RZ, -0x2 ;  /* 0xfffffffeff0f7424 */ /* 0x000fe400078e00ff */
[----:B------:R-:W-:-:S03]  /*08c0*/  IMAD.MOV.U32 R18, RZ, RZ, 0x3f800000 ;  /* 0x3f800000ff127424 */ /* 0x000fc600078e00ff */
[----:B-----5:R-:W-:-:S04]  /*08d0*/  VIADDMNMX.U32 R0, R4, R15, 0x2, PT ;  /* 0x0000000204007446 */ /* 0x020fc8000380000f */
[----:B------:R-:W-:-:S04]  /*08e0*/  SHF.L.U32 R0, R0, 0x2, RZ ;  /* 0x0000000200007819 */ /* 0x000fc800000006ff */
[----:B------:R-:W0:Y:S02]  /*08f0*/  LDC R14, c[0x2][R0] ;  /* 0x00800000000e7b82 */ /* 0x000e240000000800 */
[----:B0-----:R-:W-:-:S04]  /*0900*/  SHF.R.S32.HI R15, RZ, 0x1f, R14 ;  /* 0x0000001fff0f7819 */ /* 0x001fc8000001140e */
.L_x_913:
[----:B------:R-:W-:Y:S05]  /*0910*/  BRX R14 -0x920                                                           (*"BRANCH_TARGETS .L_x_502,.L_x_915,.L_x_508"*) ;  /* 0xfffffff40eb87949 */ /* 0x000fea000383ffff */
.L_x_915:
[----:B------:R-:W-:Y:S01]  /*0920*/  HFMA2 R18, -RZ, RZ, -1.875, 0 ;  /* 0xbf800000ff127431 */ /* 0x000fe200000001ff */
[----:B------:R-:W-:Y:S06]  /*0930*/  BRA `(.L_x_502) ;  /* 0x0000004800907947 */ /* 0x000fec0003800000 */
.L_x_501:
[----:B------:R-:W-:-:S05]  /*0940*/  IMAD.MOV.U32 R17, RZ, RZ, -0x4 ;  /* 0xfffffffcff117424 */ /* 0x000fca00078e00ff */
[----:B------:R-:W-:-:S04]  /*0950*/  VIADDMNMX.U32 R16, R4, R17, 0x3, PT ;  /* 0x0000000304107446 */ /* 0x000fc80003800011 */
[----:B------:R-:W-:-:S04]  /*0960*/  SHF.L.U32 R18, R16, 0x2, RZ ;  /* 0x0000000210127819 */ /* 0x000fc800000006ff */
[----:B------:R-:W0:Y:S02]  /*0970*/  LDC R16, c[0x2][R18+0xc] ;  /* 0x0080030012107b82 */ /* 0x000e240000000800 */
[----:B0-----:R-:W-:-:S04]  /*0980*/  SHF.R.S32.HI R17, RZ, 0x1f, R16 ;  /* 0x0000001fff117819 */ /* 0x001fc80000011410 */
.L_x_917:
[----:B------:R-:W-:Y:S05]  /*0990*/  BRX R16 -0x9a0                                                           (*"BRANCH_TARGETS .L_x_918,.L_x_919,.L_x_920,.L_x_508"*) ;  /* 0xfffffff410987949 */ /* 0x000fea000383ffff */
.L_x_918:
[----:B-----5:R-:W-:-:S04]  /*09a0*/  IMAD R17, R2, UR12, R7 ;  /* 0x0000000c02117c24 */ /* 0x020fc8000f8e0207 */
[----:B------:R-:W-:-:S05]  /*09b0*/  IMAD.WIDE.U32 R14, R17, 0x4, R14 ;  /* 0x00000004110e7825 */ /* 0x000fca00078e000e */
[----:B------:R0:W5:Y:S01]  /*09c0*/  LDG.E.CONSTANT R22, desc[UR8][R14.64] ;  /* 0x000000080e167981 */ /* 0x000162000c1e9900 */
[----:B------:R-:W-:Y:S01]  /*09d0*/  IMAD.MOV.U32 R18, RZ, RZ, R0 ;  /* 0x000000ffff127224 */ /* 0x000fe200078e0000 */
[----:B------:R-:W-:Y:S06]  /*09e0*/  BRA `(.L_x_502) ;  /* 0x0000004800647947 */ /* 0x000fec0003800000 */
.L_x_919:
[----:B-----5:R-:W-:-:S04]  /*09f0*/  IMAD R17, R2, UR12, R7 ;  /* 0x0000000c02117c24 */ /* 0x020fc8000f8e0207 */
[----:B------:R-:W-:-:S05]  /*0a00*/  IMAD.WIDE.U32 R14, R17, 0x4, R14 ;  /* 0x00000004110e7825 */ /* 0x000fca00078e000e */
[----:B------:R-:W2:Y:S01]  /*0a10*/  LDG.E.CONSTANT R17, desc[UR8][R14.64] ;  /* 0x000000080e117981 */ /* 0x000ea2000c1e9900 */
[----:B------:R-:W-:Y:S01]  /*0a20*/  BSSY.RECONVERGENT B2, `(.L_x_503) ;  /* 0x000000d000027945 */ /* 0x000fe20003800200 */
[----:B--2---:R-:W-:-:S04]  /*0a30*/  IADD3 R16, PT, PT, R17, 0x1800000, RZ ;  /* 0x0180000011107810 */ /* 0x004fc80007ffe0ff */
[----:B------:R-:W-:-:S04]  /*0a40*/  LOP3.LUT R16, R16, 0x7f800000, RZ, 0xc0, !PT ;  /* 0x7f80000010107812 */ /* 0x000fc800078ec0ff */
[----:B------:R-:W-:-:S13]  /*0a50*/  ISETP.GT.U32.AND P0, PT, R16, 0x1ffffff, PT ;  /* 0x01ffffff1000780c */ /* 0x000fda0003f04070 */
[----:B------:R-:W-:Y:S05]  /*0a60*/  @P0 BRA `(.L_x_504) ;  /* 0x0000000000100947 */ /* 0x000fea0003800000 */
[----:B------:R-:W-:Y:S01]  /*0a70*/  IMAD.MOV.U32 R14, RZ, RZ, R17 ;  /* 0x000000ffff0e7224 */ /* 0x000fe200078e0011 */
[----:B------:R-:W-:-:S07]  /*0a80*/  MOV R16, 0xaa0 ;  /* 0x00000aa000107802 */ /* 0x000fce0000000f00 */
[----:B------:R-:W-:Y:S05]  /*0a90*/  CALL.REL.NOINC `($__internal_6_$__cuda_sm20_rcp_rn_f32_slowpath) ;  /* 0x0000005400e87944 */ /* 0x000fea0003c00000 */
[----:B------:R-:W-:Y:S05]  /*0aa0*/  BRA `(.L_x_505) ;  /* 0x0000000000107947 */ /* 0x000fea0003800000 */
.L_x_504:
[----:B------:R-:W0:Y:S02]  /*0ab0*/  MUFU.RCP R22, R17 ;  /* 0x0000001100167308 */ /* 0x000e240000001000 */
[----:B0-----:R-:W-:-:S04]  /*0ac0*/  FFMA R14, R17, R22, -1 ;  /* 0xbf800000110e7423 */ /* 0x001fc80000000016 */
[----:B------:R-:W-:-:S04]  /*0ad0*/  FADD.FTZ R15, -R14, -RZ ;  /* 0x800000ff0e0f7221 */ /* 0x000fc80000010100 */
[----:B------:R-:W-:-:S07]  /*0ae0*/  FFMA R22, R22, R15, R22 ;  /* 0x0000000f16167223 */ /* 0x000fce0000000016 */
.L_x_505:
[----:B------:R-:W-:Y:S05]  /*0af0*/  BSYNC.RECONVERGENT B2 ;  /* 0x0000000000027941 */ /* 0x000fea0003800200 */
.L_x_503:
[----:B------:R-:W-:-:S04]  /*0b00*/  FMUL R15, R0, -R22 ;  /* 0x80000016000f7220 */ /* 0x000fc80000400000 */
[----:B------:R-:W-:Y:S01]  /*0b10*/  FMUL R18, R15, R22 ;  /* 0x000000160f127220 */ /* 0x000fe20000400000 */
[----:B------:R-:W-:Y:S06]  /*0b20*/  BRA `(.L_x_502) ;  /* 0x0000004800147947 */ /* 0x000fec0003800000 */
.L_x_500:
[----:B------:R-:W-:-:S13]  /*0b30*/  ISETP.GT.AND P0, PT, R4, 0x8, PT ;  /* 0x000000080400780c */ /* 0x000fda0003f04270 */
[----:B------:R-:W-:Y:S05]  /*0b40*/  @P0 BRA `(.L_x_506) ;  /* 0x0000000800880947 */ /* 0x000fea0003800000 */
[----:B------:R-:W-:Y:S01]  /*0b50*/  ISETP.NE.AND P0, PT, R4, 0x7, PT ;  /* 0x000000070400780c */ /* 0x000fe20003f05270 */
[----:B------:R-:W-:-:S12]  /*0b60*/  HFMA2 R22, -RZ, RZ, 1.875, 0 ;  /* 0x3f800000ff167431 */ /* 0x000fd800000001ff */
[----:B------:R-:W-:Y:S05]  /*0b70*/  @!P0 BRA `(.L_x_507) ;  /* 0x00000000008c8947 */ /* 0x000fea0003800000 */
[----:B------:R-:W-:-:S13]  /*0b80*/  ISETP.NE.AND P0, PT, R4, 0x8, PT ;  /* 0x000000080400780c */ /* 0x000fda0003f05270 */
[----:B------:R-:W-:Y:S05]  /*0b90*/  @P0 BRA `(.L_x_508) ;  /* 0x0000004400c00947 */ /* 0x000fea0003800000 */
[----:B-----5:R-:W-:-:S04]  /*0ba0*/  IMAD R17, R2, UR12, R7 ;  /* 0x0000000c02117c24 */ /* 0x020fc8000f8e0207 */
[----:B------:R-:W-:-:S06]  /*0bb0*/  IMAD.WIDE.U32 R14, R17, 0x4, R14 ;  /* 0x00000004110e7825 */ /* 0x000fcc00078e000e */
[----:B------:R-:W2:Y:S01]  /*0bc0*/  LDG.E.CONSTANT R14, desc[UR8][R14.64] ;  /* 0x000000080e0e7981 */ /* 0x000ea2000c1e9900 */
[----:B------:R-:W-:Y:S01]  /*0bd0*/  BSSY.RECONVERGENT B1, `(.L_x_509) ;  /* 0x000000e000017945 */ /* 0x000fe20003800200 */
[----:B--2---:R-:W-:-:S04]  /*0be0*/  FMUL R19, R14, R14 ;  /* 0x0000000e0e137220 */ /* 0x004fc80000400000 */
[----:B------:R-:W-:-:S04]  /*0bf0*/  FFMA R19, R0, R0, R19 ;  /* 0x0000000000137223 */ /* 0x000fc80000000013 */
        /* <DEDUP_REMOVED lines=9> */
[----:B------:R-:W-:Y:S05]  /*0c90*/  CALL.REL.NOINC `($__internal_8_$__cuda_sm3x_div_rn_noftz_f32_slowpath) ;  /* 0x00000058009c7944 */ /* 0x000fea0003c00000 */
[----:B------:R-:W-:-:S07]  /*0ca0*/  IMAD.MOV.U32 R22, RZ, RZ, R17 ;  /* 0x000000ffff167224 */ /* 0x000fce00078e0011 */
.L_x_510:
[----:B------:R-:W-:Y:S05]  /*0cb0*/  BSYNC.RECONVERGENT B1 ;  /* 0x0000000000017941 */ /* 0x000fea0003800200 */
.L_x_509:
        /* <DEDUP_REMOVED lines=11> */
[----:B------:R-:W-:Y:S05]  /*0d70*/  CALL.REL.NOINC `($__internal_8_$__cuda_sm3x_div_rn_noftz_f32_slowpath) ;  /* 0x0000005800647944 */ /* 0x000fea0003c00000 */
[----:B------:R-:W-:-:S07]  /*0d80*/  MOV R18, R17 ;  /* 0x0000001100127202 */ /* 0x000fce0000000f00 */
.L_x_512:
[----:B------:R-:W-:Y:S05]  /*0d90*/  BSYNC.RECONVERGENT B1 ;  /* 0x0000000000017941 */ /* 0x000fea0003800200 */
.L_x_511:
[----:B------:R-:W-:Y:S05]  /*0da0*/  BRA `(.L_x_502) ;  /* 0x0000004400747947 */ /* 0x000fea0003800000 */
.L_x_507:
[----:B-----5:R-:W-:-:S04]  /*0db0*/  IMAD R17, R2, UR12, R7 ;  /* 0x0000000c02117c24 */ /* 0x020fc8000f8e0207 */
[----:B------:R-:W-:-:S06]  /*0dc0*/  IMAD.WIDE.U32 R14, R17, 0x4, R14 ;  /* 0x00000004110e7825 */ /* 0x000fcc00078e000e */
[----:B------:R0:W2:Y:S01]  /*0dd0*/  LDG.E.CONSTANT R15, desc[UR8][R14.64] ;  /* 0x000000080e0f7981 */ /* 0x0000a2000c1e9900 */
[C---:B------:R-:W-:Y:S01]  /*0de0*/  FMUL R17, |R0|.reuse, 16777216 ;  /* 0x4b80000000117820 */ /* 0x040fe20000400200 */
[----:B------:R-:W-:Y:S01]  /*0df0*/  FSETP.GEU.AND P0, PT, |R0|, 1.175494350822287508e-38, PT ;  /* 0x008000000000780b */ /* 0x000fe20003f0e200 */
[----:B------:R-:W-:Y:S01]  /*0e00*/  IMAD.MOV.U32 R23, RZ, RZ, 0x3a2c32e4 ;  /* 0x3a2c32e4ff177424 */ /* 0x000fe200078e00ff */
[----:B------:R-:W-:Y:S01]  /*0e10*/  MOV R25, 0x391fcb8e ;  /* 0x391fcb8e00197802 */ /* 0x000fe20000000f00 */
[----:B------:R-:W-:Y:S01]  /*0e20*/  BSSY.RECONVERGENT B1, `(.L_x_513) ;  /* 0x0000056000017945 */ /* 0x000fe20003800200 */
[----:B------:R-:W-:Y:S02]  /*0e30*/  FSEL R17, R17, |R0|, !P0 ;  /* 0x4000000011117208 */ /* 0x000fe40004000000 */
[----:B0-----:R-:W-:-:S03]  /*0e40*/  FSEL R14, RZ, -24, P0 ;  /* 0xc1c00000ff0e7808 */ /* 0x001fc60000000000 */
[----:B------:R-:W-:-:S05]  /*0e50*/  VIADD R16, R17, 0xc0cafb0d ;  /* 0xc0cafb0d11107836 */ /* 0x000fca0000000000 */
        /* <DEDUP_REMOVED lines=10> */
[----:B------:R-:W-:-:S03]  /*0f00*/  FMUL R18, R17, R17 ;  /* 0x0000001111127220 */ /* 0x000fc60000400000 */
[----:B------:R-:W-:Y:S01]  /*0f10*/  FADD R21, R14, R14 ;  /* 0x0000000e0e157221 */ /* 0x000fe20000000000 */
[C---:B------:R-:W-:Y:S01]  /*0f20*/  FFMA R14, R17.reuse, 1.4426950216293334961, R24 ;  /* 0x3fb8aa3b110e7823 */ /* 0x040fe20000000018 */
[----:B------:R-:W-:Y:S02]  /*0f30*/  FFMA R23, R18, R23, 0.0032181653659790754318 ;  /* 0x3b52e7db12177423 */ /* 0x000fe40000000017 */
[----:B------:R-:W-:Y:S01]  /*0f40*/  FFMA R21, R20, -R17, R21 ;  /* 0x8000001114157223 */ /* 0x000fe20000000015 */
[----:B------:R-:W-:Y:S01]  /*0f50*/  FADD R24, R24, -R14 ;  /* 0x8000000e18187221 */ /* 0x000fe20000000000 */
[----:B------:R-:W-:Y:S02]  /*0f60*/  FFMA R23, R18, R23, 0.018033718690276145935 ;  /* 0x3c93bb7312177423 */ /* 0x000fe40000000017 */
        /* <DEDUP_REMOVED lines=16> */
[C---:B------:R-:W-:Y:S01]  /*1070*/  FMUL R18, R17.reuse, 0.5 ;  /* 0x3f00000011127820 */ /* 0x040fe20000400000 */
[C---:B------:R-:W-:Y:S02]  /*1080*/  FSETP.GT.AND P1, PT, |R16|.reuse, 152, PT ;  /* 0x431800001000780b */ /* 0x040fe40003f24200 */
[----:B------:R-:W-:Y:S01]  /*1090*/  FFMA R14, R17, R14, R23 ;  /* 0x0000000e110e7223 */ /* 0x000fe20000000017 */
[C---:B------:R-:W-:Y:S02]  /*10a0*/  FSETP.GEU.AND P2, PT, R16.reuse, RZ, PT ;  /* 0x000000ff1000720b */ /* 0x040fe40003f4e000 */
[----:B------:R-:W1:Y:S01]  /*10b0*/  F2I.NTZ R20, R16 ;  /* 0x0000001000147305 */ /* 0x000e620000203100 */
[----:B0-----:R-:W-:Y:S01]  /*10c0*/  FADD R23, R16, -R21 ;  /* 0x8000001510177221 */ /* 0x001fe20000000000 */
[----:B------:R-:W-:-:S06]  /*10d0*/  FSETP.GT.AND P0, PT, R21, RZ, PT ;  /* 0x000000ff1500720b */ /* 0x000fcc0003f04000 */
[----:B------:R-:W0:Y:S01]  /*10e0*/  FRND.TRUNC R18, R18 ;  /* 0x0000001200127307 */ /* 0x000e22000020d000 */
[----:B------:R-:W-:Y:S01]  /*10f0*/  FADD R14, R14, R23 ;  /* 0x000000170e0e7221 */ /* 0x000fe20000000000 */
[----:B------:R-:W-:Y:S02]  /*1100*/  SEL R21, RZ, 0x83000000, P0 ;  /* 0x83000000ff157807 */ /* 0x000fe40000000000 */
[----:B------:R-:W-:Y:S01]  /*1110*/  FSETP.NEU.AND P0, PT, R17, RZ, PT ;  /* 0x000000ff1100720b */ /* 0x000fe20003f0d000 */
[----:B------:R-:W-:-:S03]  /*1120*/  FFMA R23, R14, R25, 0.0013391353422775864601 ;  /* 0x3aaf85ed0e177423 */ /* 0x000fc60000000019 */
[----:B------:R-:W-:Y:S01]  /*1130*/  FSETP.EQ.OR P0, PT, R0, 1, !P0 ;  /* 0x3f8000000000780b */ /* 0x000fe20004702400 */
[----:B------:R-:W-:-:S04]  /*1140*/  FFMA R23, R14, R23, 0.0096188392490148544312 ;  /* 0x3c1d98560e177423 */ /* 0x000fc80000000017 */
[----:B------:R-:W-:-:S04]  /*1150*/  FFMA R23, R14, R23, 0.055503588169813156128 ;  /* 0x3d6357bb0e177423 */ /* 0x000fc80000000017 */
[----:B------:R-:W-:-:S04]  /*1160*/  FFMA R23, R14, R23, 0.24022644758224487305 ;  /* 0x3e75fdec0e177423 */ /* 0x000fc80000000017 */
[----:B------:R-:W-:-:S04]  /*1170*/  FFMA R23, R14, R23, 0.69314718246459960938 ;  /* 0x3f3172180e177423 */ /* 0x000fc80000000017 */
[----:B------:R-:W-:Y:S01]  /*1180*/  FFMA R23, R14, R23, 1 ;  /* 0x3f8000000e177423 */ /* 0x000fe20000000017 */
[----:B------:R-:W-:Y:S01]  /*1190*/  VIADD R14, R21, 0x7f000000 ;  /* 0x7f000000150e7836 */ /* 0x000fe20000000000 */
        /* <DEDUP_REMOVED lines=17> */
[----:B------:R-:W-:-:S05]  /*12b0*/  @P2 LOP3.LUT R14, R14, 0x7fffffff, RZ, 0xc0, !PT ;  /* 0x7fffffff0e0e2812 */ /* 0x000fca00078ec0ff */
[----:B------:R-:W-:Y:S01]  /*12c0*/  @!P0 IMAD.MOV.U32 R22, RZ, RZ, R14 ;  /* 0x000000ffff168224 */ /* 0x000fe200078e000e */
        /* <DEDUP_REMOVED lines=11> */
.L_x_514:
[----:B------:R-:W-:Y:S05]  /*1380*/  BSYNC.RECONVERGENT B1 ;  /* 0x0000000000017941 */ /* 0x000fea0003800200 */
.L_x_513:
[C---:B------:R-:W-:Y:S01]  /*1390*/  FMUL R17, R0.reuse, 8388608 ;  /* 0x4b00000000117820 */ /* 0x040fe20000400000 */
[----:B------:R-:W-:Y:S01]  /*13a0*/  FSETP.GEU.AND P0, PT, R0, 1.175494350822287508e-38, PT ;  /* 0x008000000000780b */ /* 0x000fe20003f0e000 */
[----:B------:R-:W-:Y:S02]  /*13b0*/  IMAD.MOV.U32 R21, RZ, RZ, 0x3e055027 ;  /* 0x3e055027ff157424 */ /* 0x000fe400078e00ff */
[----:B------:R-:W-:Y:S01]  /*13c0*/  FMUL R22, R15, R22 ;  /* 0x000000160f167220 */ /* 0x000fe20000400000 */
[----:B------:R-:W-:Y:S02]  /*13d0*/  FSEL R0, R17, R0, !P0 ;  /* 0x0000000011007208 */ /* 0x000fe40004000000 */
[----:B------:R-:W-:Y:S02]  /*13e0*/  FSEL R16, RZ, -23, P0 ;  /* 0xc1b80000ff107808 */ /* 0x000fe40000000000 */
[C---:B------:R-:W-:Y:S01]  /*13f0*/  ISETP.GT.U32.AND P0, PT, R0.reuse, 0x7f7fffff, PT ;  /* 0x7f7fffff0000780c */ /* 0x040fe20003f04070 */
[----:B------:R-:W-:-:S05]  /*1400*/  VIADD R14, R0, 0xc0d55555 ;  /* 0xc0d55555000e7836 */ /* 0x000fca0000000000 */
[----:B------:R-:W-:-:S04]  /*1410*/  LOP3.LUT R17, R14, 0xff800000, RZ, 0xc0, !PT ;  /* 0xff8000000e117812 */ /* 0x000fc800078ec0ff */
[-C--:B------:R-:W-:Y:S02]  /*1420*/  IADD3 R14, PT, PT, R0, -R17.reuse, RZ ;  /* 0x80000011000e7210 */ /* 0x080fe40007ffe0ff */
[----:B------:R-:W-:-:S03]  /*1430*/  I2FP.F32.S32 R17, R17 ;  /* 0x0000001100117245 */ /* 0x000fc60000201400 */
[----:B------:R-:W-:Y:S02]  /*1440*/  FADD R14, R14, -1 ;  /* 0xbf8000000e0e7421 */ /* 0x000fe40000000000 */
[----:B------:R-:W-:Y:S01]  /*1450*/  FFMA R16, R17, 1.1920928955078125e-07, R16 ;  /* 0x3400000011107823 */ /* 0x000fe20000000010 */
[----:B------:R-:W-:Y:S01]  /*1460*/  MOV R17, 0x7f800000 ;  /* 0x7f80000000117802 */ /* 0x000fe20000000f00 */
[----:B------:R-:W-:-:S04]  /*1470*/  FFMA R21, R14, -R21, 0.14084610342979431152 ;  /* 0x3e1039f60e157423 */ /* 0x000fc80000000815 */
        /* <DEDUP_REMOVED lines=10> */
[C---:B------:R-:W-:Y:S01]  /*1520*/  @P0 FFMA R16, R0.reuse, R17, +INF ;  /* 0x7f80000000100423 */ /* 0x040fe20000000011 */
[----:B------:R-:W-:-:S04]  /*1530*/  FSETP.NEU.AND P0, PT, R0, RZ, PT ;  /* 0x000000ff0000720b */ /* 0x000fc80003f0d000 */
[----:B------:R-:W-:-:S05]  /*1540*/  FSEL R16, R16, -INF , P0 ;  /* 0xff80000010107808 */ /* 0x000fca0000000000 */
[----:B------:R-:W-:Y:S01]  /*1550*/  FMUL R18, R19, R16 ;  /* 0x0000001013127220 */ /* 0x000fe20000400000 */
[----:B------:R-:W-:Y:S06]  /*1560*/  BRA `(.L_x_502) ;  /* 0x0000003c00847947 */ /* 0x000fec0003800000 */
.L_x_506:
[----:B------:R-:W-:-:S05]  /*1570*/  IMAD.MOV.U32 R17, RZ, RZ, -0x9 ;  /* 0xfffffff7ff117424 */ /* 0x000fca00078e00ff */
[----:B------:R-:W-:-:S04]  /*1580*/  VIADDMNMX.U32 R16, R4, R17, 0x3, PT ;  /* 0x0000000304107446 */ /* 0x000fc80003800011 */
[----:B------:R-:W-:-:S04]  /*1590*/  SHF.L.U32 R18, R16, 0x2, RZ ;  /* 0x0000000210127819 */ /* 0x000fc800000006ff */
[----:B------:R-:W0:Y:S02]  /*15a0*/  LDC R16, c[0x2][R18+0x1c] ;  /* 0x0080070012107b82 */ /* 0x000e240000000800 */
[----:B0-----:R-:W-:-:S04]  /*15b0*/  SHF.R.S32.HI R17, RZ, 0x1f, R16 ;  /* 0x0000001fff117819 */ /* 0x001fc80000011410 */
.L_x_922:
[----:B------:R-:W-:Y:S05]  /*15c0*/  BRX R16 -0x15d0                                                          (*"BRANCH_TARGETS .L_x_923,.L_x_924,.L_x_925,.L_x_508"*) ;  /* 0xffffffe8108c7949 */ /* 0x000fea000383ffff */
.L_x_925:
[----:B-----5:R-:W-:-:S04]  /*15d0*/  IMAD R17, R2, UR12, R7 ;  /* 0x0000000c02117c24 */ /* 0x020fc8000f8e0207 */
[----:B------:R-:W-:-:S06]  /*15e0*/  IMAD.WIDE.U32 R14, R17, 0x4, R14 ;  /* 0x00000004110e7825 */ /* 0x000fcc00078e000e */
[----:B------:R-:W2:Y:S02]  /*15f0*/  LDG.E.CONSTANT R15, desc[UR8][R14.64] ;  /* 0x000000080e0f7981 */ /* 0x000ea4000c1e9900 */
[CC--:B--2---:R-:W-:Y:S02]  /*1600*/  FSET.BF.LE.AND R22, R0.reuse, R15.reuse, PT ;  /* 0x0000000f0016720a */ /* 0x0c4fe40003803000 */
[----:B------:R-:W-:Y:S01]  /*1610*/  FSET.BF.GTU.AND R18, R0, R15, PT ;  /* 0x0000000f0012720a */ /* 0x000fe2000380c000 */
[----:B------:R-:W-:Y:S06]  /*1620*/  BRA `(.L_x_502) ;  /* 0x0000003c00547947 */ /* 0x000fec0003800000 */
.L_x_923:
[----:B-----5:R-:W-:-:S04]  /*1630*/  IMAD R17, R2, UR12, R7 ;  /* 0x0000000c02117c24 */ /* 0x020fc8000f8e0207 */
[----:B------:R-:W-:-:S06]  /*1640*/  IMAD.WIDE.U32 R16, R17, 0x4, R14 ;  /* 0x0000000411107825 */ /* 0x000fcc00078e000e */
[----:B------:R0:W5:Y:S01]  /*1650*/  LDG.E.CONSTANT R16, desc[UR8][R16.64] ;  /* 0x0000000810107981 */ /* 0x000162000c1e9900 */
[----:B------:R-:W1:Y:S01]  /*1660*/  MUFU.RCP R14, R19 ;  /* 0x00000013000e7308 */ /* 0x000e620000001000 */
[----:B------:R-:W-:Y:S07]  /*1670*/  BSSY.RECONVERGENT B1, `(.L_x_515) ;  /* 0x000000c000017945 */ /* 0x000fee0003800200 */
[----:B------:R-:W2:Y:S01]  /*1680*/  FCHK P0, R0, R19 ;  /* 0x0000001300007302 */ /* 0x000ea20000000000 */
[----:B-1----:R-:W-:-:S04]  /*1690*/  FFMA R15, -R19, R14, 1 ;  /* 0x3f800000130f7423 */ /* 0x002fc8000000010e */
[----:B------:R-:W-:-:S04]  /*16a0*/  FFMA R15, R14, R15, R14 ;  /* 0x0000000f0e0f7223 */ /* 0x000fc8000000000e */
[----:B------:R-:W-:-:S04]  /*16b0*/  FFMA R14, R0, R15, RZ ;  /* 0x0000000f000e7223 */ /* 0x000fc800000000ff */
[----:B------:R-:W-:-:S04]  /*16c0*/  FFMA R18, -R19, R14, R0 ;  /* 0x0000000e13127223 */ /* 0x000fc80000000100 */
[----:B------:R-:W-:Y:S01]  /*16d0*/  FFMA R22, R15, R18, R14 ;  /* 0x000000120f167223 */ /* 0x000fe2000000000e */
[----:B0-2---:R-:W-:Y:S06]  /*16e0*/  @!P0 BRA `(.L_x_516) ;  /* 0x0000000000108947 */ /* 0x005fec0003800000 */
[----:B------:R-:W-:Y:S01]  /*16f0*/  IMAD.MOV.U32 R14, RZ, RZ, R0 ;  /* 0x000000ffff0e7224 */ /* 0x000fe200078e0000 */
[----:B------:R-:W-:-:S07]  /*1700*/  MOV R18, 0x1720 ;  /* 0x0000172000127802 */ /* 0x000fce0000000f00 */
[----:B-----5:R-:W-:Y:S05]  /*1710*/  CALL.REL.NOINC `($__internal_8_$__cuda_sm3x_div_rn_noftz_f32_slowpath) ;  /* 0x0000004c00fc7944 */ /* 0x020fea0003c00000 */
[----:B------:R-:W-:-:S07]  /*1720*/  MOV R22, R17 ;  /* 0x0000001100167202 */ /* 0x000fce0000000f00 */
.L_x_516:
[----:B------:R-:W-:Y:S05]  /*1730*/  BSYNC.RECONVERGENT B1 ;  /* 0x0000000000017941 */ /* 0x000fea0003800200 */
.L_x_515:
[----:B------:R-:W0:Y:S01]  /*1740*/  MUFU.RCP R0, R19 ;  /* 0x0000001300007308 */ /* 0x000e220000001000 */
[----:B------:R-:W-:Y:S07]  /*1750*/  BSSY.RECONVERGENT B1, `(.L_x_517) ;  /* 0x000000c000017945 */ /* 0x000fee0003800200 */
[----:B-----5:R-:W1:Y:S01]  /*1760*/  FCHK P0, R16, R19 ;  /* 0x0000001310007302 */ /* 0x020e620000000000 */
        /* <DEDUP_REMOVED lines=8> */
[----:B------:R-:W-:Y:S05]  /*17f0*/  CALL.REL.NOINC `($__internal_8_$__cuda_sm3x_div_rn_noftz_f32_slowpath) ;  /* 0x0000004c00c47944 */ /* 0x000fea0003c00000 */
[----:B------:R-:W-:-:S07]  /*1800*/  MOV R18, R17 ;  /* 0x0000001100127202 */ /* 0x000fce0000000f00 */
.L_x_518:
[----:B------:R-:W-:Y:S05]  /*1810*/  BSYNC.RECONVERGENT B1 ;  /* 0x0000000000017941 */ /* 0x000fea0003800200 */
.L_x_517:
[----:B------:R-:W-:Y:S05]  /*1820*/  BRA `(.L_x_502) ;  /* 0x0000003800d47947 */ /* 0x000fea0003800000 */
.L_x_924:
[----:B-----5:R-:W-:-:S04]  /*1830*/  IMAD R17, R2, UR12, R7 ;  /* 0x0000000c02117c24 */ /* 0x020fc8000f8e0207 */
[----:B------:R-:W-:-:S06]  /*1840*/  IMAD.WIDE.U32 R14, R17, 0x4, R14 ;  /* 0x00000004110e7825 */ /* 0x000fcc00078e000e */
[----:B------:R-:W2:Y:S02]  /*1850*/  LDG.E.CONSTANT R15, desc[UR8][R14.64] ;  /* 0x000000080e0f7981 */ /* 0x000ea4000c1e9900 */
[CC--:B--2---:R-:W-:Y:S02]  /*1860*/  FSET.BF.GE.AND R22, R0.reuse, R15.reuse, PT ;  /* 0x0000000f0016720a */ /* 0x0c4fe40003806000 */
[----:B------:R-:W-:Y:S01]  /*1870*/  FSET.BF.LTU.AND R18, R0, R15, PT ;  /* 0x0000000f0012720a */ /* 0x000fe20003809000 */
[----:B------:R-:W-:Y:S06]  /*1880*/  BRA `(.L_x_502) ;  /* 0x0000003800bc7947 */ /* 0x000fec0003800000 */
.L_x_499:
        /* <DEDUP_REMOVED lines=9> */
.L_x_927:
[----:B------:R-:W-:Y:S05]  /*1920*/  BRX R14 -0x1930                                                          (*"BRANCH_TARGETS .L_x_928,.L_x_929,.L_x_508"*) ;  /* 0xffffffe40eb47949 */ /* 0x000fea000383ffff */
.L_x_929:
[----:B-----5:R-:W-:Y:S01]  /*1930*/  VIADD R14, R0, 0x1800000 ;  /* 0x01800000000e7836 */ /* 0x020fe20000000000 */
[----:B------:R-:W-:Y:S04]  /*1940*/  BSSY.RECONVERGENT B2, `(.L_x_521) ;  /* 0x000000c000027945 */ /* 0x000fe80003800200 */
[----:B------:R-:W-:-:S04]  /*1950*/  LOP3.LUT R14, R14, 0x7f800000, RZ, 0xc0, !PT ;  /* 0x7f8000000e0e7812 */ /* 0x000fc800078ec0ff */
[----:B------:R-:W-:-:S13]  /*1960*/  ISETP.GT.U32.AND P0, PT, R14, 0x1ffffff, PT ;  /* 0x01ffffff0e00780c */ /* 0x000fda0003f04070 */
[----:B------:R-:W-:Y:S05]  /*1970*/  @P0 BRA `(.L_x_522) ;  /* 0x0000000000100947 */ /* 0x000fea0003800000 */
[----:B------:R-:W-:Y:S02]  /*1980*/  MOV R14, R0 ;  /* 0x00000000000e7202 */ /* 0x000fe40000000f00 */
[----:B------:R-:W-:-:S07]  /*1990*/  MOV R16, 0x19b0 ;  /* 0x000019b000107802 */ /* 0x000fce0000000f00 */
[----:B------:R-:W-:Y:S05]  /*19a0*/  CALL.REL.NOINC `($__internal_6_$__cuda_sm20_rcp_rn_f32_slowpath) ;  /* 0x0000004800247944 */ /* 0x000fea0003c00000 */
[----:B------:R-:W-:Y:S05]  /*19b0*/  BRA `(.L_x_523) ;  /* 0x0000000000107947 */ /* 0x000fea0003800000 */
.L_x_522:
[----:B------:R-:W0:Y:S02]  /*19c0*/  MUFU.RCP R15, R0 ;  /* 0x00000000000f7308 */ /* 0x000e240000001000 */
[----:B0-----:R-:W-:-:S04]  /*19d0*/  FFMA R14, R0, R15, -1 ;  /* 0xbf800000000e7423 */ /* 0x001fc8000000000f */
[----:B------:R-:W-:-:S04]  /*19e0*/  FADD.FTZ R14, -R14, -RZ ;  /* 0x800000ff0e0e7221 */ /* 0x000fc80000010100 */
[----:B------:R-:W-:-:S07]  /*19f0*/  FFMA R22, R15, R14, R15 ;  /* 0x0000000e0f167223 */ /* 0x000fce000000000f */
.L_x_523:
[----:B------:R-:W-:Y:S05]  /*1a00*/  BSYNC.RECONVERGENT B2 ;  /* 0x0000000000027941 */ /* 0x000fea0003800200 */
.L_x_521:
[----:B------:R-:W-:Y:S01]  /*1a10*/  FMUL R22, R22, -R22 ;  /* 0x8000001616167220 */ /* 0x000fe20000400000 */
[----:B------:R-:W-:Y:S01]  /*1a20*/  IMAD.MOV.U32 R18, RZ, RZ, RZ ;  /* 0x000000ffff127224 */ /* 0x000fe200078e00ff */
[----:B------:R-:W-:Y:S06]  /*1a30*/  BRA `(.L_x_502) ;  /* 0x0000003800507947 */ /* 0x000fec0003800000 */
.L_x_928:
[----:B------:R-:W-:Y:S02]  /*1a40*/  HFMA2 R18, -RZ, RZ, 0, 0 ;  /* 0x00000000ff127431 */ /* 0x000fe400000001ff */
[----:B------:R-:W-:Y:S01]  /*1a50*/  IMAD.MOV.U32 R22, RZ, RZ, -0x40800000 ;  /* 0xbf800000ff167424 */ /* 0x000fe200078e00ff */
[----:B------:R-:W-:Y:S06]  /*1a60*/  BRA `(.L_x_502) ;  /* 0x0000003800447947 */ /* 0x000fec0003800000 */
.L_x_520:
[----:B------:R-:W-:-:S04]  /*1a70*/  MOV R15, 0xfffffff2 ;  /* 0xfffffff2000f7802 */ /* 0x000fc80000000f00 */
[----:B------:R-:W-:-:S05]  /*1a80*/  VIADDMNMX.U32 R14, R4, R15, 0x2, PT ;  /* 0x00000002040e7446 */ /* 0x000fca000380000f */
[----:B------:R-:W-:-:S04]  /*1a90*/  IMAD.SHL.U32 R16, R14, 0x4, RZ ;  /* 0x000000040e107824 */ /* 0x000fc800078e00ff */
[----:B------:R-:W0:Y:S02]  /*1aa0*/  LDC R14, c[0x2][R16+0x38] ;  /* 0x00800e00100e7b82 */ /* 0x000e240000000800 */
[----:B0-----:R-:W-:-:S04]  /*1ab0*/  SHF.R.S32.HI R15, RZ, 0x1f, R14 ;  /* 0x0000001fff0f7819 */ /* 0x001fc8000001140e */
.L_x_931:
[----:B------:R-:W-:Y:S05]  /*1ac0*/  BRX R14 -0x1ad0                                                          (*"BRANCH_TARGETS .L_x_932,.L_x_933,.L_x_934"*) ;  /* 0xffffffe40e4c7949 */ /* 0x000fea000383ffff */
.L_x_934:
[----:B------:R-:W-:-:S13]  /*1ad0*/  ISETP.NE.AND P0, PT, R4, 0x10, PT ;  /* 0x000000100400780c */ /* 0x000fda0003f05270 */
[----:B------:R-:W-:Y:S05]  /*1ae0*/  @P0 BRA `(.L_x_508) ;  /* 0x0000003400ec0947 */ /* 0x000fea0003800000 */
[C---:B-----5:R-:W-:Y:S01]  /*1af0*/  FMUL R15, |R0|.reuse, 16777216 ;  /* 0x4b800000000f7820 */ /* 0x060fe20000400200 */
[----:B------:R-:W-:Y:S01]  /*1b00*/  FSETP.GEU.AND P0, PT, |R0|, 1.175494350822287508e-38, PT ;  /* 0x008000000000780b */ /* 0x000fe20003f0e200 */
[----:B------:R-:W-:Y:S01]  /*1b10*/  HFMA2 R22, -RZ, RZ, 0.771484375, 0.21533203125 ;  /* 0x3a2c32e4ff167431 */ /* 0x000fe200000001ff */
[----:B------:R-:W-:Y:S02]  /*1b20*/  BSSY.RECONVERGENT B1, `(.L_x_524) ;  /* 0x0000059000017945 */ /* 0x000fe40003800200 */
[----:B------:R-:W-:Y:S02]  /*1b30*/  FSEL R15, R15, |R0|, !P0 ;  /* 0x400000000f0f7208 */ /* 0x000fe40004000000 */
[----:B------:R-:W-:Y:S02]  /*1b40*/  FSEL R16, RZ, -24, P0 ;  /* 0xc1c00000ff107808 */ /* 0x000fe40000000000 */
[----:B------:R-:W-:-:S04]  /*1b50*/  IADD3 R14, PT, PT, R15, -0x3f3504f3, RZ ;  /* 0xc0cafb0d0f0e7810 */ /* 0x000fc80007ffe0ff */
[----:B------:R-:W-:-:S04]  /*1b60*/  LOP3.LUT R18, R14, 0xff800000, RZ, 0xc0, !PT ;  /* 0xff8000000e127812 */ /* 0x000fc800078ec0ff */
[----:B------:R-:W-:Y:S01]  /*1b70*/  I2FP.F32.S32 R17, R18 ;  /* 0x0000001200117245 */ /* 0x000fe20000201400 */
[----:B------:R-:W-:-:S04]  /*1b80*/  IMAD.IADD R15, R15, 0x1, -R18 ;  /* 0x000000010f0f7824 */ /* 0x000fc800078e0a12 */
        /* <DEDUP_REMOVED lines=18> */
[----:B------:R-:W-:Y:S01]  /*1cb0*/  FMUL R14, R17, R22 ;  /* 0x00000016110e7220 */ /* 0x000fe20000400000 */
[----:B------:R-:W-:Y:S02]  /*1cc0*/  I2FP.F32.S32 R22, R7 ;  /* 0x0000000700167245 */ /* 0x000fe40000201400 */
[----:B------:R-:W-:Y:S01]  /*1cd0*/  FFMA R18, R15, 1.9251366722983220825e-08, R18 ;  /* 0x32a55e340f127823 */ /* 0x000fe20000000012 */
[----:B------:R-:W-:-:S04]  /*1ce0*/  FMUL R17, R14, 3 ;  /* 0x404000000e117820 */ /* 0x000fc80000400000 */
[----:B------:R-:W-:-:S04]  /*1cf0*/  FFMA R18, R19, R17, R18 ;  /* 0x0000001113127223 */ /* 0x000fc80000000012 */
[----:B------:R-:W-:Y:S01]  /*1d00*/  FFMA R19, R15, R14, R18 ;  /* 0x0000000e0f137223 */ /* 0x000fe20000000012 */
[----:B------:R-:W-:-:S03]  /*1d10*/  FADD R15, R22, -1 ;  /* 0xbf800000160f7421 */ /* 0x000fc60000000000 */
[----:B------:R-:W-:-:S04]  /*1d20*/  FADD R18, R16, R19 ;  /* 0x0000001310127221 */ /* 0x000fc80000000000 */
[----:B------:R-:W-:Y:S01]  /*1d30*/  FMUL R14, R15, R18 ;  /* 0x000000120f0e7220 */ /* 0x000fe20000400000 */
[----:B------:R-:W-:-:S03]  /*1d40*/  FADD R16, -R16, R18 ;  /* 0x0000001210107221 */ /* 0x000fc60000000100 */
[----:B------:R-:W0:Y:S01]  /*1d50*/  FRND R17, R14 ;  /* 0x0000000e00117307 */ /* 0x000e220000201000 */
[----:B------:R-:W-:Y:S01]  /*1d60*/  FADD R19, R19, -R16 ;  /* 0x8000001013137221 */ /* 0x000fe20000000000 */
[C---:B------:R-:W-:Y:S01]  /*1d70*/  FFMA R16, R15.reuse, R18, -R14 ;  /* 0x000000120f107223 */ /* 0x040fe2000000080e */
[----:B------:R-:W-:Y:S01]  /*1d80*/  IMAD.MOV.U32 R18, RZ, RZ, 0x391fcb8e ;  /* 0x391fcb8eff127424 */ /* 0x000fe200078e00ff */
[C---:B------:R-:W-:Y:S02]  /*1d90*/  FSETP.GT.AND P1, PT, |R14|.reuse, 152, PT ;  /* 0x431800000e00780b */ /* 0x040fe40003f24200 */
[----:B------:R-:W-:Y:S01]  /*1da0*/  FFMA R16, R15, R19, R16 ;  /* 0x000000130f107223 */ /* 0x000fe20000000010 */
[C---:B------:R-:W-:Y:S01]  /*1db0*/  FSETP.GEU.AND P2, PT, R14.reuse, RZ, PT ;  /* 0x000000ff0e00720b */ /* 0x040fe20003f4e000 */
        /* <DEDUP_REMOVED lines=47> */
.L_x_525:
[----:B------:R-:W-:Y:S05]  /*20b0*/  BSYNC.RECONVERGENT B1 ;  /* 0x0000000000017941 */ /* 0x000fea0003800200 */
.L_x_524:
[----:B------:R-:W-:Y:S01]  /*20c0*/  FMUL R22, R22, R17 ;  /* 0x0000001116167220 */ /* 0x000fe20000400000 */
[----:B------:R-:W-:Y:S01]  /*20d0*/  IMAD.MOV.U32 R18, RZ, RZ, RZ ;  /* 0x000000ffff127224 */ /* 0x000fe200078e00ff */
[----:B------:R-:W-:Y:S06]  /*20e0*/  BRA `(.L_x_502) ;  /* 0x0000003000a47947 */ /* 0x000fec0003800000 */
.L_x_932:
        /* <DEDUP_REMOVED lines=11> */
[----:B------:R-:W-:Y:S01]  /*21a0*/  IMAD.MOV.U32 R14, RZ, RZ, 0x3f000000 ;  /* 0x3f000000ff0e7424 */ /* 0x000fe200078e00ff */
[----:B------:R-:W-:-:S07]  /*21b0*/  MOV R18, 0x21d0 ;  /* 0x000021d000127802 */ /* 0x000fce0000000f00 */
[----:B------:R-:W-:Y:S05]  /*21c0*/  CALL.REL.NOINC `($__internal_8_$__cuda_sm3x_div_rn_noftz_f32_slowpath) ;  /* 0x0000004400507944 */ /* 0x000fea0003c00000 */
[----:B------:R-:W-:-:S07]  /*21d0*/  MOV R22, R17 ;  /* 0x0000001100167202 */ /* 0x000fce0000000f00 */
.L_x_527:
[----:B------:R-:W-:Y:S05]  /*21e0*/  BSYNC.RECONVERGENT B1 ;  /* 0x0000000000017941 */ /* 0x000fea0003800200 */
.L_x_526:
[----:B------:R-:W-:Y:S01]  /*21f0*/  IMAD.MOV.U32 R18, RZ, RZ, RZ ;  /* 0x000000ffff127224 */ /* 0x000fe200078e00ff */
[----:B------:R-:W-:Y:S06]  /*2200*/  BRA `(.L_x_502) ;  /* 0x00000030005c7947 */ /* 0x000fec0003800000 */
.L_x_933:
[C---:B-----5:R-:W-:Y:S01]  /*2210*/  FMUL R0, R19.reuse, 3 ;  /* 0x4040000013007820 */ /* 0x060fe20000400000 */
[----:B------:R-:W-:Y:S03]  /*2220*/  BSSY.RECONVERGENT B2, `(.L_x_528) ;  /* 0x000000d000027945 */ /* 0x000fe60003800200 */
[----:B------:R-:W-:-:S05]  /*2230*/  FMUL R14, R19, R0 ;  /* 0x00000000130e7220 */ /* 0x000fca0000400000 */
[----:B------:R-:W-:-:S04]  /*2240*/  IADD3 R0, PT, PT, R14, 0x1800000, RZ ;  /* 0x018000000e007810 */ /* 0x000fc80007ffe0ff */
[----:B------:R-:W-:-:S04]  /*2250*/  LOP3.LUT R0, R0, 0x7f800000, RZ, 0xc0, !PT ;  /* 0x7f80000000007812 */ /* 0x000fc800078ec0ff */
[----:B------:R-:W-:-:S13]  /*2260*/  ISETP.GT.U32.AND P0, PT, R0, 0x1ffffff, PT ;  /* 0x01ffffff0000780c */ /* 0x000fda0003f04070 */
[----:B------:R-:W-:Y:S05]  /*2270*/  @P0 BRA `(.L_x_529) ;  /* 0x00000000000c0947 */ /* 0x000fea0003800000 */
[----:B------:R-:W-:-:S07]  /*2280*/  MOV R16, 0x22a0 ;  /* 0x000022a000107802 */ /* 0x000fce0000000f00 */
[----:B------:R-:W-:Y:S05]  /*2290*/  CALL.REL.NOINC `($__internal_6_$__cuda_sm20_rcp_rn_f32_slowpath) ;  /* 0x0000003c00e87944 */ /* 0x000fea0003c00000 */
[----:B------:R-:W-:Y:S05]  /*22a0*/  BRA `(.L_x_530) ;  /* 0x0000000000107947 */ /* 0x000fea0003800000 */
.L_x_529:
[----:B------:R-:W0:Y:S02]  /*22b0*/  MUFU.RCP R22, R14 ;  /* 0x0000000e00167308 */ /* 0x000e240000001000 */
[----:B0-----:R-:W-:-:S04]  /*22c0*/  FFMA R0, R14, R22, -1 ;  /* 0xbf8000000e007423 */ /* 0x001fc80000000016 */
[----:B------:R-:W-:-:S04]  /*22d0*/  FADD.FTZ R15, -R0, -RZ ;  /* 0x800000ff000f7221 */ /* 0x000fc80000010100 */
[----:B------:R-:W-:-:S07]  /*22e0*/  FFMA R22, R22, R15, R22 ;  /* 0x0000000f16167223 */ /* 0x000fce0000000016 */
.L_x_530:
[----:B------:R-:W-:Y:S05]  /*22f0*/  BSYNC.RECONVERGENT B2 ;  /* 0x0000000000027941 */ /* 0x000fea0003800200 */
.L_x_528:
[----:B------:R-:W-:Y:S01]  /*2300*/  IMAD.MOV.U32 R18, RZ, RZ, RZ ;  /* 0x000000ffff127224 */ /* 0x000fe200078e00ff */
[----:B------:R-:W-:Y:S06]  /*2310*/  BRA `(.L_x_502) ;  /* 0x0000003000187947 */ /* 0x000fec0003800000 */
.L_x_519:
[----:B------:R-:W-:-:S13]  /*2320*/  ISETP.GT.AND P0, PT, R4, 0x12, PT ;  /* 0x000000120400780c */ /* 0x000fda0003f04270 */
[----:B------:R-:W-:Y:S05]  /*2330*/  @P0 BRA `(.L_x_531) ;  /* 0x0000000000300947 */ /* 0x000fea0003800000 */
[----:B------:R-:W-:-:S04]  /*2340*/  MOV R15, 0xffffffef ;  /* 0xffffffef000f7802 */ /* 0x000fc80000000f00 */
[----:B-----5:R-:W-:-:S05]  /*2350*/  VIADDMNMX.U32 R0, R4, R15, 0x2, PT ;  /* 0x0000000204007446 */ /* 0x020fca000380000f */
[----:B------:R-:W-:-:S04]  /*2360*/  IMAD.SHL.U32 R0, R0, 0x4, RZ ;  /* 0x0000000400007824 */ /* 0x000fc800078e00ff */
[----:B------:R-:W0:Y:S02]  /*2370*/  LDC R14, c[0x2][R0+0x44] ;  /* 0x00801100000e7b82 */ /* 0x000e240000000800 */
[----:B0-----:R-:W-:-:S04]  /*2380*/  SHF.R.S32.HI R15, RZ, 0x1f, R14 ;  /* 0x0000001fff0f7819 */ /* 0x001fc8000001140e */
.L_x_935:
[----:B------:R-:W-:Y:S05]  /*2390*/  BRX R14 -0x23a0                                                          (*"BRANCH_TARGETS .L_x_936,.L_x_937,.L_x_508"*) ;  /* 0xffffffdc0e187949 */ /* 0x000fea000383ffff */
.L_x_937:
[----:B------:R-:W-:Y:S02]  /*23a0*/  HFMA2 R18, -RZ, RZ, 0, 0 ;  /* 0x00000000ff127431 */ /* 0x000fe400000001ff */
[----:B------:R-:W-:Y:S01]  /*23b0*/  FMUL R22, R19, 0.69314718246459960938 ;  /* 0x3f31721813167820 */ /* 0x000fe20000400000 */
[----:B------:R-:W-:Y:S06]  /*23c0*/  BRA `(.L_x_502) ;  /* 0x0000002c00ec7947 */ /* 0x000fec0003800000 */
.L_x_936:
[----:B------:R-:W-:Y:S01]  /*23d0*/  IMAD.MOV.U32 R22, RZ, RZ, R19 ;  /* 0x000000ffff167224 */ /* 0x000fe200078e0013 */
[----:B------:R-:W-:Y:S01]  /*23e0*/  MOV R18, RZ ;  /* 0x000000ff00127202 */ /* 0x000fe20000000f00 */
[----:B------:R-:W-:Y:S06]  /*23f0*/  BRA `(.L_x_502) ;  /* 0x0000002c00e07947 */ /* 0x000fec0003800000 */
.L_x_531:
[----:B------:R-:W-:-:S05]  /*2400*/  IMAD.MOV.U32 R15, RZ, RZ, -0x13 ;  /* 0xffffffedff0f7424 */ /* 0x000fca00078e00ff */
[----:B------:R-:W-:-:S04]  /*2410*/  VIADDMNMX.U32 R14, R4, R15, 0x3, PT ;  /* 0x00000003040e7446 */ /* 0x000fc8000380000f */
[----:B------:R-:W-:-:S04]  /*2420*/  SHF.L.U32 R16, R14, 0x2, RZ ;  /* 0x000000020e107819 */ /* 0x000fc800000006ff */
[----:B------:R-:W0:Y:S02]  /*2430*/  LDC R14, c[0x2][R16+0x50] ;  /* 0x00801400100e7b82 */ /* 0x000e240000000800 */
[----:B0-----:R-:W-:-:S04]  /*2440*/  SHF.R.S32.HI R15, RZ, 0x1f, R14 ;  /* 0x0000001fff0f7819 */ /* 0x001fc8000001140e */
.L_x_939:
[----:B------:R-:W-:Y:S05]  /*2450*/  BRX R14 -0x2460                                                          (*"BRANCH_TARGETS .L_x_940,.L_x_941,.L_x_942,.L_x_508"*) ;  /* 0xffffffd80ee87949 */ /* 0x000fea000383ffff */
.L_x_942:
[----:B-----5:R-:W-:Y:S01]  /*2460*/  FMUL R14, R0, 0.69314718246459960938 ;  /* 0x3f317218000e7820 */ /* 0x020fe20000400000 */
[----:B------:R-:W-:Y:S03]  /*2470*/  BSSY.RECONVERGENT B2, `(.L_x_532) ;  /* 0x000000c000027945 */ /* 0x000fe60003800200 */
[----:B------:R-:W-:-:S05]  /*2480*/  VIADD R0, R14, 0x1800000 ;  /* 0x018000000e007836 */ /* 0x000fca0000000000 */
[----:B------:R-:W-:-:S04]  /*2490*/  LOP3.LUT R0, R0, 0x7f800000, RZ, 0xc0, !PT ;  /* 0x7f80000000007812 */ /* 0x000fc800078ec0ff */
[----:B------:R-:W-:-:S13]  /*24a0*/  ISETP.GT.U32.AND P0, PT, R0, 0x1ffffff, PT ;  /* 0x01ffffff0000780c */ /* 0x000fda0003f04070 */
[----:B------:R-:W-:Y:S05]  /*24b0*/  @P0 BRA `(.L_x_533) ;  /* 0x00000000000c0947 */ /* 0x000fea0003800000 */
[----:B------:R-:W-:-:S07]  /*24c0*/  MOV R16, 0x24e0 ;  /* 0x000024e000107802 */ /* 0x000fce0000000f00 */
[----:B------:R-:W-:Y:S05]  /*24d0*/  CALL.REL.NOINC `($__internal_6_$__cuda_sm20_rcp_rn_f32_slowpath) ;  /* 0x0000003c00587944 */ /* 0x000fea0003c00000 */
[----:B------:R-:W-:Y:S05]  /*24e0*/  BRA `(.L_x_534) ;  /* 0x0000000000107947 */ /* 0x000fea0003800000 */
.L_x_533:
[----:B------:R-:W0:Y:S02]  /*24f0*/  MUFU.RCP R22, R14 ;  /* 0x0000000e00167308 */ /* 0x000e240000001000 */
[----:B0-----:R-:W-:-:S04]  /*2500*/  FFMA R0, R14, R22, -1 ;  /* 0xbf8000000e007423 */ /* 0x001fc80000000016 */
[----:B------:R-:W-:-:S04]  /*2510*/  FADD.FTZ R15, -R0, -RZ ;  /* 0x800000ff000f7221 */ /* 0x000fc80000010100 */
[----:B------:R-:W-:-:S07]  /*2520*/  FFMA R22, R22, R15, R22 ;  /* 0x0000000f16167223 */ /* 0x000fce0000000016 */
.L_x_534:
[----:B------:R-:W-:Y:S05]  /*2530*/  BSYNC.RECONVERGENT B2 ;  /* 0x0000000000027941 */ /* 0x000fea0003800200 */
.L_x_532:
[----:B------:R-:W-:Y:S01]  /*2540*/  HFMA2 R18, -RZ, RZ, 0, 0 ;  /* 0x00000000ff127431 */ /* 0x000fe200000001ff */
[----:B------:R-:W-:Y:S06]  /*2550*/  BRA `(.L_x_502) ;  /* 0x0000002c00887947 */ /* 0x000fec0003800000 */
.L_x_940:
[----:B-----5:R-:W-:Y:S01]  /*2560*/  FADD R22, R19, 1 ;  /* 0x3f80000013167421 */ /* 0x020fe20000000000 */
[----:B------:R-:W-:Y:S01]  /*2570*/  IMAD.MOV.U32 R18, RZ, RZ, RZ ;  /* 0x000000ffff127224 */ /* 0x000fe200078e00ff */
[----:B------:R-:W-:Y:S06]  /*2580*/  BRA `(.L_x_502) ;  /* 0x0000002c007c7947 */ /* 0x000fec0003800000 */
.L_x_941:
[----:B-----5:R-:W-:Y:S01]  /*2590*/  IADD3 R14, PT, PT, R0, 0x1800000, RZ ;  /* 0x01800000000e7810 */ /* 0x020fe20007ffe0ff */
[----:B------:R-:W-:Y:S03]  /*25a0*/  BSSY.RECONVERGENT B2, `(.L_x_535) ;  /* 0x000000c000027945 */ /* 0x000fe60003800200 */
[----:B------:R-:W-:-:S04]  /*25b0*/  LOP3.LUT R14, R14, 0x7f800000, RZ, 0xc0, !PT ;  /* 0x7f8000000e0e7812 */ /* 0x000fc800078ec0ff */
[----:B------:R-:W-:-:S13]  /*25c0*/  ISETP.GT.U32.AND P0, PT, R14, 0x1ffffff, PT ;  /* 0x01ffffff0e00780c */ /* 0x000fda0003f04070 */
[----:B------:R-:W-:Y:S05]  /*25d0*/  @P0 BRA `(.L_x_536) ;  /* 0x0000000000100947 */ /* 0x000fea0003800000 */
[----:B------:R-:W-:Y:S01]  /*25e0*/  IMAD.MOV.U32 R14, RZ, RZ, R0 ;  /* 0x000000ffff0e7224 */ /* 0x000fe200078e0000 */
[----:B------:R-:W-:-:S07]  /*25f0*/  MOV R16, 0x2610 ;  /* 0x0000261000107802 */ /* 0x000fce0000000f00 */
[----:B------:R-:W-:Y:S05]  /*2600*/  CALL.REL.NOINC `($__internal_6_$__cuda_sm20_rcp_rn_f32_slowpath) ;  /* 0x0000003c000c7944 */ /* 0x000fea0003c00000 */
[----:B------:R-:W-:Y:S05]  /*2610*/  BRA `(.L_x_537) ;  /* 0x0000000000107947 */ /* 0x000fea0003800000 */
.L_x_536:
[----:B------:R-:W0:Y:S02]  /*2620*/  MUFU.RCP R15, R0 ;  /* 0x00000000000f7308 */ /* 0x000e240000001000 */
[----:B0-----:R-:W-:-:S04]  /*2630*/  FFMA R14, R0, R15, -1 ;  /* 0xbf800000000e7423 */ /* 0x001fc8000000000f */
[----:B------:R-:W-:-:S04]  /*2640*/  FADD.FTZ R14, -R14, -RZ ;  /* 0x800000ff0e0e7221 */ /* 0x000fc80000010100 */
[----:B------:R-:W-:-:S07]  /*2650*/  FFMA R22, R15, R14, R15 ;  /* 0x0000000e0f167223 */ /* 0x000fce000000000f */
.L_x_537:
[----:B------:R-:W-:Y:S05]  /*2660*/  BSYNC.RECONVERGENT B2 ;  /* 0x0000000000027941 */ /* 0x000fea0003800200 */
.L_x_535:
[----:B------:R-:W-:Y:S01]  /*2670*/  MOV R18, RZ ;  /* 0x000000ff00127202 */ /* 0x000fe20000000f00 */
[----:B------:R-:W-:Y:S06]  /*2680*/  BRA `(.L_x_502) ;  /* 0x0000002c003c7947 */ /* 0x000fec0003800000 */
.L_x_498:
        /* <DEDUP_REMOVED lines=11> */
.L_x_944:
[----:B------:R-:W-:Y:S05]  /*2740*/  BRX R14 -0x2750                                                          (*"BRANCH_TARGETS .L_x_945,.L_x_946,.L_x_508"*) ;  /* 0xffffffd80e2c7949 */ /* 0x000fea000383ffff */
.L_x_946:
[----:B-----5:R-:W-:Y:S01]  /*2750*/  FADD R14, R0, 1 ;  /* 0x3f800000000e7421 */ /* 0x020fe20000000000 */
        /* <DEDUP_REMOVED lines=8> */
.L_x_542:
[----:B------:R-:W0:Y:S02]  /*27e0*/  MUFU.RCP R22, R14 ;  /* 0x0000000e00167308 */ /* 0x000e240000001000 */
[----:B0-----:R-:W-:-:S04]  /*27f0*/  FFMA R0, R14, R22, -1 ;  /* 0xbf8000000e007423 */ /* 0x001fc80000000016 */
[----:B------:R-:W-:-:S04]  /*2800*/  FADD.FTZ R15, -R0, -RZ ;  /* 0x800000ff000f7221 */ /* 0x000fc80000010100 */
[----:B------:R-:W-:-:S07]  /*2810*/  FFMA R22, R22, R15, R22 ;  /* 0x0000000f16167223 */ /* 0x000fce0000000016 */
.L_x_543:
[----:B------:R-:W-:Y:S05]  /*2820*/  BSYNC.RECONVERGENT B2 ;  /* 0x0000000000027941 */ /* 0x000fea0003800200 */
.L_x_541:
[----:B------:R-:W-:Y:S01]  /*2830*/  HFMA2 R18, -RZ, RZ, 0, 0 ;  /* 0x00000000ff127431 */ /* 0x000fe200000001ff */
[----:B------:R-:W-:Y:S06]  /*2840*/  BRA `(.L_x_502) ;  /* 0x0000002800cc7947 */ /* 0x000fec0003800000 */
.L_x_945:
[----:B-----5:R-:W-:Y:S01]  /*2850*/  FMUL R14, R0, 2.3025851249694824219 ;  /* 0x40135d8e000e7820 */ /* 0x020fe20000400000 */
        /* <DEDUP_REMOVED lines=8> */
.L_x_545:
[----:B------:R-:W0:Y:S02]  /*28e0*/  MUFU.RCP R22, R14 ;  /* 0x0000000e00167308 */ /* 0x000e240000001000 */
[----:B0-----:R-:W-:-:S04]  /*28f0*/  FFMA R0, R14, R22, -1 ;  /* 0xbf8000000e007423 */ /* 0x001fc80000000016 */
[----:B------:R-:W-:-:S04]  /*2900*/  FADD.FTZ R15, -R0, -RZ ;  /* 0x800000ff000f7221 */ /* 0x000fc80000010100 */
[----:B------:R-:W-:-:S07]  /*2910*/  FFMA R22, R22, R15, R22 ;  /* 0x0000000f16167223 */ /* 0x000fce0000000016 */
.L_x_546:
[----:B------:R-:W-:Y:S05]  /*2920*/  BSYNC.RECONVERGENT B2 ;  /* 0x0000000000027941 */ /* 0x000fea0003800200 */
.L_x_544:
[----:B------:R-:W-:Y:S01]  /*2930*/  MOV R18, RZ ;  /* 0x000000ff00127202 */ /* 0x000fe20000000f00 */
[----:B------:R-:W-:Y:S06]  /*2940*/  BRA `(.L_x_502) ;  /* 0x00000028008c7947 */ /* 0x000fec0003800000 */
.L_x_540:
[----:B------:R-:W-:-:S05]  /*2950*/  IMAD.MOV.U32 R15, RZ, RZ, -0x18 ;  /* 0xffffffe8ff0f7424 */ /* 0x000fca00078e00ff */
[----:B------:R-:W-:-:S04]  /*2960*/  VIADDMNMX.U32 R14, R4, R15, 0x3, PT ;  /* 0x00000003040e7446 */ /* 0x000fc8000380000f */
[----:B------:R-:W-:-:S04]  /*2970*/  SHF.L.U32 R16, R14, 0x2, RZ ;  /* 0x000000020e107819 */ /* 0x000fc800000006ff */
[----:B------:R-:W0:Y:S02]  /*2980*/  LDC R14, c[0x2][R16+0x6c] ;  /* 0x00801b00100e7b82 */ /* 0x000e240000000800 */
[----:B0-----:R-:W-:-:S04]  /*2990*/  SHF.R.S32.HI R15, RZ, 0x1f, R14 ;  /* 0x0000001fff0f7819 */ /* 0x001fc8000001140e */
.L_x_948:
[----:B------:R-:W-:Y:S05]  /*29a0*/  BRX R14 -0x29b0                                                          (*"BRANCH_TARGETS .L_x_949,.L_x_950,.L_x_951,.L_x_508"*) ;  /* 0xffffffd40e947949 */ /* 0x000fea000383ffff */
.L_x_949:
[C---:B-----5:R-:W-:Y:S01]  /*29b0*/  FMUL R14, R0.reuse, 0.63661974668502807617 ;  /* 0x3f22f983000e7820 */ /* 0x060fe20000400000 */
[----:B------:R-:W-:Y:S01]  /*29c0*/  FSETP.GE.AND P0, PT, |R0|, 105615, PT ;  /* 0x47ce47800000780b */ /* 0x000fe20003f06200 */
[----:B------:R-:W-:Y:S02]  /*29d0*/  BSSY.RECONVERGENT B1, `(.L_x_547) ;  /* 0x0000062000017945 */ /* 0x000fe40003800200 */
[----:B------:R-:W0:Y:S02]  /*29e0*/  F2I.NTZ R18, R14 ;  /* 0x0000000e00127305 */ /* 0x000e240000203100 */
[----:B0-----:R-:W-:-:S05]  /*29f0*/  I2FP.F32.S32 R15, R18 ;  /* 0x00000012000f7245 */ /* 0x001fca0000201400 */
[----:B------:R-:W-:-:S04]  /*2a00*/  FFMA R16, R15, -1.5707962512969970703, R0 ;  /* 0xbfc90fda0f107823 */ /* 0x000fc80000000000 */
[----:B------:R-:W-:-:S04]  /*2a10*/  FFMA R16, R15, -7.5497894158615963534e-08, R16 ;  /* 0xb3a221680f107823 */ /* 0x000fc80000000010 */
[----:B------:R-:W-:Y:S01]  /*2a20*/  FFMA R15, R15, -5.3903029534742383927e-15, R16 ;  /* 0xa7c234c50f0f7823 */ /* 0x000fe20000000010 */
        /* <DEDUP_REMOVED lines=11> */
.L_x_549:
        /* <DEDUP_REMOVED lines=11> */
[----:B------:R-:W-:Y:S01]  /*2b90*/  IADD3.X R21, PT, PT, R17, UR5, RZ, P0, !PT ;  /* 0x0000000511157c10 */ /* 0x000fe200087fe4ff */
[--C-:B------:R-:W-:Y:S01]  /*2ba0*/  @P5 IMAD.MOV.U32 R6, RZ, RZ, R16.reuse ;  /* 0x000000ffff065224 */ /* 0x100fe200078e0010 */
[----:B------:R-:W-:Y:S01]  /*2bb0*/  ISETP.NE.AND P5, PT, R23, 0x6, PT ;  /* 0x000000061700780c */ /* 0x000fe20003fa5270 */
[--C-:B------:R-:W-:Y:S01]  /*2bc0*/  @P3 IMAD.MOV.U32 R9, RZ, RZ, R16.reuse ;  /* 0x000000ffff093224 */ /* 0x100fe200078e0010 */
[----:B------:R-:W-:Y:S01]  /*2bd0*/  ISETP.EQ.AND P0, PT, R20, 0x14, PT ;  /* 0x000000141400780c */ /* 0x000fe20003f02270 */
[----:B------:R-:W-:Y:S01]  /*2be0*/  @P1 IMAD.MOV.U32 R11, RZ, RZ, R16 ;  /* 0x000000ffff0b1224 */ /* 0x000fe200078e0010 */
[-C--:B------:R-:W-:Y:S02]  /*2bf0*/  @P4 MOV R8, R16.reuse ;  /* 0x0000001000084202 */ /* 0x080fe40000000f00 */
[----:B------:R-:W-:-:S09]  /*2c00*/  @P2 MOV R10, R16 ;  /* 0x00000010000a2202 */ /* 0x000fd20000000f00 */
[----:B------:R-:W-:Y:S01]  /*2c10*/  @P0 MOV R12, R16 ;  /* 0x00000010000c0202 */ /* 0x000fe20000000f00 */
[----:B------:R-:W-:Y:S06]  /*2c20*/  @P5 BRA `(.L_x_549) ;  /* 0xfffffffc00ac5947 */ /* 0x000fec000383ffff */
        /* <DEDUP_REMOVED lines=14> */
[C---:B------:R-:W-:Y:S01]  /*2d10*/  ISETP.EQ.AND P3, PT, R17.reuse, -0x4, PT ;  /* 0xfffffffc1100780c */ /* 0x040fe20003f62270 */
[----:B------:R-:W-:Y:S01]  /*2d20*/  @P4 IMAD.MOV.U32 R18, RZ, RZ, R8 ;  /* 0x000000ffff124224 */ /* 0x000fe200078e0008 */
[----:B------:R-:W-:Y:S01]  /*2d30*/  @P4 MOV R15, R6 ;  /* 0x00000006000f4202 */ /* 0x000fe20000000f00 */
[----:B------:R-:W-:Y:S01]  /*2d40*/  @P0 IMAD.MOV.U32 R18, RZ, RZ, R9 ;  /* 0x000000ffff120224 */ /* 0x000fe200078e0009 */
[----:B------:R-:W-:Y:S01]  /*2d50*/  ISETP.EQ.AND P4, PT, R17, RZ, PT ;  /* 0x000000ff1100720c */ /* 0x000fe20003f82270 */
[----:B------:R-:W-:Y:S01]  /*2d60*/  @P1 IMAD.MOV.U32 R18, RZ, RZ, R10 ;  /* 0x000000ffff121224 */ /* 0x000fe200078e000a */
[----:B------:R-:W-:Y:S01]  /*2d70*/  @P0 MOV R15, R8 ;  /* 0x00000008000f0202 */ /* 0x000fe20000000f00 */
[----:B------:R-:W-:Y:S01]  /*2d80*/  @P2 IMAD.MOV.U32 R18, RZ, RZ, R11 ;  /* 0x000000ffff122224 */ /* 0x000fe200078e000b */
[----:B------:R-:W-:Y:S02]  /*2d90*/  @P1 MOV R15, R9 ;  /* 0x00000009000f1202 */ /* 0x000fe40000000f00 */
[----:B------:R-:W-:-:S03]  /*2da0*/  @P2 MOV R15, R10 ;  /* 0x0000000a000f2202 */ /* 0x000fc60000000f00 */
[----:B------:R-:W-:Y:S01]  /*2db0*/  @P3 MOV R15, R11 ;  /* 0x0000000b000f3202 */ /* 0x000fe20000000f00 */
[----:B------:R-:W-:-:S03]  /*2dc0*/  @P3 IMAD.MOV.U32 R18, RZ, RZ, R12 ;  /* 0x000000ffff123224 */ /* 0x000fc600078e000c */
[----:B------:R-:W-:Y:S01]  /*2dd0*/  @P4 MOV R15, R12 ;  /* 0x0000000c000f4202 */ /* 0x000fe20000000f00 */
[----:B------:R-:W-:Y:S01]  /*2de0*/  @P4 IMAD.MOV.U32 R18, RZ, RZ, R21 ;  /* 0x000000ffff124224 */ /* 0x000fe200078e0015 */
[----:B------:R-:W-:Y:S01]  /*2df0*/  @P5 MOV R15, R21 ;  /* 0x00000015000f5202 */ /* 0x000fe20000000f00 */
[----:B------:R-:W-:Y:S06]  /*2e00*/  @!P6 BRA `(.L_x_551) ;  /* 0x00000000002ce947 */ /* 0x000fec0003800000 */
[----:B------:R-:W-:Y:S01]  /*2e10*/  @P0 IMAD.MOV.U32 R16, RZ, RZ, R6 ;  /* 0x000000ffff100224 */ /* 0x000fe200078e0006 */
[----:B------:R-:W-:Y:S02]  /*2e20*/  ISETP.EQ.AND P0, PT, R17, 0x8, PT ;  /* 0x000000081100780c */ /* 0x000fe40003f02270 */
[----:B------:R-:W-:Y:S01]  /*2e30*/  @P1 MOV R16, R8 ;  /* 0x0000000800101202 */ /* 0x000fe20000000f00 */
[----:B------:R-:W-:Y:S01]  /*2e40*/  @P2 IMAD.MOV.U32 R16, RZ, RZ, R9 ;  /* 0x000000ffff102224 */ /* 0x000fe200078e0009 */
[----:B------:R-:W-:Y:S01]  /*2e50*/  @P3 MOV R16, R10 ;  /* 0x0000000a00103202 */ /* 0x000fe20000000f00 */
[----:B------:R-:W-:Y:S01]  /*2e60*/  @P4 IMAD.MOV.U32 R16, RZ, RZ, R11 ;  /* 0x000000ffff104224 */ /* 0x000fe200078e000b */
[----:B------:R-:W-:Y:S02]  /*2e70*/  @P5 MOV R16, R12 ;  /* 0x0000000c00105202 */ /* 0x000fe40000000f00 */
[----:B------:R-:W-:-:S04]  /*2e80*/  LOP3.LUT R14, R14, 0x1f, RZ, 0xc0, !PT ;  /* 0x0000001f0e0e7812 */ /* 0x000fc800078ec0ff */
[----:B------:R-:W-:Y:S01]  /*2e90*/  SHF.L.W.U32.HI R18, R15, R14, R18 ;  /* 0x0000000e0f127219 */ /* 0x000fe20000010e12 */
[----:B------:R-:W-:-:S05]  /*2ea0*/  @P0 IMAD.MOV.U32 R16, RZ, RZ, R21 ;  /* 0x000000ffff100224 */ /* 0x000fca00078e0015 */
[----:B------:R-:W-:-:S07]  /*2eb0*/  SHF.L.W.U32.HI R15, R16, R14, R15 ;  /* 0x0000000e100f7219 */ /* 0x000fce0000010e0f */
.L_x_551:
[----:B------:R-:W-:Y:S05]  /*2ec0*/  BSYNC.RECONVERGENT B2 ;  /* 0x0000000000027941 */ /* 0x000fea0003800200 */
.L_x_550:
        /* <DEDUP_REMOVED lines=18> */
.L_x_548:
[----:B------:R-:W-:Y:S05]  /*2ff0*/  BSYNC.RECONVERGENT B1 ;  /* 0x0000000000017941 */ /* 0x000fea0003800200 */
.L_x_547:
[----:B------:R-:W-:Y:S02]  /*3000*/  HFMA2 R16, -RZ, RZ, 1.0078125, -8.98838043212890625e-05 ;  /* 0x3c0885e4ff107431 */ /* 0x000fe400000001ff */
[----:B------:R-:W-:Y:S02]  /*3010*/  IMAD.MOV.U32 R0, RZ, RZ, 0x37cbac00 ;  /* 0x37cbac00ff007424 */ /* 0x000fe400078e00ff */
[----:B------:R-:W-:Y:S01]  /*3020*/  FMUL R17, R15, R15 ;  /* 0x0000000f0f117220 */ /* 0x000fe20000400000 */
[C---:B------:R-:W-:Y:S01]  /*3030*/  LOP3.LUT R14, R18.reuse, 0x1, RZ, 0xc0, !PT ;  /* 0x00000001120e7812 */ /* 0x040fe200078ec0ff */
[----:B------:R-:W-:Y:S01]  /*3040*/  VIADD R18, R18, 0x1 ;  /* 0x0000000112127836 */ /* 0x000fe20000000000 */
[----:B------:R-:W-:Y:S01]  /*3050*/  MOV R19, 0x3e2aaaa8 ;  /* 0x3e2aaaa800137802 */ /* 0x000fe20000000f00 */
[----:B------:R-:W-:Y:S01]  /*3060*/  FFMA R0, R17, R0, -0.0013887860113754868507 ;  /* 0xbab607ed11007423 */ /* 0x000fe20000000000 */
[----:B------:R-:W-:Y:S02]  /*3070*/  ISETP.NE.U32.AND P0, PT, R14, 0x1, PT ;  /* 0x000000010e00780c */ /* 0x000fe40003f05070 */
[----:B------:R-:W-:Y:S01]  /*3080*/  LOP3.LUT P1, RZ, R18, 0x2, RZ, 0xc0, !PT ;  /* 0x0000000212ff7812 */ /* 0x000fe2000782c0ff */
[----:B------:R-:W-:Y:S01]  /*3090*/  IMAD.MOV.U32 R18, RZ, RZ, RZ ;  /* 0x000000ffff127224 */ /* 0x000fe200078e00ff */
[----:B------:R-:W-:-:S02]  /*30a0*/  FSEL R14, R0, -0.00019574658654164522886, P0 ;  /* 0xb94d4153000e7808 */ /* 0x000fc40000000000 */
        /* <DEDUP_REMOVED lines=8> */
[----:B------:R-:W-:Y:S06]  /*3130*/  BRA `(.L_x_502) ;  /* 0x0000002000907947 */ /* 0x000fec0003800000 */
.L_x_950:
[C---:B-----5:R-:W-:Y:S01]  /*3140*/  FMUL R18, R0.reuse, 0.63661974668502807617 ;  /* 0x3f22f98300127820 */ /* 0x060fe20000400000 */
[----:B------:R-:W-:Y:S01]  /*3150*/  FSETP.GE.AND P0, PT, |R0|, 105615, PT ;  /* 0x47ce47800000780b */ /* 0x000fe20003f06200 */
[----:B------:R-:W-:Y:S04]  /*3160*/  BSSY.RECONVERGENT B1, `(.L_x_552) ;  /* 0x0000062000017945 */ /* 0x000fe80003800200 */
        /* <DEDUP_REMOVED lines=8> */
[----:B------:R-:W-:Y:S01]  /*31f0*/  @!P0 MOV R18, RZ ;  /* 0x000000ff00128202 */ /* 0x000fe20000000f00 */
[----:B------:R-:W-:Y:S06]  /*3200*/  @!P0 BRA `(.L_x_553) ;  /* 0x00000004005c8947 */ /* 0x000fec0003800000 */
[----:B------:R-:W0:Y:S01]  /*3210*/  LDC.64 R14, c[0x4][RZ] ;  /* 0x01000000ff0e7b82 */ /* 0x000e220000000a00 */
[----:B------:R-:W-:Y:S02]  /*3220*/  IMAD.SHL.U32 R16, R0, 0x100, RZ ;  /* 0x0000010000107824 */ /* 0x000fe400078e00ff */
[----:B------:R-:W-:Y:S02]  /*3230*/  HFMA2 R21, -RZ, RZ, 0, 0 ;  /* 0x00000000ff157431 */ /* 0x000fe400000001ff */
[----:B------:R-:W-:Y:S01]  /*3240*/  IMAD.MOV.U32 R23, RZ, RZ, RZ ;  /* 0x000000ffff177224 */ /* 0x000fe200078e00ff */
[----:B------:R-:W-:Y:S01]  /*3250*/  UMOV UR5, URZ ;  /* 0x000000ff00057c82 */ /* 0x000fe20008000000 */
[----:B------:R-:W-:-:S07]  /*3260*/  LOP3.LUT R25, R16, 0x80000000, RZ, 0xfc, !PT ;  /* 0x8000000010197812 */ /* 0x000fce00078efcff */
.L_x_554:
        /* <DEDUP_REMOVED lines=12> */
[--C-:B------:R-:W-:Y:S01]  /*3330*/  @P4 IMAD.MOV.U32 R8, RZ, RZ, R16.reuse ;  /* 0x000000ffff084224 */ /* 0x100fe200078e0010 */
[----:B------:R-:W-:Y:S01]  /*3340*/  ISETP.NE.AND P5, PT, R23, 0x6, PT ;  /* 0x000000061700780c */ /* 0x000fe20003fa5270 */
[----:B------:R-:W-:Y:S01]  /*3350*/  @P2 IMAD.MOV.U32 R10, RZ, RZ, R16 ;  /* 0x000000ffff0a2224 */ /* 0x000fe200078e0010 */
[----:B------:R-:W-:Y:S02]  /*3360*/  IADD3.X R21, PT, PT, R17, UR5, RZ, P0, !PT ;  /* 0x0000000511157c10 */ /* 0x000fe400087fe4ff */
[----:B------:R-:W-:Y:S02]  /*3370*/  ISETP.EQ.AND P0, PT, R20, 0x14, PT ;  /* 0x000000141400780c */ /* 0x000fe40003f02270 */
[-C--:B------:R-:W-:Y:S02]  /*3380*/  @P3 MOV R9, R16.reuse ;  /* 0x0000001000093202 */ /* 0x080fe40000000f00 */
[----:B------:R-:W-:-:S09]  /*3390*/  @P1 MOV R11, R16 ;  /* 0x00000010000b1202 */ /* 0x000fd20000000f00 */
[----:B------:R-:W-:Y:S01]  /*33a0*/  @P0 IMAD.MOV.U32 R12, RZ, RZ, R16 ;  /* 0x000000ffff0c0224 */ /* 0x000fe200078e0010 */
[----:B------:R-:W-:Y:S06]  /*33b0*/  @P5 BRA `(.L_x_554) ;  /* 0xfffffffc00ac5947 */ /* 0x000fec000383ffff */
[----:B------:R-:W-:Y:S01]  /*33c0*/  SHF.R.U32.HI R16, RZ, 0x17, R0 ;  /* 0x00000017ff107819 */ /* 0x000fe20000011600 */
[----:B------:R-:W-:Y:S03]  /*33d0*/  BSSY.RECONVERGENT B2, `(.L_x_555) ;  /* 0x0000028000027945 */ /* 0x000fe60003800200 */
[C---:B------:R-:W-:Y:S02]  /*33e0*/  LOP3.LUT R14, R16.reuse, 0xe0, RZ, 0xc0, !PT ;  /* 0x000000e0100e7812 */ /* 0x040fe400078ec0ff */
[----:B------:R-:W-:Y:S02]  /*33f0*/  LOP3.LUT P6, RZ, R16, 0x1f, RZ, 0xc0, !PT ;  /* 0x0000001f10ff7812 */ /* 0x000fe400078cc0ff */
        /* <DEDUP_REMOVED lines=11> */
[C---:B------:R-:W-:Y:S01]  /*34b0*/  ISETP.EQ.AND P3, PT, R17.reuse, -0x4, PT ;  /* 0xfffffffc1100780c */ /* 0x040fe20003f62270 */
[----:B------:R-:W-:Y:S01]  /*34c0*/  @P0 IMAD.MOV.U32 R14, RZ, RZ, R8 ;  /* 0x000000ffff0e0224 */ /* 0x000fe200078e0008 */
[----:B------:R-:W-:Y:S01]  /*34d0*/  @P4 MOV R18, R8 ;  /* 0x0000000800124202 */ /* 0x000fe20000000f00 */
[----:B------:R-:W-:Y:S01]  /*34e0*/  @P1 IMAD.MOV.U32 R14, RZ, RZ, R9 ;  /* 0x000000ffff0e1224 */ /* 0x000fe200078e0009 */
[----:B------:R-:W-:Y:S01]  /*34f0*/  ISETP.EQ.AND P4, PT, R17, RZ, PT ;  /* 0x000000ff1100720c */ /* 0x000fe20003f82270 */
[----:B------:R-:W-:Y:S01]  /*3500*/  @P2 IMAD.MOV.U32 R14, RZ, RZ, R10 ;  /* 0x000000ffff0e2224 */ /* 0x000fe200078e000a */
[----:B------:R-:W-:Y:S02]  /*3510*/  @P0 MOV R18, R9 ;  /* 0x0000000900120202 */ /* 0x000fe40000000f00 */
[----:B------:R-:W-:-:S02]  /*3520*/  @P1 MOV R18, R10 ;  /* 0x0000000a00121202 */ /* 0x000fc40000000f00 */
[----:B------:R-:W-:-:S03]  /*3530*/  @P2 MOV R18, R11 ;  /* 0x0000000b00122202 */ /* 0x000fc60000000f00 */
[----:B------:R-:W-:Y:S01]  /*3540*/  @P3 IMAD.MOV.U32 R14, RZ, RZ, R11 ;  /* 0x000000ffff0e3224 */ /* 0x000fe200078e000b */
[----:B------:R-:W-:-:S03]  /*3550*/  @P3 MOV R18, R12 ;  /* 0x0000000c00123202 */ /* 0x000fc60000000f00 */
[----:B------:R-:W-:Y:S01]  /*3560*/  @P4 IMAD.MOV.U32 R14, RZ, RZ, R12 ;  /* 0x000000ffff0e4224 */ /* 0x000fe200078e000c */
[----:B------:R-:W-:Y:S01]  /*3570*/  @P4 MOV R18, R21 ;  /* 0x0000001500124202 */ /* 0x000fe20000000f00 */
[----:B------:R-:W-:Y:S01]  /*3580*/  @P5 IMAD.MOV.U32 R14, RZ, RZ, R21 ;  /* 0x000000ffff0e5224 */ /* 0x000fe200078e0015 */
[----:B------:R-:W-:Y:S06]  /*3590*/  @!P6 BRA `(.L_x_556) ;  /* 0x00000000002ce947 */ /* 0x000fec0003800000 */
[----:B------:R-:W-:Y:S01]  /*35a0*/  @P0 MOV R15, R6 ;  /* 0x00000006000f0202 */ /* 0x000fe20000000f00 */
[----:B------:R-:W-:Y:S01]  /*35b0*/  @P1 IMAD.MOV.U32 R15, RZ, RZ, R8 ;  /* 0x000000ffff0f1224 */ /* 0x000fe200078e0008 */
[----:B------:R-:W-:Y:S02]  /*35c0*/  ISETP.EQ.AND P0, PT, R17, 0x8, PT ;  /* 0x000000081100780c */ /* 0x000fe40003f02270 */
[----:B------:R-:W-:Y:S01]  /*35d0*/  @P2 MOV R15, R9 ;  /* 0x00000009000f2202 */ /* 0x000fe20000000f00 */
[----:B------:R-:W-:Y:S01]  /*35e0*/  @P3 IMAD.MOV.U32 R15, RZ, RZ, R10 ;  /* 0x000000ffff0f3224 */ /* 0x000fe200078e000a */
[----:B------:R-:W-:Y:S01]  /*35f0*/  @P4 MOV R15, R11 ;  /* 0x0000000b000f4202 */ /* 0x000fe20000000f00 */
[----:B------:R-:W-:Y:S01]  /*3600*/  @P5 IMAD.MOV.U32 R15, RZ, RZ, R12 ;  /* 0x000000ffff0f5224 */ /* 0x000fe200078e000c */
[----:B------:R-:W-:-:S04]  /*3610*/  LOP3.LUT R17, R16, 0x1f, RZ, 0xc0, !PT ;  /* 0x0000001f10117812 */ /* 0x000fc800078ec0ff */
[----:B------:R-:W-:-:S03]  /*3620*/  SHF.L.W.U32.HI R18, R14, R17, R18 ;  /* 0x000000110e127219 */ /* 0x000fc60000010e12 */
[----:B------:R-:W-:-:S04]  /*3630*/  @P0 MOV R15, R21 ;  /* 0x00000015000f0202 */ /* 0x000fc80000000f00 */
[----:B------:R-:W-:-:S07]  /*3640*/  SHF.L.W.U32.HI R14, R15, R17, R14 ;  /* 0x000000110f0e7219 */ /* 0x000fce0000010e0e */
.L_x_556:
[----:B------:R-:W-:Y:S05]  /*3650*/  BSYNC.RECONVERGENT B2 ;  /* 0x0000000000027941 */ /* 0x000fea0003800200 */
.L_x_555:
        /* <DEDUP_REMOVED lines=18> */
.L_x_553:
[----:B------:R-:W-:Y:S05]  /*3780*/  BSYNC.RECONVERGENT B1 ;  /* 0x0000000000017941 */ /* 0x000fea0003800200 */
.L_x_552:
[----:B------:R-:W-:Y:S01]  /*3790*/  MOV R0, 0x37cbac00 ;  /* 0x37cbac0000007802 */ /* 0x000fe20000000f00 */
[----:B------:R-:W-:Y:S01]  /*37a0*/  FMUL R15, R14, R14 ;  /* 0x0000000e0e0f7220 */ /* 0x000fe20000400000 */
[----:B------:R-:W-:Y:S01]  /*37b0*/  LOP3.LUT R16, R18, 0x1, RZ, 0xc0, !PT ;  /* 0x0000000112107812 */ /* 0x000fe200078ec0ff */
[----:B------:R-:W-:Y:S02]  /*37c0*/  HFMA2 R19, -RZ, RZ, 1.541015625, -0.052001953125 ;  /* 0x3e2aaaa8ff137431 */ /* 0x000fe400000001ff */
[----:B------:R-:W-:Y:S02]  /*37d0*/  IMAD.MOV.U32 R20, RZ, RZ, 0x3c0885e4 ;  /* 0x3c0885e4ff147424 */ /* 0x000fe400078e00ff */
[----:B------:R-:W-:Y:S01]  /*37e0*/  FFMA R0, R15, R0, -0.0013887860113754868507 ;  /* 0xbab607ed0f007423 */ /* 0x000fe20000000000 */
[----:B------:R-:W-:Y:S02]  /*37f0*/  ISETP.NE.U32.AND P0, PT, R16, 0x1, PT ;  /* 0x000000011000780c */ /* 0x000fe40003f05070 */
[----:B------:R-:W-:Y:S01]  /*3800*/  LOP3.LUT P1, RZ, R18, 0x2, RZ, 0xc0, !PT ;  /* 0x0000000212ff7812 */ /* 0x000fe2000782c0ff */
[----:B------:R-:W-:Y:S01]  /*3810*/  IMAD.MOV.U32 R18, RZ, RZ, RZ ;  /* 0x000000ffff127224 */ /* 0x000fe200078e00ff */
[----:B------:R-:W-:-:S02]  /*3820*/  FSEL R16, R0, -0.00019574658654164522886, !P0 ;  /* 0xb94d415300107808 */ /* 0x000fc40004000000 */
[----:B------:R-:W-:Y:S02]  /*3830*/  FSEL R20, R20, 0.041666727513074874878, P0 ;  /* 0x3d2aaabb14147808 */ /* 0x000fe40000000000 */
[----:B------:R-:W-:Y:S02]  /*3840*/  FSEL R0, R14, 1, P0 ;  /* 0x3f8000000e007808 */ /* 0x000fe40000000000 */
[----:B------:R-:W-:Y:S01]  /*3850*/  FSEL R19, -R19, -0.4999999701976776123, P0 ;  /* 0xbeffffff13137808 */ /* 0x000fe20000000100 */
[C---:B------:R-:W-:Y:S02]  /*3860*/  FFMA R16, R15.reuse, R16, R20 ;  /* 0x000000100f107223 */ /* 0x040fe40000000014 */
[C---:B------:R-:W-:Y:S02]  /*3870*/  FFMA R17, R15.reuse, R0, RZ ;  /* 0x000000000f117223 */ /* 0x040fe400000000ff */
[----:B------:R-:W-:-:S04]  /*3880*/  FFMA R16, R15, R16, R19 ;  /* 0x000000100f107223 */ /* 0x000fc80000000013 */
[----:B------:R-:W-:-:S04]  /*3890*/  FFMA R0, R17, R16, R0 ;  /* 0x0000001011007223 */ /* 0x000fc80000000000 */
[----:B------:R-:W-:-:S04]  /*38a0*/  @P1 FADD R0, RZ, -R0 ;  /* 0x80000000ff001221 */ /* 0x000fc80000000000 */
[----:B------:R-:W-:Y:S01]  /*38b0*/  FADD R22, -R0, -RZ ;  /* 0x800000ff00167221 */ /* 0x000fe20000000100 */
[----:B------:R-:W-:Y:S06]  /*38c0*/  BRA `(.L_x_502) ;  /* 0x0000001800ac7947 */ /* 0x000fec0003800000 */
.L_x_951:
        /* <DEDUP_REMOVED lines=13> */
[----:B------:R-:W-:Y:S01]  /*39a0*/  IMAD.SHL.U32 R14, R0, 0x100, RZ ;  /* 0x00000100000e7824 */ /* 0x000fe200078e00ff */
[----:B------:R-:W-:Y:S01]  /*39b0*/  CS2R R18, SRZ ;  /* 0x0000000000127805 */ /* 0x000fe2000001ff00 */
[----:B------:R-:W0:Y:S03]  /*39c0*/  LDCU.64 UR10, c[0x4][URZ] ;  /* 0x01000000ff0a77ac */ /* 0x000e260008000a00 */
[----:B------:R-:W-:Y:S01]  /*39d0*/  LOP3.LUT R21, R14, 0x80000000, RZ, 0xfc, !PT ;  /* 0x800000000e157812 */ /* 0x000fe200078efcff */
[----:B------:R-:W-:Y:S01]  /*39e0*/  UMOV UR6, URZ ;  /* 0x000000ff00067c82 */ /* 0x000fe20008000000 */
[----:B------:R-:W-:-:S05]  /*39f0*/  UMOV UR5, URZ ;  /* 0x000000ff00057c82 */ /* 0x000fca0008000000 */
.L_x_559:
[----:B0-----:R-:W-:Y:S01]  /*3a00*/  MOV R14, UR10 ;  /* 0x0000000a000e7c02 */ /* 0x001fe20008000f00 */
        /* <DEDUP_REMOVED lines=16> */
[--C-:B------:R-:W-:Y:S01]  /*3b10*/  @P3 IMAD.MOV.U32 R10, RZ, RZ, R16.reuse ;  /* 0x000000ffff0a3224 */ /* 0x100fe200078e0010 */
[-C--:B------:R-:W-:Y:S01]  /*3b20*/  @P0 MOV R6, R16.reuse ;  /* 0x0000001000060202 */ /* 0x080fe20000000f00 */
[----:B------:R-:W-:Y:S01]  /*3b30*/  @P5 IMAD.MOV.U32 R12, RZ, RZ, R16 ;  /* 0x000000ffff0c5224 */ /* 0x000fe200078e0010 */
[----:B------:R-:W-:Y:S02]  /*3b40*/  @P4 MOV R11, R16 ;  /* 0x00000010000b4202 */ /* 0x000fe40000000f00 */
[----:B------:R-:W-:-:S07]  /*3b50*/  IADD3 R18, PT, PT, R18, 0x4, RZ ;  /* 0x0000000412127810 */ /* 0x000fce0007ffe0ff */
[----:B------:R-:W-:Y:S01]  /*3b60*/  @P2 MOV R9, R16 ;  /* 0x0000001000092202 */ /* 0x000fe20000000f00 */
[----:B------:R-:W-:Y:S06]  /*3b70*/  BRA.U UP0, `(.L_x_559) ;  /* 0xfffffffd00a07547 */ /* 0x000fec000b83ffff */
        /* <DEDUP_REMOVED lines=41> */
.L_x_561:
[----:B------:R-:W-:Y:S05]  /*3e10*/  BSYNC.RECONVERGENT B2 ;  /* 0x0000000000027941 */ /* 0x000fea0003800200 */
.L_x_560:
        /* <DEDUP_REMOVED lines=18> */
.L_x_558:
[----:B------:R-:W-:Y:S05]  /*3f40*/  BSYNC.RECONVERGENT B1 ;  /* 0x0000000000017941 */ /* 0x000fea0003800200 */
.L_x_557:
[----:B------:R-:W-:Y:S02]  /*3f50*/  HFMA2 R20, -RZ, RZ, 1.0078125, -8.98838043212890625e-05 ;  /* 0x3c0885e4ff147431 */ /* 0x000fe400000001ff */
[----:B------:R-:W-:Y:S02]  /*3f60*/  IMAD.MOV.U32 R0, RZ, RZ, 0x37cbac00 ;  /* 0x37cbac00ff007424 */ /* 0x000fe400078e00ff */
[----:B------:R-:W-:Y:S01]  /*3f70*/  FMUL R15, R14, R14 ;  /* 0x0000000e0e0f7220 */ /* 0x000fe20000400000 */
[C---:B------:R-:W-:Y:S01]  /*3f80*/  LOP3.LUT R16, R18.reuse, 0x1, RZ, 0xc0, !PT ;  /* 0x0000000112107812 */ /* 0x040fe200078ec0ff */
[----:B------:R-:W-:Y:S01]  /*3f90*/  VIADD R18, R18, 0x1 ;  /* 0x0000000112127836 */ /* 0x000fe20000000000 */
[----:B------:R-:W-:Y:S01]  /*3fa0*/  MOV R19, 0x3e2aaaa8 ;  /* 0x3e2aaaa800137802 */ /* 0x000fe20000000f00 */
[----:B------:R-:W-:Y:S01]  /*3fb0*/  FFMA R0, R15, R0, -0.0013887860113754868507 ;  /* 0xbab607ed0f007423 */ /* 0x000fe20000000000 */
[----:B------:R-:W-:Y:S01]  /*3fc0*/  ISETP.NE.U32.AND P0, PT, R16, 0x1, PT ;  /* 0x000000011000780c */ /* 0x000fe20003f05070 */
[----:B------:R-:W-:Y:S01]  /*3fd0*/  BSSY.RECONVERGENT B2, `(.L_x_562) ;  /* 0x0000018000027945 */ /* 0x000fe20003800200 */
[----:B------:R-:W-:Y:S01]  /*3fe0*/  LOP3.LUT P1, RZ, R18, 0x2, RZ, 0xc0, !PT ;  /* 0x0000000212ff7812 */ /* 0x000fe2000782c0ff */
[----:B------:R-:W-:Y:S01]  /*3ff0*/  HFMA2 R18, -RZ, RZ, 0, 0 ;  /* 0x00000000ff127431 */ /* 0x000fe200000001ff */
        /* <DEDUP_REMOVED lines=14> */
[----:B------:R-:W-:-:S07]  /*40e0*/  MOV R16, 0x4100 ;  /* 0x0000410000107802 */ /* 0x000fce0000000f00 */
[----:B------:R-:W-:Y:S05]  /*40f0*/  CALL.REL.NOINC `($__internal_6_$__cuda_sm20_rcp_rn_f32_slowpath) ;  /* 0x0000002000507944 */ /* 0x000fea0003c00000 */
[----:B------:R-:W-:Y:S05]  /*4100*/  BRA `(.L_x_564) ;  /* 0x0000000000107947 */ /* 0x000fea0003800000 */
.L_x_563:
[----:B------:R-:W0:Y:S02]  /*4110*/  MUFU.RCP R22, R14 ;  /* 0x0000000e00167308 */ /* 0x000e240000001000 */
[----:B0-----:R-:W-:-:S04]  /*4120*/  FFMA R0, R14, R22, -1 ;  /* 0xbf8000000e007423 */ /* 0x001fc80000000016 */
[----:B------:R-:W-:-:S04]  /*4130*/  FADD.FTZ R15, -R0, -RZ ;  /* 0x800000ff000f7221 */ /* 0x000fc80000010100 */
[----:B------:R-:W-:-:S07]  /*4140*/  FFMA R22, R22, R15, R22 ;  /* 0x0000000f16167223 */ /* 0x000fce0000000016 */
.L_x_564:
[----:B------:R-:W-:Y:S05]  /*4150*/  BSYNC.RECONVERGENT B2 ;  /* 0x0000000000027941 */ /* 0x000fea0003800200 */
.L_x_562:
[----:B------:R-:W-:Y:S05]  /*4160*/  BRA `(.L_x_502) ;  /* 0x0000001000847947 */ /* 0x000fea0003800000 */
.L_x_539:
[----:B------:R-:W-:-:S13]  /*4170*/  ISETP.GT.AND P0, PT, R4, 0x1c, PT ;  /* 0x0000001c0400780c */ /* 0x000fda0003f04270 */
[----:B------:R-:W-:Y:S05]  /*4180*/  @P0 BRA `(.L_x_565) ;  /* 0x0000000400140947 */ /* 0x000fea0003800000 */
[----:B------:R-:W-:-:S05]  /*4190*/  IMAD.MOV.U32 R15, RZ, RZ, -0x1b ;  /* 0xffffffe5ff0f7424 */ /* 0x000fca00078e00ff */
[----:B------:R-:W-:-:S04]  /*41a0*/  VIADDMNMX.U32 R14, R4, R15, 0x2, PT ;  /* 0x00000002040e7446 */ /* 0x000fc8000380000f */
[----:B------:R-:W-:-:S04]  /*41b0*/  SHF.L.U32 R16, R14, 0x2, RZ ;  /* 0x000000020e107819 */ /* 0x000fc800000006ff */
[----:B------:R-:W0:Y:S02]  /*41c0*/  LDC R14, c[0x2][R16+0x7c] ;  /* 0x00801f00100e7b82 */ /* 0x000e240000000800 */
[----:B0-----:R-:W-:-:S04]  /*41d0*/  SHF.R.S32.HI R15, RZ, 0x1f, R14 ;  /* 0x0000001fff0f7819 */ /* 0x001fc8000001140e */
.L_x_953:
[----:B------:R-:W-:Y:S05]  /*41e0*/  BRX R14 -0x41f0                                                          (*"BRANCH_TARGETS .L_x_954,.L_x_955,.L_x_508"*) ;  /* 0xffffffbc0e847949 */ /* 0x000fea000383ffff */
.L_x_955:
[----:B-----5:R-:W-:Y:S01]  /*41f0*/  FFMA R0, -R0, R0, 1 ;  /* 0x3f80000000007423 */ /* 0x020fe20000000100 */
[----:B------:R-:W-:Y:S03]  /*4200*/  BSSY.RECONVERGENT B1, `(.L_x_566) ;  /* 0x000000c000017945 */ /* 0x000fe60003800200 */
[----:B------:R-:W-:Y:S01]  /*4210*/  VIADD R14, R0, 0xf3000000 ;  /* 0xf3000000000e7836 */ /* 0x000fe20000000000 */
[----:B------:R0:W1:Y:S04]  /*4220*/  MUFU.RSQ R15, R0 ;  /* 0x00000000000f7308 */ /* 0x0000680000001400 */
[----:B------:R-:W-:-:S13]  /*4230*/  ISETP.GT.U32.AND P0, PT, R14, 0x727fffff, PT ;  /* 0x727fffff0e00780c */ /* 0x000fda0003f04070 */
[----:B01----:R-:W-:Y:S05]  /*4240*/  @!P0 BRA `(.L_x_567) ;  /* 0x00000000000c8947 */ /* 0x003fea0003800000 */
[----:B------:R-:W-:-:S07]  /*4250*/  MOV R20, 0x4270 ;  /* 0x0000427000147802 */ /* 0x000fce0000000f00 */
[----:B------:R-:W-:Y:S05]  /*4260*/  CALL.REL.NOINC `($__internal_7_$__cuda_sm20_sqrt_rn_f32_slowpath) ;  /* 0x0000002000cc7944 */ /* 0x000fea0003c00000 */
[----:B------:R-:W-:Y:S05]  /*4270*/  BRA `(.L_x_568) ;  /* 0x0000000000107947 */ /* 0x000fea0003800000 */
.L_x_567:
[----:B------:R-:W-:Y:S01]  /*4280*/  FMUL.FTZ R19, R0, R15 ;  /* 0x0000000f00137220 */ /* 0x000fe20000410000 */
[----:B------:R-:W-:-:S03]  /*4290*/  FMUL.FTZ R14, R15, 0.5 ;  /* 0x3f0000000f0e7820 */ /* 0x000fc60000410000 */
[----:B------:R-:W-:-:S04]  /*42a0*/  FFMA R0, -R19, R19, R0 ;  /* 0x0000001313007223 */ /* 0x000fc80000000100 */
[----:B------:R-:W-:-:S07]  /*42b0*/  FFMA R19, R0, R14, R19 ;  /* 0x0000000e00137223 */ /* 0x000fce0000000013 */
.L_x_568:
[----:B------:R-:W-:Y:S05]  /*42c0*/  BSYNC.RECONVERGENT B1 ;  /* 0x0000000000017941 */ /* 0x000fea0003800200 */
.L_x_566:
[----:B------:R-:W0:Y:S01]  /*42d0*/  MUFU.RCP R0, R19 ;  /* 0x0000001300007308 */ /* 0x000e220000001000 */
[----:B------:R-:W-:Y:S01]  /*42e0*/  UMOV UR5, 0x3f800000 ;  /* 0x3f80000000057882 */ /* 0x000fe20000000000 */
[----:B------:R-:W-:Y:S01]  /*42f0*/  BSSY.RECONVERGENT B1, `(.L_x_569) ;  /* 0x000000d000017945 */ /* 0x000fe20003800200 */
[----:B------:R-:W-:-:S05]  /*4300*/  MOV R16, UR5 ;  /* 0x0000000500107c02 */ /* 0x000fca0008000f00 */
[----:B------:R-:W1:Y:S01]  /*4310*/  FCHK P0, -R16, R19 ;  /* 0x0000001310007302 */ /* 0x000e620000000100 */
[----:B0-----:R-:W-:-:S04]  /*4320*/  FFMA R15, R0, -R19, 1 ;  /* 0x3f800000000f7423 */ /* 0x001fc80000000813 */
[----:B------:R-:W-:-:S04]  /*4330*/  FFMA R0, R0, R15, R0 ;  /* 0x0000000f00007223 */ /* 0x000fc80000000000 */
[----:B------:R-:W-:-:S04]  /*4340*/  FFMA R14, R0, -1, RZ ;  /* 0xbf800000000e7823 */ /* 0x000fc800000000ff */
[----:B------:R-:W-:-:S04]  /*4350*/  FFMA R15, R14, -R19, -1 ;  /* 0xbf8000000e0f7423 */ /* 0x000fc80000000813 */
[----:B------:R-:W-:Y:S01]  /*4360*/  FFMA R22, R0, R15, R14 ;  /* 0x0000000f00167223 */ /* 0x000fe2000000000e */
[----:B-1----:R-:W-:Y:S06]  /*4370*/  @!P0 BRA `(.L_x_570) ;  /* 0x0000000000108947 */ /* 0x002fec0003800000 */
[----:B------:R-:W-:Y:S01]  /*4380*/  IMAD.MOV.U32 R14, RZ, RZ, -0x40800000 ;  /* 0xbf800000ff0e7424 */ /* 0x000fe200078e00ff */
[----:B------:R-:W-:-:S07]  /*4390*/  MOV R18, 0x43b0 ;  /* 0x000043b000127802 */ /* 0x000fce0000000f00 */
[----:B------:R-:W-:Y:S05]  /*43a0*/  CALL.REL.NOINC `($__internal_8_$__cuda_sm3x_div_rn_noftz_f32_slowpath) ;  /* 0x0000002000d87944 */ /* 0x000fea0003c00000 */
[----:B------:R-:W-:-:S07]  /*43b0*/  MOV R22, R17 ;  /* 0x0000001100167202 */ /* 0x000fce0000000f00 */
.L_x_570:
[----:B------:R-:W-:Y:S05]  /*43c0*/  BSYNC.RECONVERGENT B1 ;  /* 0x0000000000017941 */ /* 0x000fea0003800200 */
.L_x_569:
[----:B------:R-:W-:Y:S01]  /*43d0*/  IMAD.MOV.U32 R18, RZ, RZ, RZ ;  /* 0x000000ffff127224 */ /* 0x000fe200078e00ff */
[----:B------:R-:W-:Y:S06]  /*43e0*/  BRA `(.L_x_502) ;  /* 0x0000000c00e47947 */ /* 0x000fec0003800000 */
.L_x_954:
[----:B-----5:R-:W-:Y:S01]  /*43f0*/  FFMA R15, -R0, R0, 1 ;  /* 0x3f800000000f7423 */ /* 0x020fe20000000100 */
[----:B------:R-:W-:Y:S03]  /*4400*/  BSSY.RECONVERGENT B1, `(.L_x_571) ;  /* 0x000000e000017945 */ /* 0x000fe60003800200 */
[----:B------:R0:W1:Y:S01]  /*4410*/  MUFU.RSQ R0, R15 ;  /* 0x0000000f00007308 */ /* 0x0000620000001400 */
[----:B------:R-:W-:-:S04]  /*4420*/  IADD3 R14, PT, PT, R15, -0xd000000, RZ ;  /* 0xf30000000f0e7810 */ /* 0x000fc80007ffe0ff */
[----:B------:R-:W-:-:S13]  /*4430*/  ISETP.GT.U32.AND P0, PT, R14, 0x727fffff, PT ;  /* 0x727fffff0e00780c */ /* 0x000fda0003f04070 */
[----:B01----:R-:W-:Y:S05]  /*4440*/  @!P0 BRA `(.L_x_572) ;  /* 0x0000000000148947 */ /* 0x003fea0003800000 */
[----:B------:R-:W-:Y:S01]  /*4450*/  IMAD.MOV.U32 R0, RZ, RZ, R15 ;  /* 0x000000ffff007224 */ /* 0x000fe200078e000f */
[----:B------:R-:W-:-:S07]  /*4460*/  MOV R20, 0x4480 ;  /* 0x0000448000147802 */ /* 0x000fce0000000f00 */
[----:B------:R-:W-:Y:S05]  /*4470*/  CALL.REL.NOINC `($__internal_7_$__cuda_sm20_sqrt_rn_f32_slowpath) ;  /* 0x0000002000487944 */ /* 0x000fea0003c00000 */
[----:B------:R-:W-:Y:S01]  /*4480*/  MOV R14, R19 ;  /* 0x00000013000e7202 */ /* 0x000fe20000000f00 */
[----:B------:R-:W-:Y:S06]  /*4490*/  BRA `(.L_x_573) ;  /* 0x0000000000107947 */ /* 0x000fec0003800000 */
.L_x_572:
[----:B------:R-:W-:Y:S01]  /*44a0*/  FMUL.FTZ R14, R15, R0 ;  /* 0x000000000f0e7220 */ /* 0x000fe20000410000 */
[----:B------:R-:W-:-:S03]  /*44b0*/  FMUL.FTZ R0, R0, 0.5 ;  /* 0x3f00000000007820 */ /* 0x000fc60000410000 */
[----:B------:R-:W-:-:S04]  /*44c0*/  FFMA R15, -R14, R14, R15 ;  /* 0x0000000e0e0f7223 */ /* 0x000fc8000000010f */
[----:B------:R-:W-:-:S07]  /*44d0*/  FFMA R14, R15, R0, R14 ;  /* 0x000000000f0e7223 */ /* 0x000fce000000000e */
.L_x_573:
[----:B------:R-:W-:Y:S05]  /*44e0*/  BSYNC.RECONVERGENT B1 ;  /* 0x0000000000017941 */ /* 0x000fea0003800200 */
.L_x_571:
[----:B------:R-:W-:Y:S01]  /*44f0*/  VIADD R0, R14, 0x1800000 ;  /* 0x018000000e007836 */ /* 0x000fe20000000000 */
[----:B------:R-:W-:Y:S04]  /*4500*/  BSSY.RECONVERGENT B2, `(.L_x_574) ;  /* 0x000000b000027945 */ /* 0x000fe80003800200 */
[----:B------:R-:W-:-:S04]  /*4510*/  LOP3.LUT R0, R0, 0x7f800000, RZ, 0xc0, !PT ;  /* 0x7f80000000007812 */ /* 0x000fc800078ec0ff */
[----:B------:R-:W-:-:S13]  /*4520*/  ISETP.GT.U32.AND P0, PT, R0, 0x1ffffff, PT ;  /* 0x01ffffff0000780c */ /* 0x000fda0003f04070 */
[----:B------:R-:W-:Y:S05]  /*4530*/  @P0 BRA `(.L_x_575) ;  /* 0x00000000000c0947 */ /* 0x000fea0003800000 */
[----:B------:R-:W-:-:S07]  /*4540*/  MOV R16, 0x4560 ;  /* 0x0000456000107802 */ /* 0x000fce0000000f00 */
[----:B------:R-:W-:Y:S05]  /*4550*/  CALL.REL.NOINC `($__internal_6_$__cuda_sm20_rcp_rn_f32_slowpath) ;  /* 0x0000001c00387944 */ /* 0x000fea0003c00000 */
[----:B------:R-:W-:Y:S05]  /*4560*/  BRA `(.L_x_576) ;  /* 0x0000000000107947 */ /* 0x000fea0003800000 */
.L_x_575:
[----:B------:R-:W0:Y:S02]  /*4570*/  MUFU.RCP R15, R14 ;  /* 0x0000000e000f7308 */ /* 0x000e240000001000 */
[----:B0-----:R-:W-:-:S04]  /*4580*/  FFMA R0, R15, R14, -1 ;  /* 0xbf8000000f007423 */ /* 0x001fc8000000000e */
[----:B------:R-:W-:-:S04]  /*4590*/  FADD.FTZ R0, -R0, -RZ ;  /* 0x800000ff00007221 */ /* 0x000fc80000010100 */
[----:B------:R-:W-:-:S07]  /*45a0*/  FFMA R22, R15, R0, R15 ;  /* 0x000000000f167223 */ /* 0x000fce000000000f */
.L_x_576:
[----:B------:R-:W-:Y:S05]  /*45b0*/  BSYNC.RECONVERGENT B2 ;  /* 0x0000000000027941 */ /* 0x000fea0003800200 */
.L_x_574:
[----:B------:R-:W-:Y:S01]  /*45c0*/  HFMA2 R18, -RZ, RZ, 0, 0 ;  /* 0x00000000ff127431 */ /* 0x000fe200000001ff */
[----:B------:R-:W-:Y:S06]  /*45d0*/  BRA `(.L_x_502) ;  /* 0x0000000c00687947 */ /* 0x000fec0003800000 */
.L_x_565:
[----:B------:R-:W-:-:S05]  /*45e0*/  IMAD.MOV.U32 R15, RZ, RZ, -0x1d ;  /* 0xffffffe3ff0f7424 */ /* 0x000fca00078e00ff */
[----:B------:R-:W-:-:S04]  /*45f0*/  VIADDMNMX.U32 R14, R4, R15, 0x3, PT ;  /* 0x00000003040e7446 */ /* 0x000fc8000380000f */
[----:B------:R-:W-:-:S04]  /*4600*/  SHF.L.U32 R16, R14, 0x2, RZ ;  /* 0x000000020e107819 */ /* 0x000fc800000006ff */
[----:B------:R-:W0:Y:S02]  /*4610*/  LDC R14, c[0x2][R16+0x88] ;  /* 0x00802200100e7b82 */ /* 0x000e240000000800 */
[----:B0-----:R-:W-:-:S04]  /*4620*/  SHF.R.S32.HI R15, RZ, 0x1f, R14 ;  /* 0x0000001fff0f7819 */ /* 0x001fc8000001140e */
.L_x_957:
[----:B------:R-:W-:Y:S05]  /*4630*/  BRX R14 -0x4640                                                          (*"BRANCH_TARGETS .L_x_958,.L_x_959,.L_x_960,.L_x_508"*) ;  /* 0xffffffb80e707949 */ /* 0x000fea000383ffff */
.L_x_960:
[C---:B-----5:R-:W-:Y:S01]  /*4640*/  FMUL R14, |R0|.reuse, 1.4426950216293334961 ;  /* 0x3fb8aa3b000e7820 */ /* 0x060fe20000400200 */
[----:B------:R-:W-:Y:S02]  /*4650*/  IMAD.MOV.U32 R15, RZ, RZ, 0x42fc0000 ;  /* 0x42fc0000ff0f7424 */ /* 0x000fe400078e00ff */
[----:B------:R-:W-:Y:S01]  /*4660*/  FMUL R18, R0, R0 ;  /* 0x0000000000127220 */ /* 0x000fe20000400000 */
[----:B------:R-:W-:Y:S02]  /*4670*/  IMAD.MOV.U32 R17, RZ, RZ, 0x363d0ada ;  /* 0x363d0adaff117424 */ /* 0x000fe400078e00ff */
[----:B------:R-:W0:Y:S02]  /*4680*/  FRND.TRUNC R14, R14 ;  /* 0x0000000e000e7307 */ /* 0x000e24000020d000 */
[----:B------:R-:W-:-:S04]  /*4690*/  FFMA R17, R18, R17, 0.00019836159481201320887 ;  /* 0x394fff4912117423 */ /* 0x000fc80000000011 */
[----:B------:R-:W-:-:S04]  /*46a0*/  FFMA R19, R18, R17, 0.0083333496004343032837 ;  /* 0x3c08889a12137423 */ /* 0x000fc80000000011 */
[----:B------:R-:W-:-:S04]  /*46b0*/  FFMA R19, R18, R19, 0.16666667163372039795 ;  /* 0x3e2aaaab12137423 */ /* 0x000fc80000000013 */
[----:B------:R-:W-:Y:S01]  /*46c0*/  FMUL R19, R18, R19 ;  /* 0x0000001312137220 */ /* 0x000fe20000400000 */
[----:B------:R-:W-:Y:S01]  /*46d0*/  HFMA2 R18, -RZ, RZ, 0, 0 ;  /* 0x00000000ff127431 */ /* 0x000fe200000001ff */
[----:B0-----:R-:W-:Y:S02]  /*46e0*/  FSETP.GT.AND P0, PT, |R14|, 126, PT ;  /* 0x42fc00000e00780b */ /* 0x001fe40003f04200 */
        /* <DEDUP_REMOVED lines=11> */
[----:B0-----:R-:W-:-:S04]  /*47a0*/  FMUL.FTZ R14, R14, -0.125 ;  /* 0xbe0000000e0e7820 */ /* 0x001fc80000410000 */
[----:B------:R-:W-:-:S05]  /*47b0*/  FFMA R17, R15, 2, R14 ;  /* 0x400000000f117823 */ /* 0x000fca000000000e */
[--C-:B------:R-:W-:Y:S01]  /*47c0*/  LOP3.LUT R22, R17, 0x80000000, R0.reuse, 0xb8, !PT ;  /* 0x8000000011167812 */ /* 0x100fe200078eb800 */
[----:B------:R-:W-:Y:S01]  /*47d0*/  @!P0 FFMA R22, R0, R19, R0 ;  /* 0x0000001300168223 */ /* 0x000fe20000000000 */
[----:B------:R-:W-:Y:S06]  /*47e0*/  BRA `(.L_x_502) ;  /* 0x0000000800e47947 */ /* 0x000fec0003800000 */
.L_x_958:
[----:B-----5:R-:W-:Y:S01]  /*47f0*/  FFMA R14, R0, R0, 1 ;  /* 0x3f800000000e7423 */ /* 0x020fe20000000000 */
        /* <DEDUP_REMOVED lines=8> */
.L_x_578:
[----:B------:R-:W0:Y:S02]  /*4880*/  MUFU.RCP R22, R14 ;  /* 0x0000000e00167308 */ /* 0x000e240000001000 */
[----:B0-----:R-:W-:-:S04]  /*4890*/  FFMA R0, R14, R22, -1 ;  /* 0xbf8000000e007423 */ /* 0x001fc80000000016 */
[----:B------:R-:W-:-:S04]  /*48a0*/  FADD.FTZ R15, -R0, -RZ ;  /* 0x800000ff000f7221 */ /* 0x000fc80000010100 */
[----:B------:R-:W-:-:S07]  /*48b0*/  FFMA R22, R22, R15, R22 ;  /* 0x0000000f16167223 */ /* 0x000fce0000000016 */
.L_x_579:
[----:B------:R-:W-:Y:S05]  /*48c0*/  BSYNC.RECONVERGENT B2 ;  /* 0x0000000000027941 */ /* 0x000fea0003800200 */
.L_x_577:
[----:B------:R-:W-:Y:S01]  /*48d0*/  MOV R18, RZ ;  /* 0x000000ff00127202 */ /* 0x000fe20000000f00 */
[----:B------:R-:W-:Y:S06]  /*48e0*/  BRA `(.L_x_502) ;  /* 0x0000000800a47947 */ /* 0x000fec0003800000 */
.L_x_959:
[----:B-----5:R-:W-:Y:S01]  /*48f0*/  FMUL R14, |R0|, 1.4426950216293334961 ;  /* 0x3fb8aa3b000e7820 */ /* 0x020fe20000400200 */
[----:B------:R-:W-:Y:S02]  /*4900*/  IMAD.MOV.U32 R15, RZ, RZ, 0x42fc0000 ;  /* 0x42fc0000ff0f7424 */ /* 0x000fe400078e00ff */
[----:B------:R-:W-:-:S03]  /*4910*/  IMAD.MOV.U32 R18, RZ, RZ, RZ ;  /* 0x000000ffff127224 */ /* 0x000fc600078e00ff */
        /* <DEDUP_REMOVED lines=13> */
[----:B------:R-:W-:Y:S01]  /*49f0*/  FFMA R22, R15, 2, R22 ;  /* 0x400000000f167823 */ /* 0x000fe20000000016 */
[----:B------:R-:W-:Y:S06]  /*4a00*/  BRA `(.L_x_502) ;  /* 0x00000008005c7947 */ /* 0x000fec0003800000 */
.L_x_538:
        /* <DEDUP_REMOVED lines=9> */
.L_x_962:
[----:B------:R-:W-:Y:S05]  /*4aa0*/  BRX R14 -0x4ab0                                                          (*"BRANCH_TARGETS .L_x_963,.L_x_964,.L_x_508"*) ;  /* 0xffffffb40e547949 */ /* 0x000fea000383ffff */
.L_x_964:
        /* <DEDUP_REMOVED lines=11> */
.L_x_583:
[----:B------:R-:W-:Y:S01]  /*4b60*/  FMUL.FTZ R14, R15, R0 ;  /* 0x000000000f0e7220 */ /* 0x000fe20000410000 */
[----:B------:R-:W-:-:S03]  /*4b70*/  FMUL.FTZ R0, R0, 0.5 ;  /* 0x3f00000000007820 */ /* 0x000fc60000410000 */
[----:B------:R-:W-:-:S04]  /*4b80*/  FFMA R15, -R14, R14, R15 ;  /* 0x0000000e0e0f7223 */ /* 0x000fc8000000010f */
[----:B------:R-:W-:-:S07]  /*4b90*/  FFMA R14, R15, R0, R14 ;  /* 0x000000000f0e7223 */ /* 0x000fce000000000e */
.L_x_584:
[----:B------:R-:W-:Y:S05]  /*4ba0*/  BSYNC.RECONVERGENT B1 ;  /* 0x0000000000017941 */ /* 0x000fea0003800200 */
.L_x_582:
        /* <DEDUP_REMOVED lines=8> */
.L_x_586:
[----:B------:R-:W0:Y:S02]  /*4c30*/  MUFU.RCP R15, R14 ;  /* 0x0000000e000f7308 */ /* 0x000e240000001000 */
[----:B0-----:R-:W-:-:S04]  /*4c40*/  FFMA R0, R15, R14, -1 ;  /* 0xbf8000000f007423 */ /* 0x001fc8000000000e */
[----:B------:R-:W-:-:S04]  /*4c50*/  FADD.FTZ R0, -R0, -RZ ;  /* 0x800000ff00007221 */ /* 0x000fc80000010100 */
[----:B------:R-:W-:-:S07]  /*4c60*/  FFMA R22, R15, R0, R15 ;  /* 0x000000000f167223 */ /* 0x000fce000000000f */
.L_x_587:
[----:B------:R-:W-:Y:S05]  /*4c70*/  BSYNC.RECONVERGENT B2 ;  /* 0x0000000000027941 */ /* 0x000fea0003800200 */
.L_x_585:
[----:B------:R-:W-:Y:S01]  /*4c80*/  HFMA2 R18, -RZ, RZ, 0, 0 ;  /* 0x00000000ff127431 */ /* 0x000fe200000001ff */
[----:B------:R-:W-:Y:S06]  /*4c90*/  BRA `(.L_x_502) ;  /* 0x0000000400b87947 */ /* 0x000fec0003800000 */
.L_x_963:
[----:B-----5:R-:W-:Y:S01]  /*4ca0*/  FMUL R14, |R0|, 1.4426950216293334961 ;  /* 0x3fb8aa3b000e7820 */ /* 0x020fe20000400200 */
[----:B------:R-:W-:Y:S01]  /*4cb0*/  IMAD.MOV.U32 R15, RZ, RZ, 0x42fc0000 ;  /* 0x42fc0000ff0f7424 */ /* 0x000fe200078e00ff */
        /* <DEDUP_REMOVED lines=23> */
.L_x_589:
[----:B------:R-:W0:Y:S02]  /*4e30*/  MUFU.RCP R22, R14 ;  /* 0x0000000e00167308 */ /* 0x000e240000001000 */
[----:B0-----:R-:W-:-:S04]  /*4e40*/  FFMA R0, R14, R22, -1 ;  /* 0xbf8000000e007423 */ /* 0x001fc80000000016 */
[----:B------:R-:W-:-:S04]  /*4e50*/  FADD.FTZ R15, -R0, -RZ ;  /* 0x800000ff000f7221 */ /* 0x000fc80000010100 */
[----:B------:R-:W-:-:S07]  /*4e60*/  FFMA R22, R22, R15, R22 ;  /* 0x0000000f16167223 */ /* 0x000fce0000000016 */
.L_x_590:
[----:B------:R-:W-:Y:S05]  /*4e70*/  BSYNC.RECONVERGENT B2 ;  /* 0x0000000000027941 */ /* 0x000fea0003800200 */
.L_x_588:
[----:B------:R-:W-:Y:S01]  /*4e80*/  MOV R18, RZ ;  /* 0x000000ff00127202 */ /* 0x000fe20000000f00 */
[----:B------:R-:W-:Y:S06]  /*4e90*/  BRA `(.L_x_502) ;  /* 0x0000000400387947 */ /* 0x000fec0003800000 */
.L_x_581:
[----:B------:R-:W-:-:S05]  /*4ea0*/  IMAD.MOV.U32 R15, RZ, RZ, -0x22 ;  /* 0xffffffdeff0f7424 */ /* 0x000fca00078e00ff */
[----:B------:R-:W-:-:S04]  /*4eb0*/  VIADDMNMX.U32 R14, R4, R15, 0x2, PT ;  /* 0x00000002040e7446 */ /* 0x000fc8000380000f */
[----:B------:R-:W-:-:S04]  /*4ec0*/  SHF.L.U32 R16, R14, 0x2, RZ ;  /* 0x000000020e107819 */ /* 0x000fc800000006ff */
[----:B------:R-:W0:Y:S02]  /*4ed0*/  LDC R14, c[0x2][R16+0xa4] ;  /* 0x00802900100e7b82 */ /* 0x000e240000000800 */
[----:B0-----:R-:W-:-:S04]  /*4ee0*/  SHF.R.S32.HI R15, RZ, 0x1f, R14 ;  /* 0x0000001fff0f7819 */ /* 0x001fc8000001140e */
.L_x_966:
[----:B------:R-:W-:Y:S05]  /*4ef0*/  BRX R14 -0x4f00                                                          (*"BRANCH_TARGETS .L_x_967,.L_x_968,.L_x_508"*) ;  /* 0xffffffb00e407949 */ /* 0x000fea000383ffff */
.L_x_968:
[----:B-----5:R-:W-:Y:S01]  /*4f00*/  FFMA R14, -R0, R0, 1 ;  /* 0x3f800000000e7423 */ /* 0x020fe20000000100 */
        /* <DEDUP_REMOVED lines=8> */
.L_x_592:
[----:B------:R-:W0:Y:S02]  /*4f90*/  MUFU.RCP R22, R14 ;  /* 0x0000000e00167308 */ /* 0x000e240000001000 */
[----:B0-----:R-:W-:-:S04]  /*4fa0*/  FFMA R0, R14, R22, -1 ;  /* 0xbf8000000e007423 */ /* 0x001fc80000000016 */
[----:B------:R-:W-:-:S04]  /*4fb0*/  FADD.FTZ R15, -R0, -RZ ;  /* 0x800000ff000f7221 */ /* 0x000fc80000010100 */
[----:B------:R-:W-:-:S07]  /*4fc0*/  FFMA R22, R22, R15, R22 ;  /* 0x0000000f16167223 */ /* 0x000fce0000000016 */
.L_x_593:
[----:B------:R-:W-:Y:S05]  /*4fd0*/  BSYNC.RECONVERGENT B2 ;  /* 0x0000000000027941 */ /* 0x000fea0003800200 */
.L_x_591:
[----:B------:R-:W-:Y:S01]  /*4fe0*/  HFMA2 R18, -RZ, RZ, 0, 0 ;  /* 0x00000000ff127431 */ /* 0x000fe200000001ff */
[----:B------:R-:W-:Y:S06]  /*4ff0*/  BRA `(.L_x_502) ;  /* 0x0000000000e07947 */ /* 0x000fec0003800000 */
.L_x_967:
[----:B-----5:R-:W-:Y:S01]  /*5000*/  FFMA R15, R0, R0, -1 ;  /* 0xbf800000000f7423 */ /* 0x020fe20000000000 */
[----:B------:R-:W-:Y:S03]  /*5010*/  BSSY.RECONVERGENT B1, `(.L_x_594) ;  /* 0x000000e000017945 */ /* 0x000fe60003800200 */
[----:B------:R-:W-:Y:S01]  /*5020*/  VIADD R14, R15, 0xf3000000 ;  /* 0xf30000000f0e7836 */ /* 0x000fe20000000000 */
[----:B------:R0:W1:Y:S04]  /*5030*/  MUFU.RSQ R0, R15 ;  /* 0x0000000f00007308 */ /* 0x0000680000001400 */
[----:B------:R-:W-:-:S13]  /*5040*/  ISETP.GT.U32.AND P0, PT, R14, 0x727fffff, PT ;  /* 0x727fffff0e00780c */ /* 0x000fda0003f04070 */
[----:B01----:R-:W-:Y:S05]  /*5050*/  @!P0 BRA `(.L_x_595) ;  /* 0x0000000000148947 */ /* 0x003fea0003800000 */
[----:B------:R-:W-:Y:S02]  /*5060*/  MOV R0, R15 ;  /* 0x0000000f00007202 */ /* 0x000fe40000000f00 */
[----:B------:R-:W-:-:S07]  /*5070*/  MOV R20, 0x5090 ;  /* 0x0000509000147802 */ /* 0x000fce0000000f00 */
[----:B------:R-:W-:Y:S05]  /*5080*/  CALL.REL.NOINC `($__internal_7_$__cuda_sm20_sqrt_rn_f32_slowpath) ;  /* 0x0000001400447944 */ /* 0x000fea0003c00000 */
[----:B------:R-:W-:Y:S01]  /*5090*/  IMAD.MOV.U32 R14, RZ, RZ, R19 ;  /* 0x000000ffff0e7224 */ /* 0x000fe200078e0013 */
[----:B------:R-:W-:Y:S06]  /*50a0*/  BRA `(.L_x_596) ;  /* 0x0000000000107947 */ /* 0x000fec0003800000 */
.L_x_595:
[----:B------:R-:W-:Y:S01]  /*50b0*/  FMUL.FTZ R14, R15, R0 ;  /* 0x000000000f0e7220 */ /* 0x000fe20000410000 */
[----:B------:R-:W-:-:S03]  /*50c0*/  FMUL.FTZ R0, R0, 0.5 ;  /* 0x3f00000000007820 */ /* 0x000fc60000410000 */
[----:B------:R-:W-:-:S04]  /*50d0*/  FFMA R15, -R14, R14, R15 ;  /* 0x0000000e0e0f7223 */ /* 0x000fc8000000010f */
[----:B------:R-:W-:-:S07]  /*50e0*/  FFMA R14, R15, R0, R14 ;  /* 0x000000000f0e7223 */ /* 0x000fce000000000e */
.L_x_596:
[----:B------:R-:W-:Y:S05]  /*50f0*/  BSYNC.RECONVERGENT B1 ;  /* 0x0000000000017941 */ /* 0x000fea0003800200 */
.L_x_594:
[----:B------:R-:W-:Y:S01]  /*5100*/  IADD3 R0, PT, PT, R14, 0x1800000, RZ ;  /* 0x018000000e007810 */ /* 0x000fe20007ffe0ff */
[----:B------:R-:W-:Y:S03]  /*5110*/  BSSY.RECONVERGENT B2, `(.L_x_597) ;  /* 0x000000b000027945 */ /* 0x000fe60003800200 */
[----:B------:R-:W-:-:S04]  /*5120*/  LOP3.LUT R0, R0, 0x7f800000, RZ, 0xc0, !PT ;  /* 0x7f80000000007812 */ /* 0x000fc800078ec0ff */
[----:B------:R-:W-:-:S13]  /*5130*/  ISETP.GT.U32.AND P0, PT, R0, 0x1ffffff, PT ;  /* 0x01ffffff0000780c */ /* 0x000fda0003f04070 */
[----:B------:R-:W-:Y:S05]  /*5140*/  @P0 BRA `(.L_x_598) ;  /* 0x00000000000c0947 */ /* 0x000fea0003800000 */
[----:B------:R-:W-:-:S07]  /*5150*/  MOV R16, 0x5170 ;  /* 0x0000517000107802 */ /* 0x000fce0000000f00 */
[----:B------:R-:W-:Y:S05]  /*5160*/  CALL.REL.NOINC `($__internal_6_$__cuda_sm20_rcp_rn_f32_slowpath) ;  /* 0x0000001000347944 */ /* 0x000fea0003c00000 */
[----:B------:R-:W-:Y:S05]  /*5170*/  BRA `(.L_x_599) ;  /* 0x0000000000107947 */ /* 0x000fea0003800000 */
.L_x_598:
[----:B------:R-:W0:Y:S02]  /*5180*/  MUFU.RCP R15, R14 ;  /* 0x0000000e000f7308 */ /* 0x000e240000001000 */
[----:B0-----:R-:W-:-:S04]  /*5190*/  FFMA R0, R15, R14, -1 ;  /* 0xbf8000000f007423 */ /* 0x001fc8000000000e */
[----:B------:R-:W-:-:S04]  /*51a0*/  FADD.FTZ R0, -R0, -RZ ;  /* 0x800000ff00007221 */ /* 0x000fc80000010100 */
[----:B------:R-:W-:-:S07]  /*51b0*/  FFMA R22, R15, R0, R15 ;  /* 0x000000000f167223 */ /* 0x000fce000000000f */
.L_x_599:
[----:B------:R-:W-:Y:S05]  /*51c0*/  BSYNC.RECONVERGENT B2 ;  /* 0x0000000000027941 */ /* 0x000fea0003800200 */
.L_x_597:
[----:B------:R-:W-:Y:S01]  /*51d0*/  IMAD.MOV.U32 R18, RZ, RZ, RZ ;  /* 0x000000ffff127224 */ /* 0x000fe200078e00ff */
[----:B------:R-:W-:Y:S06]  /*51e0*/  BRA `(.L_x_502) ;  /* 0x0000000000647947 */ /* 0x000fec0003800000 */
.L_x_580:
[----:B------:R-:W-:-:S04]  /*51f0*/  IADD3 R14, PT, PT, R4, -0x25, RZ ;  /* 0xffffffdb040e7810 */ /* 0x000fc80007ffe0ff */
[----:B------:R-:W-:-:S13]  /*5200*/  ISETP.GE.U32.AND P0, PT, R14, 0x5, PT ;  /* 0x000000050e00780c */ /* 0x000fda0003f06070 */
[----:B------:R-:W-:Y:S05]  /*5210*/  @!P0 BRA `(.L_x_600) ;  /* 0x0000000000508947 */ /* 0x000fea0003800000 */
[----:B------:R-:W-:-:S05]  /*5220*/  IMAD.MOV.U32 R15, RZ, RZ, -0x24 ;  /* 0xffffffdcff0f7424 */ /* 0x000fca00078e00ff */
[----:B------:R-:W-:-:S04]  /*5230*/  VIADDMNMX.U32 R14, R4, R15, 0x7, PT ;  /* 0x00000007040e7446 */ /* 0x000fc8000380000f */
[----:B------:R-:W-:-:S04]  /*5240*/  SHF.L.U32 R16, R14, 0x2, RZ ;  /* 0x000000020e107819 */ /* 0x000fc800000006ff */
[----:B------:R-:W0:Y:S02]  /*5250*/  LDC R14, c[0x2][R16+0xb0] ;  /* 0x00802c00100e7b82 */ /* 0x000e240000000800 */
[----:B0-----:R-:W-:-:S04]  /*5260*/  SHF.R.S32.HI R15, RZ, 0x1f, R14 ;  /* 0x0000001fff0f7819 */ /* 0x001fc8000001140e */
.L_x_970:
[----:B------:R-:W-:Y:S05]  /*5270*/  BRX R14 -0x5280                                                          (*"BRANCH_TARGETS .L_x_971,.L_x_508,.L_x_920"*) ;  /* 0xffffffac0e607949 */ /* 0x000fea000383ffff */
.L_x_920:
[----:B------:R-:W-:Y:S01]  /*5280*/  IMAD.MOV.U32 R18, RZ, RZ, RZ ;  /* 0x000000ffff127224 */ /* 0x000fe200078e00ff */
[----:B------:R-:W-:Y:S06]  /*5290*/  BRA `(.L_x_502) ;  /* 0x0000000000387947 */ /* 0x000fec0003800000 */
.L_x_508:
[----:B------:R-:W-:Y:S02]  /*52a0*/  HFMA2 R22, -RZ, RZ, 0, 0 ;  /* 0x00000000ff167431 */ /* 0x000fe400000001ff */
[----:B------:R-:W-:Y:S01]  /*52b0*/  IMAD.MOV.U32 R18, RZ, RZ, RZ ;  /* 0x000000ffff127224 */ /* 0x000fe200078e00ff */
[----:B------:R-:W-:Y:S06]  /*52c0*/  BRA `(.L_x_502) ;  /* 0x00000000002c7947 */ /* 0x000fec0003800000 */
.L_x_971:
[C---:B-----5:R-:W-:Y:S01]  /*52d0*/  FSETP.GT.AND P0, PT, R0.reuse, RZ, PT ;  /* 0x000000ff0000720b */ /* 0x060fe20003f04000 */
[----:B------:R-:W-:Y:S01]  /*52e0*/  IMAD.MOV.U32 R18, RZ, RZ, RZ ;  /* 0x000000ffff127224 */ /* 0x000fe200078e00ff */
[----:B------:R-:W-:Y:S02]  /*52f0*/  FSETP.GEU.AND P1, PT, R0, RZ, PT ;  /* 0x000000ff0000720b */ /* 0x000fe40003f2e000 */
[----:B------:R-:W-:Y:S02]  /*5300*/  SEL R0, RZ, 0x1, !P0 ;  /* 0x00000001ff007807 */ /* 0x000fe40004000000 */
[----:B------:R-:W-:-:S07]  /*5310*/  MOV R22, RZ ;  /* 0x000000ff00167202 */ /* 0x000fce0000000f00 */
[----:B------:R-:W-:Y:S02]  /*5320*/  @!P0 IMAD.MOV R22, RZ, RZ, -0x1 ;  /* 0xffffffffff168424 */ /* 0x000fe400078e02ff */
[----:B------:R-:W-:-:S04]  /*5330*/  @P1 IADD3 R22, PT, PT, R0, RZ, RZ ;  /* 0x000000ff00161210 */ /* 0x000fc80007ffe0ff */
[----:B------:R-:W-:Y:S01]  /*5340*/  I2FP.F32.S32 R22, R22 ;  /* 0x0000001600167245 */ /* 0x000fe20000201400 */
[----:B------:R-:W-:Y:S06]  /*5350*/  BRA `(.L_x_502) ;  /* 0x0000000000087947 */ /* 0x000fec0003800000 */
.L_x_600:
[----:B------:R-:W-:Y:S02]  /*5360*/  HFMA2 R22, -RZ, RZ, 0, 0 ;  /* 0x00000000ff167431 */ /* 0x000fe400000001ff */
[----:B------:R-:W-:-:S07]  /*5370*/  IMAD.MOV.U32 R18, RZ, RZ, RZ ;  /* 0x000000ffff127224 */ /* 0x000fce00078e00ff */
.L_x_502:
[----:B------:R-:W0:Y:S02]  /*5380*/  LDCU.64 UR6, c[0x0][0x3a0] ;  /* 0x00007400ff0677ac */ /* 0x000e240008000a00 */
[----:B0-----:R-:W-:Y:S01]  /*5390*/  MOV R14, UR6 ;  /* 0x00000006000e7c02 */ /* 0x001fe20008000f00 */
[----:B------:R-:W-:-:S04]  /*53a0*/  IMAD.U32 R15, RZ, RZ, UR7 ;  /* 0x00000007ff0f7e24 */ /* 0x000fc8000f8e00ff */
[----:B------:R-:W-:-:S05]  /*53b0*/  IMAD.WIDE.U32 R16, R5, 0x4, R14 ;  /* 0x0000000405107825 */ /* 0x000fca00078e000e */
[----:B-----5:R-:W2:Y:S01]  /*53c0*/  LDG.E R0, desc[UR8][R16.64] ;  /* 0x0000000810007981 */ /* 0x020ea2000c1e1900 */
[----:B------:R-:W-:-:S04]  /*53d0*/  ISETP.NE.AND P0, PT, R7, -0x1, PT ;  /* 0xffffffff0700780c */ /* 0x000fc80003f05270 */
[----:B------:R-:W-:Y:S01]  /*53e0*/  ISETP.EQ.OR P0, PT, R4, 0x10, !P0 ;  /* 0x000000100400780c */ /* 0x000fe20004702670 */
[----:B--2---:R-:W-:-:S05]  /*53f0*/  FFMA R5, R3, R22, R0 ;  /* 0x0000001603057223 */ /* 0x004fca0000000000 */
[----:B------:R0:W-:Y:S07]  /*5400*/  STG.E desc[UR8][R16.64], R5 ;  /* 0x0000000510007986 */ /* 0x0001ee000c101908 */
[----:B------:R-:W-:Y:S05]  /*5410*/  @P0 BRA `(.L_x_497) ;  /* 0x0000000000180947 */ /* 0x000fea0003800000 */
[----:B------:R-:W0:Y:S02]  /*5420*/  LDCU UR5, c[0x0][0x3c0] ;  /* 0x00007800ff0577ac */ /* 0x000e240008000800 */
[----:B0-----:R-:W-:-:S04]  /*5430*/  IMAD R5, R2, UR5, R7 ;  /* 0x0000000502057c24 */ /* 0x001fc8000f8e0207 */
[----:B------:R-:W-:-:S05]  /*5440*/  IMAD.WIDE.U32 R4, R5, 0x4, R14 ;  /* 0x0000000405047825 */ /* 0x000fca00078e000e */
[----:B------:R-:W2:Y:S02]  /*5450*/  LDG.E R0, desc[UR8][R4.64] ;  /* 0x0000000804007981 */ /* 0x000ea4000c1e1900 */
[----:B--2---:R-:W-:-:S05]  /*5460*/  FFMA R3, R3, R18, R0 ;  /* 0x0000001203037223 */ /* 0x004fca0000000000 */
[----:B------:R1:W-:Y:S02]  /*5470*/  STG.E desc[UR8][R4.64], R3 ;  /* 0x0000000304007986 */ /* 0x0003e4000c101908 */
.L_x_497:
[----:B------:R-:W-:Y:S05]  /*5480*/  BSYNC.RECONVERGENT B0 ;  /* 0x0000000000007941 */ /* 0x000fea0003800200 */
.L_x_496:
[----:B------:R-:W-:-:S13]  /*5490*/  ISETP.NE.AND P0, PT, R13, RZ, PT ;  /* 0x000000ff0d00720c */ /* 0x000fda0003f05270 */
[----:B------:R-:W-:Y:S05]  /*54a0*/  @P0 BRA `(.L_x_601) ;  /* 0xffffffb000540947 */ /* 0x000fea000383ffff */
.L_x_495:
[----:B01----:R-:W0:Y:S02]  /*54b0*/  LDC R3, c[0x0][0x3bc] ;  /* 0x0000ef00ff037b82 */ /* 0x003e240000000800 */
[----:B0-----:R-:W-:-:S13]  /*54c0*/  ISETP.NE.AND P0, PT, R3, RZ, PT ;  /* 0x000000ff0300720c */ /* 0x001fda0003f05270 */
[----:B------:R-:W-:Y:S05]  /*54d0*/  @!P0 EXIT ;  /* 0x000000000000894d */ /* 0x000fea0003800000 */
[C---:B------:R-:W-:Y:S02]  /*54e0*/  ISETP.GE.U32.AND P0, PT, R3.reuse, 0x10, PT ;  /* 0x000000100300780c */ /* 0x040fe40003f06070 */
[----:B------:R-:W-:Y:S02]  /*54f0*/  LOP3.LUT R4, R3, 0xf, RZ, 0xc0, !PT ;  /* 0x0000000f03047812 */ /* 0x000fe400078ec0ff */
[----:B------:R-:W-:Y:S02]  /*5500*/  MOV R5, RZ ;  /* 0x000000ff00057202 */ /* 0x000fe40000000f00 */
[----:B------:R-:W-:-:S07]  /*5510*/  ISETP.NE.AND P1, PT, R4, RZ, PT ;  /* 0x000000ff0400720c */ /* 0x000fce0003f25270 */
[----:B------:R-:W-:Y:S06]  /*5520*/  @!P0 BRA `(.L_x_602) ;  /* 0x0000000400a48947 */ /* 0x000fec0003800000 */
[----:B------:R-:W0:Y:S01]  /*5530*/  LDC R9, c[0x0][0x3c0] ;  /* 0x0000f000ff097b82 */ /* 0x000e220000000800 */
[----:B------:R-:W-:Y:S01]  /*5540*/  LOP3.LUT R5, R3, 0xfffffff0, RZ, 0xc0, !PT ;  /* 0xfffffff003057812 */ /* 0x000fe200078ec0ff */
[----:B------:R-:W-:-:S04]  /*5550*/  IMAD R11, R2, R3, 0x7 ;  /* 0x00000007020b7424 */ /* 0x000fc800078e0203 */
[----:B------:R-:W-:Y:S02]  /*5560*/  IMAD.MOV R0, RZ, RZ, -R5 ;  /* 0x000000ffff007224 */ /* 0x000fe400078e0a05 */
[----:B------:R-:W1:Y:S01]  /*5570*/  LDC.64 R6, c[0x0][0x3a8] ;  /* 0x0000ea00ff067b82 */ /* 0x000e620000000a00 */
[----:B0-----:R-:W-:-:S07]  /*5580*/  IMAD R9, R2, R9, 0x7 ;  /* 0x0000000702097424 */ /* 0x001fce00078e0209 */
.L_x_603:
[----:B--2---:R-:W-:-:S05]  /*5590*/  IADD3 R13, PT, PT, R9, -0x7, RZ ;  /* 0xfffffff9090d7810 */ /* 0x004fca0007ffe0ff */
[----:B------:R-:W-:-:S05]  /*55a0*/  IMAD.WIDE.U32 R12, R13, 0x4, R14 ;  /* 0x000000040d0c7825 */ /* 0x000fca00078e000e */
[----:B------:R-:W2:Y:S01]  /*55b0*/  LDG.E R25, desc[UR8][R12.64] ;  /* 0x000000080c197981 */ /* 0x000ea2000c1e1900 */
[----:B------:R-:W-:Y:S01]  /*55c0*/  VIADD R17, R11, 0xfffffff9 ;  /* 0xfffffff90b117836 */ /* 0x000fe20000000000 */
[----:B------:R-:W-:-:S03]  /*55d0*/  IADD3 R19, PT, PT, R9, -0x6, RZ ;  /* 0xfffffffa09137810 */ /* 0x000fc60007ffe0ff */
[----:B-1----:R-:W-:-:S04]  /*55e0*/  IMAD.WIDE.U32 R16, R17, 0x4, R6 ;  /* 0x0000000411107825 */ /* 0x002fc800078e0006 */
[----:B------:R-:W-:Y:S01]  /*55f0*/  IMAD.WIDE.U32 R18, R19, 0x4, R14 ;  /* 0x0000000413127825 */ /* 0x000fe200078e000e */
[----:B--2---:R0:W-:Y:S04]  /*5600*/  STG.E desc[UR8][R16.64], R25 ;  /* 0x0000001910007986 */ /* 0x0041e8000c101908 */
[----:B------:R-:W2:Y:S01]  /*5610*/  LDG.E R27, desc[UR8][R18.64] ;  /* 0x00000008121b7981 */ /* 0x000ea2000c1e1900 */
[----:B------:R-:W-:Y:S01]  /*5620*/  VIADD R21, R11, 0xfffffffa ;  /* 0xfffffffa0b157836 */ /* 0x000fe20000000000 */
[----:B------:R-:W-:-:S03]  /*5630*/  IADD3 R23, PT, PT, R9, -0x5, RZ ;  /* 0xfffffffb09177810 */ /* 0x000fc60007ffe0ff */
[----:B------:R-:W-:-:S04]  /*5640*/  IMAD.WIDE.U32 R20, R21, 0x4, R6 ;  /* 0x0000000415147825 */ /* 0x000fc800078e0006 */
[----:B------:R-:W-:Y:S01]  /*5650*/  IMAD.WIDE.U32 R22, R23, 0x4, R14 ;  /* 0x0000000417167825 */ /* 0x000fe200078e000e */
[----:B--2---:R1:W-:Y:S04]  /*5660*/  STG.E desc[UR8][R20.64], R27 ;  /* 0x0000001b14007986 */ /* 0x0043e8000c101908 */
[----:B------:R-:W2:Y:S01]  /*5670*/  LDG.E R29, desc[UR8][R22.64] ;  /* 0x00000008161d7981 */ /* 0x000ea2000c1e1900 */
[----:B------:R-:W-:Y:S01]  /*5680*/  VIADD R13, R11, 0xfffffffb ;  /* 0xfffffffb0b0d7836 */ /* 0x000fe20000000000 */
[----:B------:R-:W-:-:S03]  /*5690*/  IADD3 R8, PT, PT, R9, -0x4, RZ ;  /* 0xfffffffc09087810 */ /* 0x000fc60007ffe0ff */
[----:B------:R-:W-:-:S04]  /*56a0*/  IMAD.WIDE.U32 R12, R13, 0x4, R6 ;  /* 0x000000040d0c7825 */ /* 0x000fc800078e0006 */
[----:B0-----:R-:W-:Y:S01]  /*56b0*/  IMAD.WIDE.U32 R16, R8, 0x4, R14 ;  /* 0x0000000408107825 */ /* 0x001fe200078e000e */
[----:B--2---:R0:W-:Y:S04]  /*56c0*/  STG.E desc[UR8][R12.64], R29 ;  /* 0x0000001d0c007986 */ /* 0x0041e8000c101908 */
[----:B------:R-:W2:Y:S01]  /*56d0*/  LDG.E R25, desc[UR8][R16.64] ;  /* 0x0000000810197981 */ /* 0x000ea2000c1e1900 */
[----:B------:R-:W-:Y:S01]  /*56e0*/  VIADD R19, R11, 0xfffffffc ;  /* 0xfffffffc0b137836 */ /* 0x000fe20000000000 */
[----:B------:R-:W-:-:S03]  /*56f0*/  IADD3 R8, PT, PT, R9, -0x3, RZ ;  /* 0xfffffffd09087810 */ /* 0x000fc60007ffe0ff */
[----:B------:R-:W-:-:S04]  /*5700*/  IMAD.WIDE.U32 R18, R19, 0x4, R6 ;  /* 0x0000000413127825 */ /* 0x000fc800078e0006 */
[----:B-1----:R-:W-:Y:S01]  /*5710*/  IMAD.WIDE.U32 R20, R8, 0x4, R14 ;  /* 0x0000000408147825 */ /* 0x002fe200078e000e */
        /* <DEDUP_REMOVED lines=11> */
[--C-:B-1----:R-:W-:Y:S01]  /*57d0*/  IMAD.WIDE.U32 R18, R8, 0x4, R14.reuse ;  /* 0x0000000408127825 */ /* 0x102fe200078e000e */
[----:B--2---:R1:W-:Y:S04]  /*57e0*/  STG.E desc[UR8][R16.64], R29 ;  /* 0x0000001d10007986 */ /* 0x0043e8000c101908 */
        /* <DEDUP_REMOVED lines=8> */
[--C-:B------:R-:W-:Y:S01]  /*5870*/  IMAD.WIDE.U32 R22, R23, 0x4, R14.reuse ;  /* 0x0000000417167825 */ /* 0x100fe200078e000e */
[----:B------:R-:W-:Y:S01]  /*5880*/  IADD3 R19, PT, PT, R9, 0x2, RZ ;  /* 0x0000000209137810 */ /* 0x000fe20007ffe0ff */
[----:B--2---:R2:W-:Y:S04]  /*5890*/  STG.E desc[UR8][R12.64], R25 ;  /* 0x000000190c007986 */ /* 0x0045e8000c101908 */
[----:B------:R-:W3:Y:S01]  /*58a0*/  LDG.E R27, desc[UR8][R22.64] ;  /* 0x00000008161b7981 */ /* 0x000ee2000c1e1900 */
[----:B-1----:R-:W-:Y:S02]  /*58b0*/  VIADD R17, R11, 0x1 ;  /* 0x000000010b117836 */ /* 0x002fe40000000000 */
[----:B------:R-:W-:-:S04]  /*58c0*/  IMAD.WIDE.U32 R18, R19, 0x4, R14 ;  /* 0x0000000413127825 */ /* 0x000fc800078e000e */
[----:B------:R-:W-:Y:S01]  /*58d0*/  IMAD.WIDE.U32 R16, R17, 0x4, R6 ;  /* 0x0000000411107825 */ /* 0x000fe200078e0006 */
[----:B0-----:R-:W-:-:S04]  /*58e0*/  IADD3 R8, PT, PT, R9, 0x3, RZ ;  /* 0x0000000309087810 */ /* 0x001fc80007ffe0ff */
[----:B---3--:R0:W-:Y:S04]  /*58f0*/  STG.E desc[UR8][R16.64], R27 ;  /* 0x0000001b10007986 */ /* 0x0081e8000c101908 */
[----:B------:R-:W3:Y:S01]  /*5900*/  LDG.E R29, desc[UR8][R18.64] ;  /* 0x00000008121d7981 */ /* 0x000ee2000c1e1900 */
[----:B------:R-:W-:Y:S02]  /*5910*/  VIADD R21, R11, 0x2 ;  /* 0x000000020b157836 */ /* 0x000fe40000000000 */
[----:B--2---:R-:W-:-:S04]  /*5920*/  IMAD.WIDE.U32 R12, R8, 0x4, R14 ;  /* 0x00000004080c7825 */ /* 0x004fc800078e000e */
[----:B------:R-:W-:Y:S01]  /*5930*/  IMAD.WIDE.U32 R20, R21, 0x4, R6 ;  /* 0x0000000415147825 */ /* 0x000fe200078e0006 */
[----:B------:R-:W-:-:S04]  /*5940*/  IADD3 R8, PT, PT, R9, 0x4, RZ ;  /* 0x0000000409087810 */ /* 0x000fc80007ffe0ff */
[----:B---3--:R1:W-:Y:S04]  /*5950*/  STG.E desc[UR8][R20.64], R29 ;  /* 0x0000001d14007986 */ /* 0x0083e8000c101908 */
[----:B------:R-:W2:Y:S01]  /*5960*/  LDG.E R25, desc[UR8][R12.64] ;  /* 0x000000080c197981 */ /* 0x000ea2000c1e1900 */
[----:B------:R-:W-:Y:S02]  /*5970*/  VIADD R23, R11, 0x3 ;  /* 0x000000030b177836 */ /* 0x000fe40000000000 */
[----:B0-----:R-:W-:-:S04]  /*5980*/  IMAD.WIDE.U32 R16, R8, 0x4, R14 ;  /* 0x0000000408107825 */ /* 0x001fc800078e000e */
[----:B------:R-:W-:Y:S01]  /*5990*/  IMAD.WIDE.U32 R22, R23, 0x4, R6 ;  /* 0x0000000417167825 */ /* 0x000fe200078e0006 */
[----:B------:R-:W-:-:S04]  /*59a0*/  IADD3 R8, PT, PT, R9, 0x5, RZ ;  /* 0x0000000509087810 */ /* 0x000fc80007ffe0ff */
[----:B--2---:R0:W-:Y:S04]  /*59b0*/  STG.E desc[UR8][R22.64], R25 ;  /* 0x0000001916007986 */ /* 0x0041e8000c101908 */
[----:B------:R-:W2:Y:S01]  /*59c0*/  LDG.E R27, desc[UR8][R16.64] ;  /* 0x00000008101b7981 */ /* 0x000ea2000c1e1900 */
[----:B------:R-:W-:Y:S02]  /*59d0*/  VIADD R19, R11, 0x4 ;  /* 0x000000040b137836 */ /* 0x000fe40000000000 */
[----:B-1----:R-:W-:-:S04]  /*59e0*/  IMAD.WIDE.U32 R20, R8, 0x4, R14 ;  /* 0x0000000408147825 */ /* 0x002fc800078e000e */
[----:B------:R-:W-:Y:S01]  /*59f0*/  IMAD.WIDE.U32 R18, R19, 0x4, R6 ;  /* 0x0000000413127825 */ /* 0x000fe200078e0006 */
[----:B------:R-:W-:-:S04]  /*5a00*/  IADD3 R8, PT, PT, R9, 0x6, RZ ;  /* 0x0000000609087810 */ /* 0x000fc80007ffe0ff */
[----:B--2---:R1:W-:Y:S04]  /*5a10*/  STG.E desc[UR8][R18.64], R27 ;  /* 0x0000001b12007986 */ /* 0x0043e8000c101908 */
        /* <DEDUP_REMOVED lines=12> */
[----:B------:R-:W3:Y:S01]  /*5ae0*/  LDG.E R19, desc[UR8][R18.64] ;  /* 0x0000000812137981 */ /* 0x000ee2000c1e1900 */
[----:B------:R-:W-:Y:S02]  /*5af0*/  VIADD R21, R11, 0x7 ;  /* 0x000000070b157836 */ /* 0x000fe40000000000 */
[----:B0-----:R-:W-:-:S04]  /*5b00*/  IMAD.WIDE.U32 R12, R25, 0x4, R14 ;  /* 0x00000004190c7825 */ /* 0x001fc800078e000e */
[----:B------:R-:W-:-:S05]  /*5b10*/  IMAD.WIDE.U32 R20, R21, 0x4, R6 ;  /* 0x0000000415147825 */ /* 0x000fca00078e0006 */
[----:B---3--:R2:W-:Y:S04]  /*5b20*/  STG.E desc[UR8][R20.64], R19 ;  /* 0x0000001314007986 */ /* 0x0085e8000c101908 */
[----:B------:R-:W3:Y:S01]  /*5b30*/  LDG.E R13, desc[UR8][R12.64] ;  /* 0x000000080c0d7981 */ /* 0x000ee2000c1e1900 */
[C---:B------:R-:W-:Y:S01]  /*5b40*/  VIADD R23, R11.reuse, 0x8 ;  /* 0x000000080b177836 */ /* 0x040fe20000000000 */
[----:B------:R-:W-:Y:S01]  /*5b50*/  IADD3 R0, PT, PT, R0, 0x10, RZ ;  /* 0x0000001000007810 */ /* 0x000fe20007ffe0ff */
[----:B------:R-:W-:Y:S01]  /*5b60*/  VIADD R11, R11, 0x10 ;  /* 0x000000100b0b7836 */ /* 0x000fe20000000000 */
[----:B------:R-:W-:Y:S01]  /*5b70*/  IADD3 R9, PT, PT, R9, 0x10, RZ ;  /* 0x0000001009097810 */ /* 0x000fe20007ffe0ff */
[----:B------:R-:W-:Y:S01]  /*5b80*/  IMAD.WIDE.U32 R22, R23, 0x4, R6 ;  /* 0x0000000417167825 */ /* 0x000fe200078e0006 */
[----:B------:R-:W-:-:S04]  /*5b90*/  ISETP.NE.AND P0, PT, R0, RZ, PT ;  /* 0x000000ff0000720c */ /* 0x000fc80003f05270 */
[----:B---3--:R2:W-:Y:S09]  /*5ba0*/  STG.E desc[UR8][R22.64], R13 ;  /* 0x0000000d16007986 */ /* 0x0085f2000c101908 */
[----:B------:R-:W-:Y:S05]  /*5bb0*/  @P0 BRA `(.L_x_603) ;  /* 0xfffffff800740947 */ /* 0x000fea000383ffff */
.L_x_602:
[----:B------:R-:W-:Y:S05]  /*5bc0*/  @!P1 EXIT ;  /* 0x000000000000994d */ /* 0x000fea0003800000 */
[----:B------:R-:W-:Y:S02]  /*5bd0*/  ISETP.GE.U32.AND P0, PT, R4, 0x8, PT ;  /* 0x000000080400780c */ /* 0x000fe40003f06070 */
[----:B--2---:R-:W-:-:S04]  /*5be0*/  LOP3.LUT R8, R3, 0x7, RZ, 0xc0, !PT ;  /* 0x0000000703087812 */ /* 0x004fc800078ec0ff */
[----:B------:R-:W-:-:S07]  /*5bf0*/  ISETP.NE.AND P1, PT, R8, RZ, PT ;  /* 0x000000ff0800720c */ /* 0x000fce0003f25270 */
[----:B------:R-:W-:Y:S06]  /*5c00*/  @!P0 BRA `(.L_x_604) ;  /* 0x0000000000cc8947 */ /* 0x000fec0003800000 */
[----:B------:R-:W0:Y:S01]  /*5c10*/  LDCU UR4, c[0x0][0x3c0] ;  /* 0x00007800ff0477ac */ /* 0x000e220008000800 */
[----:B------:R-:W1:Y:S01]  /*5c20*/  LDC.64 R6, c[0x0][0x3a8] ;  /* 0x0000ea00ff067b82 */ /* 0x000e620000000a00 */
[----:B0-----:R-:W-:-:S04]  /*5c30*/  IMAD R9, R2, UR4, R5 ;  /* 0x0000000402097c24 */ /* 0x001fc8000f8e0205 */
[----:B------:R-:W-:-:S05]  /*5c40*/  IMAD.WIDE.U32 R12, R9, 0x4, R14 ;  /* 0x00000004090c7825 */ /* 0x000fca00078e000e */
[----:B------:R-:W2:Y:S01]  /*5c50*/  LDG.E R25, desc[UR8][R12.64] ;  /* 0x000000080c197981 */ /* 0x000ea2000c1e1900 */
[----:B------:R-:W-:Y:S02]  /*5c60*/  IMAD R11, R2, R3, R5 ;  /* 0x00000003020b7224 */ /* 0x000fe400078e0205 */
[----:B------:R-:W-:Y:S02]  /*5c70*/  VIADD R19, R9, 0x1 ;  /* 0x0000000109137836 */ /* 0x000fe40000000000 */
[----:B-1----:R-:W-:-:S04]  /*5c80*/  IMAD.WIDE.U32 R16, R11, 0x4, R6 ;  /* 0x000000040b107825 */ /* 0x002fc800078e0006 */
[----:B------:R-:W-:Y:S01]  /*5c90*/  IMAD.WIDE.U32 R18, R19, 0x4, R14 ;  /* 0x0000000413127825 */ /* 0x000fe200078e000e */
[----:B--2---:R0:W-:Y:S04]  /*5ca0*/  STG.E desc[UR8][R16.64], R25 ;  /* 0x0000001910007986 */ /* 0x0041e8000c101908 */
[----:B------:R-:W2:Y:S01]  /*5cb0*/  LDG.E R27, desc[UR8][R18.64] ;  /* 0x00000008121b7981 */ /* 0x000ea2000c1e1900 */
[----:B------:R-:W-:Y:S01]  /*5cc0*/  IADD3 R21, PT, PT, R11, 0x1, RZ ;  /* 0x000000010b157810 */ /* 0x000fe20007ffe0ff */
[----:B------:R-:W-:-:S04]  /*5cd0*/  VIADD R23, R9, 0x2 ;  /* 0x0000000209177836 */ /* 0x000fc80000000000 */
[----:B------:R-:W-:-:S04]  /*5ce0*/  IMAD.WIDE.U32 R20, R21, 0x4, R6 ;  /* 0x0000000415147825 */ /* 0x000fc800078e0006 */
[----:B------:R-:W-:Y:S01]  /*5cf0*/  IMAD.WIDE.U32 R12, R23, 0x4, R14 ;  /* 0x00000004170c7825 */ /* 0x000fe200078e000e */
[----:B--2---:R1:W-:Y:S04]  /*5d00*/  STG.E desc[UR8][R20.64], R27 ;  /* 0x0000001b14007986 */ /* 0x0043e8000c101908 */
[----:B------:R-:W2:Y:S01]  /*5d10*/  LDG.E R29, desc[UR8][R12.64] ;  /* 0x000000080c1d7981 */ /* 0x000ea2000c1e1900 */
[----:B------:R-:W-:Y:S01]  /*5d20*/  IADD3 R23, PT, PT, R11, 0x2, RZ ;  /* 0x000000020b177810 */ /* 0x000fe20007ffe0ff */
[----:B------:R-:W-:-:S04]  /*5d30*/  VIADD R0, R9, 0x3 ;  /* 0x0000000309007836 */ /* 0x000fc80000000000 */
[----:B------:R-:W-:-:S04]  /*5d40*/  IMAD.WIDE.U32 R22, R23, 0x4, R6 ;  /* 0x0000000417167825 */ /* 0x000fc800078e0006 */
[----:B0-----:R-:W-:Y:S01]  /*5d50*/  IMAD.WIDE.U32 R16, R0, 0x4, R14 ;  /* 0x0000000400107825 */ /* 0x001fe200078e000e */
[----:B--2---:R0:W-:Y:S04]  /*5d60*/  STG.E desc[UR8][R22.64], R29 ;  /* 0x0000001d16007986 */ /* 0x0041e8000c101908 */
[----:B------:R-:W2:Y:S01]  /*5d70*/  LDG.E R25, desc[UR8][R16.64] ;  /* 0x0000000810197981 */ /* 0x000ea2000c1e1900 */
[----:B------:R-:W-:Y:S01]  /*5d80*/  IADD3 R19, PT, PT, R11, 0x3, RZ ;  /* 0x000000030b137810 */ /* 0x000fe20007ffe0ff */
[----:B------:R-:W-:-:S04]  /*5d90*/  VIADD R0, R9, 0x4 ;  /* 0x0000000409007836 */ /* 0x000fc80000000000 */
[----:B------:R-:W-:-:S04]  /*5da0*/  IMAD.WIDE.U32 R18, R19, 0x4, R6 ;  /* 0x0000000413127825 */ /* 0x000fc800078e0006 */
[----:B-1----:R-:W-:Y:S01]  /*5db0*/  IMAD.WIDE.U32 R20, R0, 0x4, R14 ;  /* 0x0000000400147825 */ /* 0x002fe200078e000e */
[----:B--2---:R1:W-:Y:S04]  /*5dc0*/  STG.E desc[UR8][R18.64], R25 ;  /* 0x0000001912007986 */ /* 0x0043e8000c101908 */
[----:B------:R-:W2:Y:S01]  /*5dd0*/  LDG.E R27, desc[UR8][R20.64] ;  /* 0x00000008141b7981 */ /* 0x000ea2000c1e1900 */
[----:B------:R-:W-:Y:S01]  /*5de0*/  IADD3 R13, PT, PT, R11, 0x4, RZ ;  /* 0x000000040b0d7810 */ /* 0x000fe20007ffe0ff */
[----:B------:R-:W-:-:S04]  /*5df0*/  VIADD R0, R9, 0x5 ;  /* 0x0000000509007836 */ /* 0x000fc80000000000 */
[----:B------:R-:W-:-:S04]  /*5e00*/  IMAD.WIDE.U32 R12, R13, 0x4, R6 ;  /* 0x000000040d0c7825 */ /* 0x000fc800078e0006 */
[----:B0-----:R-:W-:Y:S01]  /*5e10*/  IMAD.WIDE.U32 R22, R0, 0x4, R14 ;  /* 0x0000000400167825 */ /* 0x001fe200078e000e */
[----:B--2---:R0:W-:Y:S05]  /*5e20*/  STG.E desc[UR8][R12.64], R27 ;  /* 0x0000001b0c007986 */ /* 0x0041ea000c101908 */
[----:B------:R-:W2:Y:S01]  /*5e30*/  LDG.E R23, desc[UR8][R22.64] ;  /* 0x0000000816177981 */ /* 0x000ea2000c1e1900 */
[----:B------:R-:W-:Y:S01]  /*5e40*/  IADD3 R17, PT, PT, R11, 0x5, RZ ;  /* 0x000000050b117810 */ /* 0x000fe20007ffe0ff */
[----:B------:R-:W-:-:S04]  /*5e50*/  VIADD R29, R9, 0x6 ;  /* 0x00000006091d7836 */ /* 0x000fc80000000000 */
[----:B------:R-:W-:-:S04]  /*5e60*/  IMAD.WIDE.U32 R16, R17, 0x4, R6 ;  /* 0x0000000411107825 */ /* 0x000fc800078e0006 */
[----:B-1----:R-:W-:Y:S01]  /*5e70*/  IMAD.WIDE.U32 R18, R29, 0x4, R14 ;  /* 0x000000041d127825 */ /* 0x002fe200078e000e */
[----:B--2---:R1:W-:Y:S05]  /*5e80*/  STG.E desc[UR8][R16.64], R23 ;  /* 0x0000001710007986 */ /* 0x0043ea000c101908 */
        /* <DEDUP_REMOVED lines=9> */
[----:B------:R-:W-:-:S05]  /*5f20*/  IMAD.WIDE.U32 R6, R11, 0x4, R6 ;  /* 0x000000040b067825 */ /* 0x000fca00078e0006 */
[----:B--2---:R1:W-:Y:S02]  /*5f30*/  STG.E desc[UR8][R6.64], R13 ;  /* 0x0000000d06007986 */ /* 0x0043e4000c101908 */
.L_x_604:
[----:B------:R-:W-:Y:S05]  /*5f40*/  @!P1 EXIT ;  /* 0x000000000000994d */ /* 0x000fea0003800000 */
[----:B------:R-:W-:Y:S02]  /*5f50*/  ISETP.GE.U32.AND P0, PT, R8, 0x4, PT ;  /* 0x000000040800780c */ /* 0x000fe40003f06070 */
[----:B------:R-:W-:-:S04]  /*5f60*/  LOP3.LUT R0, R3, 0x3, RZ, 0xc0, !PT ;  /* 0x0000000303007812 */ /* 0x000fc800078ec0ff */
[----:B------:R-:W-:-:S07]  /*5f70*/  ISETP.NE.AND P1, PT, R0, RZ, PT ;  /* 0x000000ff0000720c */ /* 0x000fce0003f25270 */
[----:B------:R-:W-:Y:S06]  /*5f80*/  @!P0 BRA `(.L_x_605) ;  /* 0x00000000006c8947 */ /* 0x000fec0003800000 */
[----:B------:R-:W0:Y:S01]  /*5f90*/  LDCU UR4, c[0x0][0x3c0] ;  /* 0x00007800ff0477ac */ /* 0x000e220008000800 */
[----:B-1----:R-:W1:Y:S01]  /*5fa0*/  LDC.64 R6, c[0x0][0x3a8] ;  /* 0x0000ea00ff067b82 */ /* 0x002e620000000a00 */
[----:B0-----:R-:W-:-:S04]  /*5fb0*/  IMAD R21, R2, UR4, R5 ;  /* 0x0000000402157c24 */ /* 0x001fc8000f8e0205 */
[----:B------:R-:W-:-:S05]  /*5fc0*/  IMAD.WIDE.U32 R10, R21, 0x4, R14 ;  /* 0x00000004150a7825 */ /* 0x000fca00078e000e */
[----:B------:R-:W2:Y:S01]  /*5fd0*/  LDG.E R23, desc[UR8][R10.64] ;  /* 0x000000080a177981 */ /* 0x000ea2000c1e1900 */
[----:B------:R-:W-:Y:S01]  /*5fe0*/  IADD3 R17, PT, PT, R21, 0x1, RZ ;  /* 0x0000000115117810 */ /* 0x000fe20007ffe0ff */
[----:B------:R-:W-:-:S04]  /*5ff0*/  IMAD R9, R2, R3, R5 ;  /* 0x0000000302097224 */ /* 0x000fc800078e0205 */
[----:B-1----:R-:W-:-:S04]  /*6000*/  IMAD.WIDE.U32 R12, R9, 0x4, R6 ;  /* 0x00000004090c7825 */ /* 0x002fc800078e0006 */
[----:B------:R-:W-:Y:S01]  /*6010*/  IMAD.WIDE.U32 R16, R17, 0x4, R14 ;  /* 0x0000000411107825 */ /* 0x000fe200078e000e */
[----:B--2---:R0:W-:Y:S05]  /*6020*/  STG.E desc[UR8][R12.64], R23 ;  /* 0x000000170c007986 */ /* 0x0041ea000c101908 */
[----:B------:R-:W2:Y:S01]  /*6030*/  LDG.E R17, desc[UR8][R16.64] ;  /* 0x0000000810117981 */ /* 0x000ea2000c1e1900 */
[----:B------:R-:W-:Y:S01]  /*6040*/  IADD3 R25, PT, PT, R21, 0x2, RZ ;  /* 0x0000000215197810 */ /* 0x000fe20007ffe0ff */
[----:B------:R-:W-:-:S04]  /*6050*/  VIADD R19, R9, 0x1 ;  /* 0x0000000109137836 */ /* 0x000fc80000000000 */
[----:B------:R-:W-:-:S04]  /*6060*/  IMAD.WIDE.U32 R18, R19, 0x4, R6 ;  /* 0x0000000413127825 */ /* 0x000fc800078e0006 */
[----:B------:R-:W-:Y:S01]  /*6070*/  IMAD.WIDE.U32 R10, R25, 0x4, R14 ;  /* 0x00000004190a7825 */ /* 0x000fe200078e000e */
[----:B--2---:R2:W-:Y:S05]  /*6080*/  STG.E desc[UR8][R18.64], R17 ;  /* 0x0000001112007986 */ /* 0x0045ea000c101908 */
[----:B------:R-:W3:Y:S01]  /*6090*/  LDG.E R11, desc[UR8][R10.64] ;  /* 0x000000080a0b7981 */ /* 0x000ee2000c1e1900 */
[----:B------:R-:W-:Y:S01]  /*60a0*/  IADD3 R27, PT, PT, R21, 0x3, RZ ;  /* 0x00000003151b7810 */ /* 0x000fe20007ffe0ff */
[----:B------:R-:W-:-:S04]  /*60b0*/  VIADD R25, R9, 0x2 ;  /* 0x0000000209197836 */ /* 0x000fc80000000000 */
[----:B------:R-:W-:-:S04]  /*60c0*/  IMAD.WIDE.U32 R20, R25, 0x4, R6 ;  /* 0x0000000419147825 */ /* 0x000fc800078e0006 */
[----:B0-----:R-:W-:Y:S01]  /*60d0*/  IMAD.WIDE.U32 R12, R27, 0x4, R14 ;  /* 0x000000041b0c7825 */ /* 0x001fe200078e000e */
[----:B---3--:R2:W-:Y:S05]  /*60e0*/  STG.E desc[UR8][R20.64], R11 ;  /* 0x0000000b14007986 */ /* 0x0085ea000c101908 */
[----:B------:R-:W3:Y:S01]  /*60f0*/  LDG.E R13, desc[UR8][R12.64] ;  /* 0x000000080c0d7981 */ /* 0x000ee2000c1e1900 */
[----:B------:R-:W-:Y:S01]  /*6100*/  VIADD R9, R9, 0x3 ;  /* 0x0000000309097836 */ /* 0x000fe20000000000 */
[----:B------:R-:W-:-:S03]  /*6110*/  IADD3 R5, PT, PT, R5, 0x4, RZ ;  /* 0x0000000405057810 */ /* 0x000fc60007ffe0ff */
[----:B------:R-:W-:-:S05]  /*6120*/  IMAD.WIDE.U32 R6, R9, 0x4, R6 ;  /* 0x0000000409067825 */ /* 0x000fca00078e0006 */
[----:B---3--:R2:W-:Y:S02]  /*6130*/  STG.E desc[UR8][R6.64], R13 ;  /* 0x0000000d06007986 */ /* 0x0085e4000c101908 */
.L_x_605:
[----:B------:R-:W-:Y:S05]  /*6140*/  @!P1 EXIT ;  /* 0x000000000000994d */ /* 0x000fea0003800000 */
[----:B-12---:R-:W0:Y:S01]  /*6150*/  LDC.64 R6, c[0x0][0x3a8] ;  /* 0x0000ea00ff067b82 */ /* 0x006e220000000a00 */
[----:B------:R-:W1:Y:S01]  /*6160*/  LDCU UR4, c[0x0][0x3c0] ;  /* 0x00007800ff0477ac */ /* 0x000e620008000800 */
[C-C-:B------:R-:W-:Y:S02]  /*6170*/  IMAD R9, R2.reuse, R3, R5.reuse ;  /* 0x0000000302097224 */ /* 0x140fe400078e0205 */
[----:B------:R-:W-:Y:S02]  /*6180*/  IMAD.MOV R0, RZ, RZ, -R0 ;  /* 0x000000ffff007224 */ /* 0x000fe400078e0a00 */
[----:B-1----:R-:W-:-:S07]  /*6190*/  IMAD R11, R2, UR4, R5 ;  /* 0x00000004020b7c24 */ /* 0x002fce000f8e0205 */
.L_x_606:
[----:B-1----:R-:W-:-:S06]  /*61a0*/  IMAD.WIDE.U32 R2, R11, 0x4, R14 ;  /* 0x000000040b027825 */ /* 0x002fcc00078e000e */
[----:B------:R-:W2:Y:S01]  /*61b0*/  LDG.E R3, desc[UR8][R2.64] ;  /* 0x0000000802037981 */ /* 0x000ea2000c1e1900 */
[----:B0-----:R-:W-:Y:S01]  /*61c0*/  IMAD.WIDE.U32 R4, R9, 0x4, R6 ;  /* 0x0000000409047825 */ /* 0x001fe200078e0006 */
[----:B------:R-:W-:Y:S02]  /*61d0*/  IADD3 R0, PT, PT, R0, 0x1, RZ ;  /* 0x0000000100007810 */ /* 0x000fe40007ffe0ff */
[----:B------:R-:W-:Y:S01]  /*61e0*/  IADD3 R11, PT, PT, R11, 0x1, RZ ;  /* 0x000000010b0b7810 */ /* 0x000fe20007ffe0ff */
[----:B------:R-:W-:Y:S01]  /*61f0*/  VIADD R9, R9, 0x1 ;  /* 0x0000000109097836 */ /* 0x000fe20000000000 */
[----:B------:R-:W-:Y:S01]  /*6200*/  ISETP.NE.AND P0, PT, R0, RZ, PT ;  /* 0x000000ff0000720c */ /* 0x000fe20003f05270 */
[----:B--2---:R1:W-:-:S12]  /*6210*/  STG.E desc[UR8][R4.64], R3 ;  /* 0x0000000304007986 */ /* 0x0043d8000c101908 */
[----:B------:R-:W-:Y:S05]  /*6220*/  @P0 BRA `(.L_x_606) ;  /* 0xfffffffc00dc0947 */ /* 0x000fea000383ffff */
[----:B------:R-:W-:Y:S05]  /*6230*/  EXIT ;  /* 0x000000000000794d */ /* 0x000fea0003800000 */
        .weak           $__internal_6_$__cuda_sm20_rcp_rn_f32_slowpath
        .type           $__internal_6_$__cuda_sm20_rcp_rn_f32_slowpath,@function
        .size           $__internal_6_$__cuda_sm20_rcp_rn_f32_slowpath,($__internal_7_$__cuda_sm20_sqrt_rn_f32_slowpath - $__internal_6_$__cuda_sm20_rcp_rn_f32_slowpath)
$__internal_6_$__cuda_sm20_rcp_rn_f32_slowpath:
        /* <DEDUP_REMOVED lines=15> */
.L_x_608:
[----:B------:R-:W-:-:S05]  /*6330*/  VIADD R17, R15, 0xffffff03 ;  /* 0xffffff030f117836 */ /* 0x000fca0000000000 */
[----:B------:R-:W-:-:S13]  /*6340*/  ISETP.GT.U32.AND P0, PT, R17, 0x1, PT ;  /* 0x000000011100780c */ /* 0x000fda0003f04070 */
[----:B------:R-:W-:Y:S05]  /*6350*/  @P0 BRA `(.L_x_610) ;  /* 0x0000000000780947 */ /* 0x000fea0003800000 */
[----:B------:R-:W-:Y:S01]  /*6360*/  LOP3.LUT R19, R14, 0x7fffff, RZ, 0xc0, !PT ;  /* 0x007fffff0e137812 */ /* 0x000fe200078ec0ff */
[----:B------:R-:W-:Y:S02]  /*6370*/  HFMA2 R24, -RZ, RZ, 0, 1.78813934326171875e-07 ;  /* 0x00000003ff187431 */ /* 0x000fe400000001ff */
[----:B------:R-:W-:Y:S01]  /*6380*/  VIADD R15, R15, 0xffffff04 ;  /* 0xffffff040f0f7836 */ /* 0x000fe20000000000 */
[----:B------:R-:W-:-:S04]  /*6390*/  LOP3.LUT R19, R19, 0x3f800000, RZ, 0xfc, !PT ;  /* 0x3f80000013137812 */ /* 0x000fc800078efcff */
[----:B------:R-:W0:Y:S01]  /*63a0*/  MUFU.RCP R20, R19 ;  /* 0x0000001300147308 */ /* 0x000e220000001000 */
[----:B------:R-:W-:Y:S01]  /*63b0*/  SHF.L.U32 R23, R24, R17, RZ ;  /* 0x0000001118177219 */ /* 0x000fe200000006ff */
        /* <DEDUP_REMOVED lines=9> */
[----:B------:R-:W-:Y:S01]  /*6450*/  SHF.R.U32.HI R15, RZ, R15, R20 ;  /* 0x0000000fff0f7219 */ /* 0x000fe20000011614 */
[----:B------:R-:W-:Y:S01]  /*6460*/  IMAD.MOV R21, RZ, RZ, -R21 ;  /* 0x000000ffff157224 */ /* 0x000fe200078e0a15 */
[----:B------:R-:W-:-:S04]  /*6470*/  SHF.R.U32.HI R22, RZ, R17, R22 ;  /* 0x00000011ff167219 */ /* 0x000fc80000011616 */
[----:B------:R-:W-:Y:S02]  /*6480*/  LOP3.LUT P1, RZ, R21, R17, R20, 0xf8, !PT ;  /* 0x0000001115ff7212 */ /* 0x000fe4000782f814 */
[C---:B------:R-:W-:Y:S02]  /*6490*/  LOP3.LUT P0, RZ, R22.reuse, 0x1, RZ, 0xc0, !PT ;  /* 0x0000000116ff7812 */ /* 0x040fe4000780c0ff */
[----:B------:R-:W-:-:S04]  /*64a0*/  LOP3.LUT P2, RZ, R22, 0x2, RZ, 0xc0, !PT ;  /* 0x0000000216ff7812 */ /* 0x000fc8000784c0ff */
[----:B------:R-:W-:Y:S02]  /*64b0*/  PLOP3.LUT P0, PT, P0, P1, P2, 0xe0, 0x0 ;  /* 0x000000000000781c */ /* 0x000fe40000703c20 */
[----:B------:R-:W-:Y:S02]  /*64c0*/  LOP3.LUT P1, RZ, R14, 0x7fffff, RZ, 0xc0, !PT ;  /* 0x007fffff0eff7812 */ /* 0x000fe4000782c0ff */
[----:B------:R-:W-:-:S04]  /*64d0*/  SEL R17, RZ, 0x1, !P0 ;  /* 0x00000001ff117807 */ /* 0x000fc80004000000 */
[----:B------:R-:W-:-:S04]  /*64e0*/  IADD3 R17, PT, PT, -R17, RZ, RZ ;  /* 0x000000ff11117210 */ /* 0x000fc80007ffe1ff */
[----:B------:R-:W-:-:S13]  /*64f0*/  ISETP.GE.AND P0, PT, R17, RZ, PT ;  /* 0x000000ff1100720c */ /* 0x000fda0003f06270 */
[----:B------:R-:W-:-:S05]  /*6500*/  @!P0 IADD3 R15, PT, PT, R15, 0x1, RZ ;  /* 0x000000010f0f8810 */ /* 0x000fca0007ffe0ff */
[----:B------:R-:W-:-:S05]  /*6510*/  @!P1 IMAD.SHL.U32 R15, R15, 0x2, RZ ;  /* 0x000000020f0f9824 */ /* 0x000fca00078e00ff */
[----:B------:R-:W-:Y:S01]  /*6520*/  LOP3.LUT R17, R15, 0x80000000, R14, 0xf8, !PT ;  /* 0x800000000f117812 */ /* 0x000fe200078ef80e */
[----:B------:R-:W-:Y:S06]  /*6530*/  BRA `(.L_x_609) ;  /* 0x0000000000047947 */ /* 0x000fec0003800000 */
.L_x_610:
[----:B------:R0:W1:Y:S02]  /*6540*/  MUFU.RCP R17, R14 ;  /* 0x0000000e00117308 */ /* 0x0000640000001000 */
.L_x_609:
[----:B------:R-:W-:Y:S05]  /*6550*/  BSYNC.RECONVERGENT B1 ;  /* 0x0000000000017941 */ /* 0x000fea0003800200 */
.L_x_607:
[----:B------:R-:W-:Y:S02]  /*6560*/  HFMA2 R15, -RZ, RZ, 0, 0 ;  /* 0x00000000ff0f7431 */ /* 0x000fe400000001ff */
[----:B0-----:R-:W-:Y:S01]  /*6570*/  IMAD.MOV.U32 R14, RZ, RZ, R16 ;  /* 0x000000ffff0e7224 */ /* 0x001fe200078e0010 */
[----:B-1----:R-:W-:-:S03]  /*6580*/  MOV R22, R17 ;  /* 0x0000001100167202 */ /* 0x002fc60000000f00 */
[----:B------:R-:W-:Y:S05]  /*6590*/  RET.REL.NODEC R14 `(reverse_sweep) ;  /* 0xffffff980e987950 */ /* 0x000fea0003c3ffff */
        .weak           $__internal_7_$__cuda_sm20_sqrt_rn_f32_slowpath
        .type           $__internal_7_$__cuda_sm20_sqrt_rn_f32_slowpath,@function
        .size           $__internal_7_$__cuda_sm20_sqrt_rn_f32_slowpath,($__internal_8_$__cuda_sm3x_div_rn_noftz_f32_slowpath - $__internal_7_$__cuda_sm20_sqrt_rn_f32_slowpath)
$__internal_7_$__cuda_sm20_sqrt_rn_f32_slowpath:
        /* <DEDUP_REMOVED lines=14> */
[----:B------:R-:W-:Y:S02]  /*6680*/  @!P0 IMAD.MOV.U32 R14, RZ, RZ, R0 ;  /* 0x000000ffff0e8224 */ /* 0x000fe400078e0000 */
[----:B------:R-:W-:-:S04]  /*6690*/  @P0 FADD.FTZ R17, -R16, -RZ ;  /* 0x800000ff10110221 */ /* 0x000fc80000010100 */
[----:B------:R-:W-:-:S04]  /*66a0*/  @P0 FFMA R17, R16, R17, R15 ;  /* 0x0000001110110223 */ /* 0x000fc8000000000f */
[----:B------:R-:W-:-:S04]  /*66b0*/  @P0 FFMA R17, R17, R18, R16 ;  /* 0x0000001211110223 */ /* 0x000fc80000000010 */
[----:B------:R-:W-:-:S07]  /*66c0*/  @P0 FMUL.FTZ R14, R17, 2.3283064365386962891e-10 ;  /* 0x2f800000110e0820 */ /* 0x000fce0000410000 */
.L_x_611:
[----:B------:R-:W-:Y:S01]  /*66d0*/  HFMA2 R15, -RZ, RZ, 0, 0 ;  /* 0x00000000ff0f7431 */ /* 0x000fe200000001ff */
[----:B------:R-:W-:Y:S01]  /*66e0*/  MOV R19, R14 ;  /* 0x0000000e00137202 */ /* 0x000fe20000000f00 */
[----:B------:R-:W-:-:S04]  /*66f0*/  IMAD.MOV.U32 R14, RZ, RZ, R20 ;  /* 0x000000ffff0e7224 */ /* 0x000fc800078e0014 */
[----:B------:R-:W-:Y:S05]  /*6700*/  RET.REL.NODEC R14 `(reverse_sweep) ;  /* 0xffffff980e3c7950 */ /* 0x000fea0003c3ffff */
        .weak           $__internal_8_$__cuda_sm3x_div_rn_noftz_f32_slowpath
        .type           $__internal_8_$__cuda_sm3x_div_rn_noftz_f32_slowpath,@function
        .size           $__internal_8_$__cuda_sm3x_div_rn_noftz_f32_slowpath,(.L_x_1060 - $__internal_8_$__cuda_sm3x_div_rn_noftz_f32_slowpath)
$__internal_8_$__cuda_sm3x_div_rn_noftz_f32_slowpath:
[----:B------:R-:W-:Y:S01]  /*6710*/  SHF.R.U32.HI R17, RZ, 0x17, R19 ;  /* 0x00000017ff117819 */ /* 0x000fe20000011613 */
[----:B------:R-:W-:Y:S01]  /*6720*/  BSSY.RECONVERGENT B2, `(.L_x_612) ;  /* 0x0000063000027945 */ /* 0x000fe20003800200 */
[----:B------:R-:W-:Y:S02]  /*6730*/  SHF.R.U32.HI R20, RZ, 0x17, R14 ;  /* 0x00000017ff147819 */ /* 0x000fe4000001160e */
[----:B------:R-:W-:Y:S02]  /*6740*/  LOP3.LUT R17, R17, 0xff, RZ, 0xc0, !PT ;  /* 0x000000ff11117812 */ /* 0x000fe400078ec0ff */
[----:B------:R-:W-:Y:S02]  /*6750*/  LOP3.LUT R20, R20, 0xff, RZ, 0xc0, !PT ;  /* 0x000000ff14147812 */ /* 0x000fe400078ec0ff */
[----:B------:R-:W-:Y:S02]  /*6760*/  IADD3 R24, PT, PT, R17, -0x1, RZ ;  /* 0xffffffff11187810 */ /* 0x000fe40007ffe0ff */
[----:B------:R-:W-:Y:S01]  /*6770*/  MOV R21, R19 ;  /* 0x0000001300157202 */ /* 0x000fe20000000f00 */
[----:B------:R-:W-:Y:S01]  /*6780*/  VIADD R23, R20, 0xffffffff ;  /* 0xffffffff14177836 */ /* 0x000fe20000000000 */
        /* <DEDUP_REMOVED lines=22> */
[----:B------:R-:W-:Y:S01]  /*68f0*/  @P0 IMAD.MOV.U32 R15, RZ, RZ, RZ ;  /* 0x000000ffff0f0224 */ /* 0x000fe200078e00ff */
[----:B------:R-:W-:Y:S01]  /*6900*/  @!P0 MOV R15, 0xffffffc0 ;  /* 0xffffffc0000f8802 */ /* 0x000fe20000000f00 */
[----:B------:R-:W-:Y:S01]  /*6910*/  @!P0 FFMA R14, R14, 1.84467440737095516160e+19, RZ ;  /* 0x5f8000000e0e8823 */ /* 0x000fe200000000ff */
[----:B------:R-:W-:Y:S02]  /*6920*/  @!P1 FFMA R21, R19, 1.84467440737095516160e+19, RZ ;  /* 0x5f80000013159823 */ /* 0x000fe400000000ff */
[----:B------:R-:W-:-:S07]  /*6930*/  @!P1 IADD3 R15, PT, PT, R15, 0x40, RZ ;  /* 0x000000400f0f9810 */ /* 0x000fce0007ffe0ff */
.L_x_613:
[----:B------:R-:W-:Y:S01]  /*6940*/  LEA R24, R17, 0xc0800000, 0x17 ;  /* 0xc080000011187811 */ /* 0x000fe200078eb8ff */
[----:B------:R-:W-:Y:S01]  /*6950*/  BSSY.RECONVERGENT B3, `(.L_x_618) ;  /* 0x0000036000037945 */ /* 0x000fe20003800200 */
[----:B------:R-:W-:-:S03]  /*6960*/  IADD3 R20, PT, PT, R20, -0x7f, RZ ;  /* 0xffffff8114147810 */ /* 0x000fc60007ffe0ff */
[----:B------:R-:W-:Y:S02]  /*6970*/  IMAD.IADD R25, R21, 0x1, -R24 ;  /* 0x0000000115197824 */ /* 0x000fe400078e0a18 */
[C---:B------:R-:W-:Y:S01]  /*6980*/  IMAD R14, R20.reuse, -0x800000, R14 ;  /* 0xff800000140e7824 */ /* 0x040fe200078e020e */
[----:B------:R-:W-:Y:S01]  /*6990*/  IADD3 R20, PT, PT, R20, 0x7f, -R17 ;  /* 0x0000007f14147810 */ /* 0x000fe20007ffe811 */
[----:B------:R-:W0:Y:S01]  /*69a0*/  MUFU.RCP R24, R25 ;  /* 0x0000001900187308 */ /* 0x000e220000001000 */
[----:B------:R-:W-:Y:S02]  /*69b0*/  FADD.FTZ R23, -R25, -RZ ;  /* 0x800000ff19177221 */ /* 0x000fe40000010100 */
[----:B------:R-:W-:Y:S02]  /*69c0*/  IADD3 R20, PT, PT, R20, R15, RZ ;  /* 0x0000000f14147210 */ /* 0x000fe40007ffe0ff */
[----:B0-----:R-:W-:-:S04]  /*69d0*/  FFMA R21, R24, R23, 1 ;  /* 0x3f80000018157423 */ /* 0x001fc80000000017 */
        /* <DEDUP_REMOVED lines=20> */
[C---:B------:R-:W-:Y:S02]  /*6b20*/  ISETP.NE.AND P2, PT, R17.reuse, RZ, PT ;  /* 0x000000ff1100720c */ /* 0x040fe40003f45270 */
[----:B------:R-:W-:Y:S02]  /*6b30*/  ISETP.NE.AND P1, PT, R17, RZ, PT ;  /* 0x000000ff1100720c */ /* 0x000fe40003f25270 */
[----:B------:R-:W-:Y:S01]  /*6b40*/  LOP3.LUT R20, R15, 0x7fffff, RZ, 0xc0, !PT ;  /* 0x007fffff0f147812 */ /* 0x000fe200078ec0ff */
[CCC-:B------:R-:W-:Y:S01]  /*6b50*/  FFMA.RP R15, R21.reuse, R23.reuse, R24.reuse ;  /* 0x00000017150f7223 */ /* 0x1c0fe20000008018 */
[----:B------:R-:W-:Y:S01]  /*6b60*/  FFMA.RM R24, R21, R23, R24 ;  /* 0x0000001715187223 */ /* 0x000fe20000004018 */
[----:B------:R-:W-:Y:S01]  /*6b70*/  IADD3 R21, PT, PT, R17, 0x20, RZ ;  /* 0x0000002011157810 */ /* 0x000fe20007ffe0ff */
[----:B------:R-:W-:Y:S01]  /*6b80*/  IMAD.MOV R17, RZ, RZ, -R17 ;  /* 0x000000ffff117224 */ /* 0x000fe200078e0a11 */
[----:B------:R-:W-:-:S02]  /*6b90*/  LOP3.LUT R20, R20, 0x800000, RZ, 0xfc, !PT ;  /* 0x0080000014147812 */ /* 0x000fc400078efcff */
[----:B------:R-:W-:Y:S02]  /*6ba0*/  FSETP.NEU.FTZ.AND P0, PT, R15, R24, PT ;  /* 0x000000180f00720b */ /* 0x000fe40003f1d000 */
[----:B------:R-:W-:Y:S02]  /*6bb0*/  SHF.L.U32 R21, R20, R21, RZ ;  /* 0x0000001514157219 */ /* 0x000fe400000006ff */
[----:B------:R-:W-:Y:S02]  /*6bc0*/  SEL R15, R17, RZ, P2 ;  /* 0x000000ff110f7207 */ /* 0x000fe40001000000 */
[----:B------:R-:W-:Y:S02]  /*6bd0*/  ISETP.NE.AND P1, PT, R21, RZ, P1 ;  /* 0x000000ff1500720c */ /* 0x000fe40000f25270 */
[----:B------:R-:W-:Y:S02]  /*6be0*/  SHF.R.U32.HI R15, RZ, R15, R20 ;  /* 0x0000000fff0f7219 */ /* 0x000fe40000011614 */
[----:B------:R-:W-:-:S02]  /*6bf0*/  PLOP3.LUT P0, PT, P0, P1, PT, 0xf8, 0x8f ;  /* 0x00000000008f781c */ /* 0x000fc40000703f70 */
[----:B------:R-:W-:Y:S02]  /*6c00*/  SHF.R.U32.HI R20, RZ, 0x1, R15 ;  /* 0x00000001ff147819 */ /* 0x000fe4000001160f */
[----:B------:R-:W-:-:S04]  /*6c10*/  SEL R17, RZ, 0x1, !P0 ;  /* 0x00000001ff117807 */ /* 0x000fc80004000000 */
[----:B------:R-:W-:-:S04]  /*6c20*/  LOP3.LUT R24, R17, 0x1, R20, 0xf8, !PT ;  /* 0x0000000111187812 */ /* 0x000fc800078ef814 */
[----:B------:R-:W-:-:S04]  /*6c30*/  LOP3.LUT R15, R24, R15, RZ, 0xc0, !PT ;  /* 0x0000000f180f7212 */ /* 0x000fc800078ec0ff */
[----:B------:R-:W-:-:S04]  /*6c40*/  IADD3 R15, PT, PT, R20, R15, RZ ;  /* 0x0000000f140f7210 */ /* 0x000fc80007ffe0ff */
[----:B------:R-:W-:Y:S01]  /*6c50*/  LOP3.LUT R14, R15, R14, RZ, 0xfc, !PT ;  /* 0x0000000e0f0e7212 */ /* 0x000fe200078efcff */
[----:B------:R-:W-:Y:S06]  /*6c60*/  BRA `(.L_x_621) ;  /* 0x0000000000107947 */ /* 0x000fec0003800000 */
.L_x_620:
[----:B------:R-:W-:-:S04]  /*6c70*/  LOP3.LUT R14, R14, 0x80000000, RZ, 0xc0, !PT ;  /* 0x800000000e0e7812 */ /* 0x000fc800078ec0ff */
[----:B------:R-:W-:Y:S01]  /*6c80*/  LOP3.LUT R14, R14, 0x7f800000, RZ, 0xfc, !PT ;  /* 0x7f8000000e0e7812 */ /* 0x000fe200078efcff */
[----:B------:R-:W-:Y:S06]  /*6c90*/  BRA `(.L_x_621) ;  /* 0x0000000000047947 */ /* 0x000fec0003800000 */
.L_x_619:
[----:B------:R-:W-:-:S07]  /*6ca0*/  LEA R14, R20, R14, 0x17 ;  /* 0x0000000e140e7211 */ /* 0x000fce00078eb8ff */
.L_x_621:
[----:B------:R-:W-:Y:S05]  /*6cb0*/  BSYNC.RECONVERGENT B3 ;  /* 0x0000000000037941 */ /* 0x000fea0003800200 */
.L_x_618:
[----:B------:R-:W-:Y:S05]  /*6cc0*/  BRA `(.L_x_622) ;  /* 0x0000000000207947 */ /* 0x000fea0003800000 */
.L_x_617:
[----:B------:R-:W-:-:S04]  /*6cd0*/  LOP3.LUT R14, R21, 0x80000000, R14, 0x48, !PT ;  /* 0x80000000150e7812 */ /* 0x000fc800078e480e */
[----:B------:R-:W-:Y:S01]  /*6ce0*/  LOP3.LUT R14, R14, 0x7f800000, RZ, 0xfc, !PT ;  /* 0x7f8000000e0e7812 */ /* 0x000fe200078efcff */
[----:B------:R-:W-:Y:S06]  /*6cf0*/  BRA `(.L_x_622) ;  /* 0x0000000000147947 */ /* 0x000fec0003800000 */
.L_x_616:
[----:B------:R-:W-:Y:S01]  /*6d00*/  LOP3.LUT R14, R21, 0x80000000, R14, 0x48, !PT ;  /* 0x80000000150e7812 */ /* 0x000fe200078e480e */
[----:B------:R-:W-:Y:S06]  /*6d10*/  BRA `(.L_x_622) ;  /* 0x00000000000c7947 */ /* 0x000fec0003800000 */
.L_x_615:
[----:B------:R-:W0:Y:S01]  /*6d20*/  MUFU.RSQ R14, -QNAN ;  /* 0xffc00000000e7908 */ /* 0x000e220000001400 */
[----:B------:R-:W-:Y:S05]  /*6d30*/  BRA `(.L_x_622) ;  /* 0x0000000000047947 */ /* 0x000fea0003800000 */
.L_x_614:
[----:B------:R-:W-:-:S07]  /*6d40*/  FADD.FTZ R14, R14, R19 ;  /* 0x000000130e0e7221 */ /* 0x000fce0000010000 */
.L_x_622:
[----:B------:R-:W-:Y:S05]  /*6d50*/  BSYNC.RECONVERGENT B2 ;  /* 0x0000000000027941 */ /* 0x000fea0003800200 */
.L_x_612:
[----:B------:R-:W-:Y:S02]  /*6d60*/  HFMA2 R15, -RZ, RZ, 0, 0 ;  /* 0x00000000ff0f7431 */ /* 0x000fe400000001ff */
[----:B0-----:R-:W-:Y:S01]  /*6d70*/  IMAD.MOV.U32 R17, RZ, RZ, R14 ;  /* 0x000000ffff117224 */ /* 0x001fe200078e000e */
[----:B------:R-:W-:-:S04]  /*6d80*/  MOV R14, R18 ;  /* 0x00000012000e7202 */ /* 0x000fc80000000f00 */
[----:B------:R-:W-:Y:S05]  /*6d90*/  RET.REL.NODEC R14 `(reverse_sweep) ;  /* 0xffffff900e987950 */ /* 0x000fea0003c3ffff */
.L_x_623:
        /* <DEDUP_REMOVED lines=14> */
.L_x_1060:


//--------------------- .text.forward_eval        --------------------------
	.section	.text.forward_eval,"ax",@progbits
	.align	128
        .global         forward_eval
        .type           forward_eval,@function
        .size           forward_eval,(.L_x_1063 - forward_eval)
        .other          forward_eval,@"STO_CUDA_ENTRY STV_DEFAULT"
forward_eval:
.text.forward_eval:
[----:B------:R-:W-:Y:S01]  /*0000*/  LDC R1, c[0x0][0x37c] ;  /* 0x0000df00ff017b82 */ /* 0x000fe20000000800 */
[----:B------:R-:W0:Y:S07]  /*0010*/  S2R R3, SR_TID.X ;  /* 0x0000000000037919 */ /* 0x000e2e0000002100 */
[----:B------:R-:W0:Y:S01]  /*0020*/  S2UR UR4, SR_CTAID.X ;  /* 0x00000000000479c3 */ /* 0x000e220000002500 */
[----:B------:R-:W1:Y:S01]  /*0030*/  LDCU UR5, c[0x0][0x3d0] ;  /* 0x00007a00ff0577ac */ /* 0x000e620008000800 */
[----:B------:R-:W2:Y:S06]  /*0040*/  LDCU UR6, c[0x0][0x3c4] ;  /* 0x00007880ff0677ac */ /* 0x000eac0008000800 */
[----:B------:R-:W0:Y:S02]  /*0050*/  LDC R0, c[0x0][0x360] ;  /* 0x0000d800ff007b82 */ /* 0x000e240000000800 */
[----:B0-----:R-:W-:Y:S01]  /*0060*/  IMAD R0, R0, UR4, R3 ;  /* 0x0000000400007c24 */ /* 0x001fe2000f8e0203 */
[----:B--2---:R-:W-:-:S04]  /*0070*/  MOV R3, UR6 ;  /* 0x0000000600037c02 */ /* 0x004fc80008000f00 */
        /* <DEDUP_REMOVED lines=11> */
[----:B------:R-:W-:Y:S01]  /*0130*/  ULOP3.LUT UR5, UR7, 0xfffffff0, URZ, 0xc0, !UPT ;  /* 0xfffffff007057892 */ /* 0x000fe2000f8ec0ff */
[----:B------:R-:W-:-:S05]  /*0140*/  IMAD.MOV.U32 R2, RZ, RZ, RZ ;  /* 0x000000ffff027224 */ /* 0x000fca00078e00ff */
[----:B------:R-:W-:-:S07]  /*0150*/  MOV R5, UR5 ;  /* 0x0000000500057c02 */ /* 0x000fce0008000f00 */
.L_x_626:
[----:B0-----:R-:W0:Y:S08]  /*0160*/  LDC.64 R18, c[0x0][0x398] ;  /* 0x0000e600ff127b82 */ /* 0x001e300000000a00 */
[----:B------:R-:W1:Y:S01]  /*0170*/  LDC.64 R10, c[0x0][0x3a8] ;  /* 0x0000ea00ff0a7b82 */ /* 0x000e620000000a00 */
[----:B0-----:R-:W-:-:S05]  /*0180*/  IMAD.WIDE.U32 R18, R2, 0x4, R18 ;  /* 0x0000000402127825 */ /* 0x001fca00078e0012 */
[----:B------:R-:W2:Y:S04]  /*0190*/  LDG.E.CONSTANT R15, desc[UR8][R18.64] ;  /* 0x00000008120f7981 */ /* 0x000ea8000c1e9900 */
[----:B------:R-:W3:Y:S04]  /*01a0*/  LDG.E.CONSTANT R23, desc[UR8][R18.64+0x4] ;  /* 0x0000040812177981 */ /* 0x000ee8000c1e9900 */
[----:B------:R-:W4:Y:S04]  /*01b0*/  LDG.E.CONSTANT R16, desc[UR8][R18.64+0x8] ;  /* 0x0000080812107981 */ /* 0x000f28000c1e9900 */
[----:B------:R-:W5:Y:S04]  /*01c0*/  LDG.E.CONSTANT R17, desc[UR8][R18.64+0xc] ;  /* 0x00000c0812117981 */ /* 0x000f68000c1e9900 */
        /* <DEDUP_REMOVED lines=14> */
[C-C-:B-1----:R-:W-:Y:S01]  /*02b0*/  IMAD.WIDE.U32 R12, R9.reuse, 0x4, R10.reuse ;  /* 0x00000004090c7825 */ /* 0x142fe200078e000a */
[C---:B------:R-:W-:Y:S02]  /*02c0*/  IADD3 R14, PT, PT, R9.reuse, 0x1, RZ ;  /* 0x00000001090e7810 */ /* 0x040fe40007ffe0ff */
[----:B------:R-:W-:Y:S01]  /*02d0*/  ISETP.NE.AND P0, PT, R2, R5, PT ;  /* 0x000000050200720c */ /* 0x000fe20003f05270 */
[----:B------:R-:W-:Y:S01]  /*02e0*/  VIADD R22, R9, 0x2 ;  /* 0x0000000209167836 */ /* 0x000fe20000000000 */
[----:B--2---:R1:W-:Y:S02]  /*02f0*/  STG.E desc[UR8][R12.64], R15 ;  /* 0x0000000f0c007986 */ /* 0x0043e4000c101908 */
[----:B-1----:R-:W-:-:S04]  /*0300*/  IMAD.WIDE.U32 R14, R14, 0x4, R10 ;  /* 0x000000040e0e7825 */ /* 0x002fc800078e000a */
[----:B------:R-:W-:Y:S01]  /*0310*/  IMAD.WIDE.U32 R12, R22, 0x4, R10 ;  /* 0x00000004160c7825 */ /* 0x000fe200078e000a */
[----:B---3--:R1:W-:Y:S01]  /*0320*/  STG.E desc[UR8][R14.64], R23 ;  /* 0x000000170e007986 */ /* 0x0083e2000c101908 */
[----:B------:R-:W-:-:S03]  /*0330*/  IADD3 R22, PT, PT, R9, 0x3, RZ ;  /* 0x0000000309167810 */ /* 0x000fc60007ffe0ff */
[----:B----4-:R2:W-:Y:S02]  /*0340*/  STG.E desc[UR8][R12.64], R16 ;  /* 0x000000100c007986 */ /* 0x0105e4000c101908 */
[----:B0-----:R-:W-:-:S05]  /*0350*/  IMAD.WIDE.U32 R18, R22, 0x4, R10 ;  /* 0x0000000416127825 */ /* 0x001fca00078e000a */
[----:B-----5:R0:W-:Y:S01]  /*0360*/  STG.E desc[UR8][R18.64], R17 ;  /* 0x0000001112007986 */ /* 0x0201e2000c101908 */
[C---:B-1----:R-:W-:Y:S02]  /*0370*/  IADD3 R23, PT, PT, R9.reuse, 0x4, RZ ;  /* 0x0000000409177810 */ /* 0x042fe40007ffe0ff */
[C---:B------:R-:W-:Y:S01]  /*0380*/  IADD3 R15, PT, PT, R9.reuse, 0x6, RZ ;  /* 0x00000006090f7810 */ /* 0x040fe20007ffe0ff */
[C---:B--2---:R-:W-:Y:S01]  /*0390*/  VIADD R13, R9.reuse, 0x5 ;  /* 0x00000005090d7836 */ /* 0x044fe20000000000 */
[----:B------:R-:W-:Y:S01]  /*03a0*/  IADD3 R14, PT, PT, R9, 0x7, RZ ;  /* 0x00000007090e7810 */ /* 0x000fe20007ffe0ff */
[----:B------:R-:W-:-:S05]  /*03b0*/  IMAD.WIDE.U32 R22, R23, 0x4, R10 ;  /* 0x0000000417167825 */ /* 0x000fca00078e000a */
[----:B------:R1:W-:Y:S01]  /*03c0*/  STG.E desc[UR8][R22.64], R28 ;  /* 0x0000001c16007986 */ /* 0x0003e2000c101908 */
[C---:B0-----:R-:W-:Y:S01]  /*03d0*/  VIADD R17, R9.reuse, 0x8 ;  /* 0x0000000809117836 */ /* 0x041fe20000000000 */
[----:B------:R-:W-:-:S03]  /*03e0*/  IADD3 R19, PT, PT, R9, 0x9, RZ ;  /* 0x0000000909137810 */ /* 0x000fc60007ffe0ff */
[----:B------:R-:W-:-:S04]  /*03f0*/  IMAD.WIDE.U32 R16, R17, 0x4, R10 ;  /* 0x0000000411107825 */ /* 0x000fc800078e000a */
[----:B------:R-:W-:Y:S01]  /*0400*/  IMAD.WIDE.U32 R18, R19, 0x4, R10 ;  /* 0x0000000413127825 */ /* 0x000fe200078e000a */
[----:B-1----:R-:W-:-:S03]  /*0410*/  IADD3 R28, PT, PT, R9, 0xa, RZ ;  /* 0x0000000a091c7810 */ /* 0x002fc60007ffe0ff */
[----:B------:R-:W-:-:S04]  /*0420*/  IMAD.WIDE.U32 R22, R13, 0x4, R10 ;  /* 0x000000040d167825 */ /* 0x000fc800078e000a */
[--C-:B------:R-:W-:Y:S01]  /*0430*/  IMAD.WIDE.U32 R12, R15, 0x4, R10.reuse ;  /* 0x000000040f0c7825 */ /* 0x100fe200078e000a */
[----:B------:R0:W-:Y:S03]  /*0440*/  STG.E desc[UR8][R22.64], R26 ;  /* 0x0000001a16007986 */ /* 0x0001e6000c101908 */
[----:B------:R-:W-:Y:S01]  /*0450*/  IMAD.WIDE.U32 R14, R14, 0x4, R10 ;  /* 0x000000040e0e7825 */ /* 0x000fe200078e000a */
[----:B------:R-:W-:Y:S04]  /*0460*/  STG.E desc[UR8][R12.64], R27 ;  /* 0x0000001b0c007986 */ /* 0x000fe8000c101908 */
[----:B------:R1:W-:Y:S01]  /*0470*/  STG.E desc[UR8][R14.64], R24 ;  /* 0x000000180e007986 */ /* 0x0003e2000c101908 */
[C---:B0-----:R-:W-:Y:S01]  /*0480*/  VIADD R23, R9.reuse, 0xb ;  /* 0x0000000b09177836 */ /* 0x041fe20000000000 */
[----:B------:R-:W-:-:S02]  /*0490*/  IADD3 R26, PT, PT, R9, 0xc, RZ ;  /* 0x0000000c091a7810 */ /* 0x000fc40007ffe0ff */
[----:B------:R0:W-:Y:S01]  /*04a0*/  STG.E desc[UR8][R16.64], R29 ;  /* 0x0000001d10007986 */ /* 0x0001e2000c101908 */
[----:B------:R-:W-:-:S03]  /*04b0*/  IMAD.WIDE.U32 R22, R23, 0x4, R10 ;  /* 0x0000000417167825 */ /* 0x000fc600078e000a */
[----:B------:R2:W-:Y:S01]  /*04c0*/  STG.E desc[UR8][R18.64], R25 ;  /* 0x0000001912007986 */ /* 0x0005e2000c101908 */
[----:B-1----:R-:W-:Y:S01]  /*04d0*/  IADD3 R15, PT, PT, R9, 0xd, RZ ;  /* 0x0000000d090f7810 */ /* 0x002fe20007ffe0ff */
[----:B------:R-:W-:-:S04]  /*04e0*/  IMAD.WIDE.U32 R12, R26, 0x4, R10 ;  /* 0x000000041a0c7825 */ /* 0x000fc800078e000a */
[----:B------:R-:W-:-:S04]  /*04f0*/  IMAD.WIDE.U32 R14, R15, 0x4, R10 ;  /* 0x000000040f0e7825 */ /* 0x000fc800078e000a */
[C---:B0-----:R-:W-:Y:S01]  /*0500*/  VIADD R17, R9.reuse, 0xe ;  /* 0x0000000e09117836 */ /* 0x041fe20000000000 */
[----:B------:R-:W-:Y:S01]  /*0510*/  IADD3 R9, PT, PT, R9, 0xf, RZ ;  /* 0x0000000f09097810 */ /* 0x000fe20007ffe0ff */
[----:B--2---:R-:W-:-:S04]  /*0520*/  IMAD.WIDE.U32 R18, R28, 0x4, R10 ;  /* 0x000000041c127825 */ /* 0x004fc800078e000a */
[--C-:B------:R-:W-:Y:S01]  /*0530*/  IMAD.WIDE.U32 R16, R17, 0x4, R10.reuse ;  /* 0x0000000411107825 */ /* 0x100fe200078e000a */
[----:B------:R0:W-:Y:S03]  /*0540*/  STG.E desc[UR8][R18.64], R6 ;  /* 0x0000000612007986 */ /* 0x0001e6000c101908 */
[----:B------:R-:W-:Y:S01]  /*0550*/  IMAD.WIDE.U32 R10, R9, 0x4, R10 ;  /* 0x00000004090a7825 */ /* 0x000fe200078e000a */
[----:B------:R0:W-:Y:S04]  /*0560*/  STG.E desc[UR8][R22.64], R21 ;  /* 0x0000001516007986 */ /* 0x0001e8000c101908 */
[----:B------:R0:W-:Y:S04]  /*0570*/  STG.E desc[UR8][R12.64], R20 ;  /* 0x000000140c007986 */ /* 0x0001e8000c101908 */
[----:B------:R0:W-:Y:S04]  /*0580*/  STG.E desc[UR8][R14.64], R8 ;  /* 0x000000080e007986 */ /* 0x0001e8000c101908 */
[----:B------:R0:W-:Y:S04]  /*0590*/  STG.E desc[UR8][R16.64], R7 ;  /* 0x0000000710007986 */ /* 0x0001e8000c101908 */
[----:B------:R0:W-:Y:S01]  /*05a0*/  STG.E desc[UR8][R10.64], R4 ;  /* 0x000000040a007986 */ /* 0x0001e2000c101908 */
[----:B------:R-:W-:Y:S05]  /*05b0*/  @P0 BRA `(.L_x_626) ;  /* 0xfffffff800e80947 */ /* 0x000fea000383ffff */
.L_x_625:
[----:B------:R-:W-:Y:S05]  /*05c0*/  BRA.U !UP1, `(.L_x_624) ;  /* 0x0000000509387547 */ /* 0x000fea000b800000 */
[----:B------:R-:W-:Y:S02]  /*05d0*/  UISETP.GE.U32.AND UP0, UPT, UR4, 0x8, UPT ;  /* 0x000000080400788c */ /* 0x000fe4000bf06070 */
[----:B------:R-:W-:-:S04]  /*05e0*/  ULOP3.LUT UR5, UR7, 0x7, URZ, 0xc0, !UPT ;  /* 0x0000000707057892 */ /* 0x000fc8000f8ec0ff */
[----:B------:R-:W-:-:S03]  /*05f0*/  UISETP.NE.AND UP1, UPT, UR5, URZ, UPT ;  /* 0x000000ff0500728c */ /* 0x000fc6000bf25270 */
[----:B------:R-:W-:Y:S08]  /*0600*/  BRA.U !UP0, `(.L_x_627) ;  /* 0x0000000108907547 */ /* 0x000ff0000b800000 */
        /* <DEDUP_REMOVED lines=15> */
[C-C-:B-1----:R-:W-:Y:S01]  /*0700*/  IMAD.WIDE.U32 R12, R9.reuse, 0x4, R18.reuse ;  /* 0x00000004090c7825 */ /* 0x142fe200078e0012 */
[C---:B------:R-:W-:Y:S02]  /*0710*/  IADD3 R10, PT, PT, R9.reuse, 0x3, RZ ;  /* 0x00000003090a7810 */ /* 0x040fe40007ffe0ff */
[C---:B------:R-:W-:Y:S01]  /*0720*/  IADD3 R16, PT, PT, R9.reuse, 0x5, RZ ;  /* 0x0000000509107810 */ /* 0x040fe20007ffe0ff */
[C---:B------:R-:W-:Y:S01]  /*0730*/  VIADD R14, R9.reuse, 0x4 ;  /* 0x00000004090e7836 */ /* 0x040fe20000000000 */
[C---:B------:R-:W-:Y:S01]  /*0740*/  IADD3 R17, PT, PT, R9.reuse, 0x6, RZ ;  /* 0x0000000609117810 */ /* 0x040fe20007ffe0ff */
[----:B------:R-:W-:Y:S02]  /*0750*/  VIADD R20, R9, 0x7 ;  /* 0x0000000709147836 */ /* 0x000fe40000000000 */
[----:B0-----:R-:W-:-:S04]  /*0760*/  IMAD.WIDE.U32 R6, R11, 0x4, R18 ;  /* 0x000000040b067825 */ /* 0x001fc800078e0012 */
[----:B------:R-:W-:-:S04]  /*0770*/  IMAD.WIDE.U32 R8, R8, 0x4, R18 ;  /* 0x0000000408087825 */ /* 0x000fc800078e0012 */
[--C-:B------:R-:W-:Y:S01]  /*0780*/  IMAD.WIDE.U32 R10, R10, 0x4, R18.reuse ;  /* 0x000000040a0a7825 */ /* 0x100fe200078e0012 */
[----:B--2---:R0:W-:Y:S04]  /*0790*/  STG.E desc[UR8][R12.64], R15 ;  /* 0x0000000f0c007986 */ /* 0x0041e8000c101908 */
[----:B---3--:R1:W-:Y:S04]  /*07a0*/  STG.E desc[UR8][R6.64], R21 ;  /* 0x0000001506007986 */ /* 0x0083e8000c101908 */
[----:B----4-:R1:W-:Y:S01]  /*07b0*/  STG.E desc[UR8][R8.64], R23 ;  /* 0x0000001708007986 */ /* 0x0103e2000c101908 */
[----:B0-----:R-:W-:-:S03]  /*07c0*/  IMAD.WIDE.U32 R12, R14, 0x4, R18 ;  /* 0x000000040e0c7825 */ /* 0x001fc600078e0012 */
[----:B-----5:R1:W-:Y:S01]  /*07d0*/  STG.E desc[UR8][R10.64], R25 ;  /* 0x000000190a007986 */ /* 0x0203e2000c101908 */
[----:B------:R-:W-:-:S03]  /*07e0*/  IMAD.WIDE.U32 R14, R16, 0x4, R18 ;  /* 0x00000004100e7825 */ /* 0x000fc600078e0012 */
[----:B------:R1:W-:Y:S01]  /*07f0*/  STG.E desc[UR8][R12.64], R27 ;  /* 0x0000001b0c007986 */ /* 0x0003e2000c101908 */
[----:B------:R-:W-:-:S03]  /*0800*/  IMAD.WIDE.U32 R16, R17, 0x4, R18 ;  /* 0x0000000411107825 */ /* 0x000fc600078e0012 */
[----:B------:R1:W-:Y:S01]  /*0810*/  STG.E desc[UR8][R14.64], R29 ;  /* 0x0000001d0e007986 */ /* 0x0003e2000c101908 */
[----:B------:R-:W-:-:S03]  /*0820*/  IMAD.WIDE.U32 R18, R20, 0x4, R18 ;  /* 0x0000000414127825 */ /* 0x000fc600078e0012 */
[----:B------:R1:W-:Y:S04]  /*0830*/  STG.E desc[UR8][R16.64], R2 ;  /* 0x0000000210007986 */ /* 0x0003e8000c101908 */
[----:B------:R1:W-:Y:S02]  /*0840*/  STG.E desc[UR8][R18.64], R4 ;  /* 0x0000000412007986 */ /* 0x0003e4000c101908 */
.L_x_627:
[----:B------:R-:W-:Y:S05]  /*0850*/  BRA.U !UP1, `(.L_x_624) ;  /* 0x0000000109947547 */ /* 0x000fea000b800000 */
[----:B------:R-:W-:Y:S02]  /*0860*/  UISETP.GE.U32.AND UP0, UPT, UR5, 0x4, UPT ;  /* 0x000000040500788c */ /* 0x000fe4000bf06070 */
[----:B------:R-:W-:-:S04]  /*0870*/  ULOP3.LUT UR6, UR7, 0x3, URZ, 0xc0, !UPT ;  /* 0x0000000307067892 */ /* 0x000fc8000f8ec0ff */
[----:B------:R-:W-:-:S03]  /*0880*/  UISETP.NE.AND UP1, UPT, UR6, URZ, UPT ;  /* 0x000000ff0600728c */ /* 0x000fc6000bf25270 */
[----:B------:R-:W-:Y:S08]  /*0890*/  BRA.U !UP0, `(.L_x_628) ;  /* 0x0000000108507547 */ /* 0x000ff0000b800000 */
[----:B01----:R-:W0:Y:S02]  /*08a0*/  LDC.64 R6, c[0x0][0x398] ;  /* 0x0000e600ff067b82 */ /* 0x003e240000000a00 */
[----:B0-----:R-:W-:-:S06]  /*08b0*/  IMAD.WIDE.U32 R10, R5, 0x4, R6 ;  /* 0x00000004050a7825 */ /* 0x001fcc00078e0006 */
[----:B------:R-:W0:Y:S01]  /*08c0*/  LDC.64 R6, c[0x0][0x3a8] ;  /* 0x0000ea00ff067b82 */ /* 0x000e220000000a00 */
[----:B------:R-:W2:Y:S04]  /*08d0*/  LDG.E.CONSTANT R17, desc[UR8][R10.64] ;  /* 0x000000080a117981 */ /* 0x000ea8000c1e9900 */
[----:B------:R-:W3:Y:S04]  /*08e0*/  LDG.E.CONSTANT R19, desc[UR8][R10.64+0x4] ;  /* 0x000004080a137981 */ /* 0x000ee8000c1e9900 */
[----:B------:R-:W4:Y:S04]  /*08f0*/  LDG.E.CONSTANT R21, desc[UR8][R10.64+0x8] ;  /* 0x000008080a157981 */ /* 0x000f28000c1e9900 */
[----:B------:R-:W5:Y:S01]  /*0900*/  LDG.E.CONSTANT R23, desc[UR8][R10.64+0xc] ;  /* 0x00000c080a177981 */ /* 0x000f62000c1e9900 */
[----:B------:R-:W-:Y:S01]  /*0910*/  IMAD R9, R0, UR7, R5 ;  /* 0x0000000700097c24 */ /* 0x000fe2000f8e0205 */
[----:B------:R-:W-:-:S03]  /*0920*/  IADD3 R5, PT, PT, R5, 0x4, RZ ;  /* 0x0000000405057810 */ /* 0x000fc60007ffe0ff */
[C---:B------:R-:W-:Y:S01]  /*0930*/  VIADD R15, R9.reuse, 0x2 ;  /* 0x00000002090f7836 */ /* 0x040fe20000000000 */
[C---:B------:R-:W-:Y:S02]  /*0940*/  IADD3 R13, PT, PT, R9.reuse, 0x1, RZ ;  /* 0x00000001090d7810 */ /* 0x040fe40007ffe0ff */
[C---:B------:R-:W-:Y:S01]  /*0950*/  IADD3 R25, PT, PT, R9.reuse, 0x3, RZ ;  /* 0x0000000309197810 */ /* 0x040fe20007ffe0ff */
[----:B0-----:R-:W-:-:S04]  /*0960*/  IMAD.WIDE.U32 R8, R9, 0x4, R6 ;  /* 0x0000000409087825 */ /* 0x001fc800078e0006 */
[----:B------:R-:W-:-:S04]  /*0970*/  IMAD.WIDE.U32 R12, R13, 0x4, R6 ;  /* 0x000000040d0c7825 */ /* 0x000fc800078e0006 */
[----:B------:R-:W-:-:S04]  /*0980*/  IMAD.WIDE.U32 R14, R15, 0x4, R6 ;  /* 0x000000040f0e7825 */ /* 0x000fc800078e0006 */
[----:B------:R-:W-:Y:S01]  /*0990*/  IMAD.WIDE.U32 R6, R25, 0x4, R6 ;  /* 0x0000000419067825 */ /* 0x000fe200078e0006 */
[----:B--2---:R2:W-:Y:S04]  /*09a0*/  STG.E desc[UR8][R8.64], R17 ;  /* 0x0000001108007986 */ /* 0x0045e8000c101908 */
[----:B---3--:R2:W-:Y:S04]  /*09b0*/  STG.E desc[UR8][R12.64], R19 ;  /* 0x000000130c007986 */ /* 0x0085e8000c101908 */
[----:B----4-:R2:W-:Y:S04]  /*09c0*/  STG.E desc[UR8][R14.64], R21 ;  /* 0x000000150e007986 */ /* 0x0105e8000c101908 */
[----:B-----5:R2:W-:Y:S02]  /*09d0*/  STG.E desc[UR8][R6.64], R23 ;  /* 0x0000001706007986 */ /* 0x0205e4000c101908 */
.L_x_628:
[----:B------:R-:W-:Y:S05]  /*09e0*/  BRA.U !UP1, `(.L_x_624) ;  /* 0x0000000109307547 */ /* 0x000fea000b800000 */
[----:B012---:R-:W0:Y:S01]  /*09f0*/  LDC.64 R12, c[0x0][0x3a8] ;  /* 0x0000ea00ff0c7b82 */ /* 0x007e220000000a00 */
[----:B------:R-:W-:-:S07]  /*0a00*/  UMOV UR4, URZ ;  /* 0x000000ff00047c82 */ /* 0x000fce0008000000 */
[----:B------:R-:W1:Y:S02]  /*0a10*/  LDC.64 R10, c[0x0][0x398] ;  /* 0x0000e600ff0a7b82 */ /* 0x000e640000000a00 */
.L_x_629:
[----:B-1-3--:R-:W-:-:S06]  /*0a20*/  IMAD.WIDE.U32 R6, R5, 0x4, R10 ;  /* 0x0000000405067825 */ /* 0x00afcc00078e000a */
[----:B------:R-:W2:Y:S01]  /*0a30*/  LDG.E.CONSTANT R7, desc[UR8][R6.64] ;  /* 0x0000000806077981 */ /* 0x000ea2000c1e9900 */
[----:B------:R-:W-:Y:S01]  /*0a40*/  IMAD R9, R0, UR7, R5 ;  /* 0x0000000700097c24 */ /* 0x000fe2000f8e0205 */
[----:B------:R-:W-:Y:S01]  /*0a50*/  UIADD3 UR4, UPT, UPT, UR4, 0x1, URZ ;  /* 0x0000000104047890 */ /* 0x000fe2000fffe0ff */
[----:B------:R-:W-:Y:S02]  /*0a60*/  VIADD R5, R5, 0x1 ;  /* 0x0000000105057836 */ /* 0x000fe40000000000 */
[----:B0-----:R-:W-:Y:S01]  /*0a70*/  IMAD.WIDE.U32 R8, R9, 0x4, R12 ;  /* 0x0000000409087825 */ /* 0x001fe200078e000c */
[----:B------:R-:W-:-:S04]  /*0a80*/  UISETP.NE.AND UP0, UPT, UR4, UR6, UPT ;  /* 0x000000060400728c */ /* 0x000fc8000bf05270 */
[----:B--2---:R3:W-:Y:S05]  /*0a90*/  STG.E desc[UR8][R8.64], R7 ;  /* 0x0000000708007986 */ /* 0x0047ea000c101908 */
[----:B------:R-:W-:Y:S05]  /*0aa0*/  BRA.U UP0, `(.L_x_629) ;  /* 0xfffffffd00dc7547 */ /* 0x000fea000b83ffff */
.L_x_624:
[----:B------:R-:W4:Y:S02]  /*0ab0*/  LDCU UR10, c[0x0][0x3c4] ;  /* 0x00007880ff0a77ac */ /* 0x000f240008000800 */
[----:B----4-:R-:W-:-:S09]  /*0ac0*/  UISETP.NE.AND UP0, UPT, UR10, URZ, UPT ;  /* 0x000000ff0a00728c */ /* 0x010fd2000bf05270 */
[----:B------:R-:W-:Y:S05]  /*0ad0*/  BRA.U !UP0, `(.L_x_630) ;  /* 0x0000000d084c7547 */ /* 0x000fea000b800000 */
[----:B------:R-:W-:Y:S01]  /*0ae0*/  UISETP.GE.U32.AND UP0, UPT, UR10, 0x10, UPT ;  /* 0x000000100a00788c */ /* 0x000fe2000bf06070 */
[----:B------:R-:W-:Y:S01]  /*0af0*/  HFMA2 R5, -RZ, RZ, 0, 0 ;  /* 0x00000000ff057431 */ /* 0x000fe200000001ff */
[----:B------:R-:W-:-:S04]  /*0b00*/  ULOP3.LUT UR4, UR10, 0xf, URZ, 0xc0, !UPT ;  /* 0x0000000f0a047892 */ /* 0x000fc8000f8ec0ff */
[----:B------:R-:W-:-:S03]  /*0b10*/  UISETP.NE.AND UP1, UPT, UR4, URZ, UPT ;  /* 0x000000ff0400728c */ /* 0x000fc6000bf25270 */
[----:B------:R-:W-:Y:S08]  /*0b20*/  BRA.U !UP0, `(.L_x_631) ;  /* 0x0000000508a07547 */ /* 0x000ff0000b800000 */
[----:B01----:R-:W0:Y:S01]  /*0b30*/  LDC.64 R10, c[0x0][0x3a0] ;  /* 0x0000e800ff0a7b82 */ /* 0x003e220000000a00 */
[----:B------:R-:W-:Y:S01]  /*0b40*/  ULOP3.LUT UR5, UR10, 0xfffffff0, URZ, 0xc0, !UPT ;  /* 0xfffffff00a057892 */ /* 0x000fe2000f8ec0ff */
[----:B--23--:R-:W-:-:S05]  /*0b50*/  MOV R7, RZ ;  /* 0x000000ff00077202 */ /* 0x00cfca0000000f00 */
[----:B------:R-:W-:Y:S01]  /*0b60*/  IMAD.U32 R5, RZ, RZ, UR5 ;  /* 0x00000005ff057e24 */ /* 0x000fe2000f8e00ff */
[----:B------:R-:W1:Y:S06]  /*0b70*/  LDC.64 R12, c[0x0][0x3a8] ;  /* 0x0000ea00ff0c7b82 */ /* 0x000e6c0000000a00 */
.L_x_632:
[----:B0-----:R-:W-:-:S04]  /*0b80*/  IMAD R24, R0, UR10, R7 ;  /* 0x0000000a00187c24 */ /* 0x001fc8000f8e0207 */
[C---:B0-----:R-:W-:Y:S01]  /*0b90*/  IMAD.WIDE.U32 R8, R24.reuse, 0x4, R10 ;  /* 0x0000000418087825 */ /* 0x041fe200078e000a */
[----:B------:R-:W-:-:S04]  /*0ba0*/  IADD3 R17, PT, PT, R24, 0x1, RZ ;  /* 0x0000000118117810 */ /* 0x000fc80007ffe0ff */
[----:B------:R0:W2:Y:S01]  /*0bb0*/  LDG.E.CONSTANT R15, desc[UR8][R8.64] ;  /* 0x00000008080f7981 */ /* 0x0000a2000c1e9900 */
[----:B------:R-:W-:-:S05]  /*0bc0*/  IMAD.WIDE.U32 R16, R17, 0x4, R10 ;  /* 0x0000000411107825 */ /* 0x000fca00078e000a */
[----:B------:R3:W4:Y:S01]  /*0bd0*/  LDG.E.CONSTANT R19, desc[UR8][R16.64] ;  /* 0x0000000810137981 */ /* 0x000722000c1e9900 */
[C---:B------:R-:W-:Y:S01]  /*0be0*/  IADD3 R21, PT, PT, R24.reuse, 0x2, RZ ;  /* 0x0000000218157810 */ /* 0x040fe20007ffe0ff */
[C---:B------:R-:W-:Y:S01]  /*0bf0*/  VIADD R27, R24.reuse, 0x3 ;  /* 0x00000003181b7836 */ /* 0x040fe20000000000 */
[----:B------:R-:W-:-:S03]  /*0c00*/  IADD3 R23, PT, PT, R24, 0x4, RZ ;  /* 0x0000000418177810 */ /* 0x000fc60007ffe0ff */
[----:B------:R-:W-:Y:S01]  /*0c10*/  IMAD.WIDE.U32 R20, R21, 0x4, R10 ;  /* 0x0000000415147825 */ /* 0x000fe200078e000a */
[----:B------:R-:W-:-:S03]  /*0c20*/  IADD3 R29, PT, PT, R24, 0x5, RZ ;  /* 0x00000005181d7810 */ /* 0x000fc60007ffe0ff */
[--C-:B------:R-:W-:Y:S01]  /*0c30*/  IMAD.WIDE.U32 R22, R23, 0x4, R10.reuse ;  /* 0x0000000417167825 */ /* 0x100fe200078e000a */
[----:B------:R-:W5:Y:S03]  /*0c40*/  LDG.E.CONSTANT R25, desc[UR8][R20.64] ;  /* 0x0000000814197981 */ /* 0x000f66000c1e9900 */
[--C-:B------:R-:W-:Y:S01]  /*0c50*/  IMAD.WIDE.U32 R26, R27, 0x4, R10.reuse ;  /* 0x000000041b1a7825 */ /* 0x100fe200078e000a */
[----:B------:R1:W5:Y:S03]  /*0c60*/  LDG.E.CONSTANT R4, desc[UR8][R22.64] ;  /* 0x0000000816047981 */ /* 0x000366000c1e9900 */
[C---:B0-----:R-:W-:Y:S01]  /*0c70*/  VIADD R9, R24.reuse, 0x6 ;  /* 0x0000000618097836 */ /* 0x041fe20000000000 */
[----:B------:R0:W5:Y:S01]  /*0c80*/  LDG.E.CONSTANT R2, desc[UR8][R26.64] ;  /* 0x000000081a027981 */ /* 0x000162000c1e9900 */
[----:B---3--:R-:W-:Y:S01]  /*0c90*/  IMAD.WIDE.U32 R16, R29, 0x4, R10 ;  /* 0x000000041d107825 */ /* 0x008fe200078e000a */
[----:B------:R-:W-:-:S02]  /*0ca0*/  IADD3 R29, PT, PT, R24, 0x7, RZ ;  /* 0x00000007181d7810 */ /* 0x000fc40007ffe0ff */
[----:B------:R-:W-:Y:S01]  /*0cb0*/  IADD3 R28, PT, PT, R24, 0x8, RZ ;  /* 0x00000008181c7810 */ /* 0x000fe20007ffe0ff */
[----:B-1----:R-:W-:Y:S01]  /*0cc0*/  IMAD.WIDE.U32 R22, R9, 0x4, R10 ;  /* 0x0000000409167825 */ /* 0x002fe200078e000a */
[----:B------:R1:W3:Y:S03]  /*0cd0*/  LDG.E.CONSTANT R6, desc[UR8][R16.64] ;  /* 0x0000000810067981 */ /* 0x0002e6000c1e9900 */
[----:B------:R-:W-:Y:S01]  /*0ce0*/  IMAD R9, R0, UR7, R7 ;  /* 0x0000000700097c24 */ /* 0x000fe2000f8e0207 */
[C---:B------:R-:W-:Y:S01]  /*0cf0*/  IADD3 R14, PT, PT, R24.reuse, 0xa, RZ ;  /* 0x0000000a180e7810 */ /* 0x040fe20007ffe0ff */
[----:B0-----:R-:W-:Y:S01]  /*0d00*/  VIADD R27, R24, 0x9 ;  /* 0x00000009181b7836 */ /* 0x001fe20000000000 */
[----:B------:R0:W3:Y:S01]  /*0d10*/  LDG.E.CONSTANT R8, desc[UR8][R22.64] ;  /* 0x0000000816087981 */ /* 0x0000e2000c1e9900 */
[----:B------:R-:W-:Y:S01]  /*0d20*/  IMAD.WIDE.U32 R20, R29, 0x4, R10 ;  /* 0x000000041d147825 */ /* 0x000fe200078e000a */
[----:B------:R-:W-:-:S03]  /*0d30*/  IADD3 R18, PT, PT, R9, 0x1, RZ ;  /* 0x0000000109127810 */ /* 0x000fc60007ffe0ff */
[----:B-1----:R-:W-:Y:S02]  /*0d40*/  IMAD.WIDE.U32 R16, R9, 0x4, R12 ;  /* 0x0000000409107825 */ /* 0x002fe400078e000c */
[----:B------:R-:W3:Y:S02]  /*0d50*/  LDG.E.CONSTANT R20, desc[UR8][R20.64] ;  /* 0x0000000814147981 */ /* 0x000ee4000c1e9900 */
[----:B------:R-:W-:-:S04]  /*0d60*/  IMAD.WIDE.U32 R26, R27, 0x4, R10 ;  /* 0x000000041b1a7825 */ /* 0x000fc800078e000a */
[----:B------:R-:W-:Y:S02]  /*0d70*/  IMAD.WIDE.U32 R28, R28, 0x4, R10 ;  /* 0x000000041c1c7825 */ /* 0x000fe400078e000a */
[----:B------:R-:W3:Y:S02]  /*0d80*/  LDG.E.CONSTANT R26, desc[UR8][R26.64] ;  /* 0x000000081a1a7981 */ /* 0x000ee4000c1e9900 */
[----:B0-----:R-:W-:Y:S02]  /*0d90*/  IMAD.WIDE.U32 R22, R18, 0x4, R12 ;  /* 0x0000000412167825 */ /* 0x001fe400078e000c */
[----:B------:R0:W3:Y:S02]  /*0da0*/  LDG.E.CONSTANT R21, desc[UR8][R28.64] ;  /* 0x000000081c157981 */ /* 0x0000e4000c1e9900 */
[----:B------:R-:W-:-:S04]  /*0db0*/  VIADD R18, R24, 0xb ;  /* 0x0000000b18127836 */ /* 0x000fc80000000000 */
[----:B0-----:R-:W-:-:S06]  /*0dc0*/  IMAD.WIDE.U32 R28, R18, 0x4, R10 ;  /* 0x00000004121c7825 */ /* 0x001fcc00078e000a */
[----:B------:R-:W3:Y:S04]  /*0dd0*/  LDG.E.CONSTANT R28, desc[UR8][R28.64] ;  /* 0x000000081c1c7981 */ /* 0x000ee8000c1e9900 */
[----:B--2---:R0:W-:Y:S04]  /*0de0*/  STG.E desc[UR8][R16.64], R15 ;  /* 0x0000000f10007986 */ /* 0x0041e8000c101908 */
[----:B----4-:R1:W-:Y:S01]  /*0df0*/  STG.E desc[UR8][R22.64], R19 ;  /* 0x0000001316007986 */ /* 0x0103e2000c101908 */
[----:B0-----:R-:W-:Y:S01]  /*0e00*/  IMAD.WIDE.U32 R14, R14, 0x4, R10 ;  /* 0x000000040e0e7825 */ /* 0x001fe200078e000a */
[----:B------:R-:W-:-:S04]  /*0e10*/  IADD3 R17, PT, PT, R24, 0xc, RZ ;  /* 0x0000000c18117810 */ /* 0x000fc80007ffe0ff */
[----:B------:R0:W2:Y:S01]  /*0e20*/  LDG.E.CONSTANT R27, desc[UR8][R14.64] ;  /* 0x000000080e1b7981 */ /* 0x0000a2000c1e9900 */
[----:B-1----:R-:W-:-:S04]  /*0e30*/  IMAD.WIDE.U32 R18, R17, 0x4, R10 ;  /* 0x0000000411127825 */ /* 0x002fc800078e000a */
[C---:B------:R-:W-:Y:S01]  /*0e40*/  VIADD R17, R24.reuse, 0xe ;  /* 0x0000000e18117836 */ /* 0x040fe20000000000 */
[----:B------:R1:W4:Y:S01]  /*0e50*/  LDG.E.CONSTANT R29, desc[UR8][R18.64] ;  /* 0x00000008121d7981 */ /* 0x000322000c1e9900 */
[C---:B0-----:R-:W-:Y:S02]  /*0e60*/  IADD3 R14, PT, PT, R24.reuse, 0xd, RZ ;  /* 0x0000000d180e7810 */ /* 0x041fe40007ffe0ff */
[----:B------:R-:W-:Y:S01]  /*0e70*/  IADD3 R24, PT, PT, R24, 0xf, RZ ;  /* 0x0000000f18187810 */ /* 0x000fe20007ffe0ff */
[----:B------:R-:W-:-:S04]  /*0e80*/  IMAD.WIDE.U32 R16, R17, 0x4, R10 ;  /* 0x0000000411107825 */ /* 0x000fc800078e000a */
[--C-:B------:R-:W-:Y:S02]  /*0e90*/  IMAD.WIDE.U32 R14, R14, 0x4, R10.reuse ;  /* 0x000000040e0e7825 */ /* 0x100fe400078e000a */
[----:B------:R0:W4:Y:S02]  /*0ea0*/  LDG.E.CONSTANT R16, desc[UR8][R16.64] ;  /* 0x0000000810107981 */ /* 0x000124000c1e9900 */
[----:B-1----:R-:W-:Y:S02]  /*0eb0*/  IMAD.WIDE.U32 R18, R24, 0x4, R10 ;  /* 0x0000000418127825 */ /* 0x002fe400078e000a */
[----:B------:R-:W4:Y:S04]  /*0ec0*/  LDG.E.CONSTANT R14, desc[UR8][R14.64] ;  /* 0x000000080e0e7981 */ /* 0x000f28000c1e9900 */
[----:B------:R1:W4:Y:S01]  /*0ed0*/  LDG.E.CONSTANT R15, desc[UR8][R18.64] ;  /* 0x00000008120f7981 */ /* 0x000322000c1e9900 */
[C---:B------:R-:W-:Y:S01]  /*0ee0*/  IADD3 R23, PT, PT, R9.reuse, 0x2, RZ ;  /* 0x0000000209177810 */ /* 0x040fe20007ffe0ff */
[----:B------:R-:W-:-:S04]  /*0ef0*/  VIADD R24, R9, 0x3 ;  /* 0x0000000309187836 */ /* 0x000fc80000000000 */
[--C-:B------:R-:W-:Y:S01]  /*0f00*/  IMAD.WIDE.U32 R22, R23, 0x4, R12.reuse ;  /* 0x0000000417167825 */ /* 0x100fe200078e000c */
[C---:B0-----:R-:W-:Y:S02]  /*0f10*/  IADD3 R17, PT, PT, R9.reuse, 0x5, RZ ;  /* 0x0000000509117810 */ /* 0x041fe40007ffe0ff */
[----:B-1----:R-:W-:Y:S02]  /*0f20*/  IADD3 R19, PT, PT, R9, 0x4, RZ ;  /* 0x0000000409137810 */ /* 0x002fe40007ffe0ff */
[----:B-----5:R0:W-:Y:S03]  /*0f30*/  STG.E desc[UR8][R22.64], R25 ;  /* 0x0000001916007986 */ /* 0x0201e6000c101908 */
[----:B------:R-:W-:-:S04]  /*0f40*/  IMAD.WIDE.U32 R18, R19, 0x4, R12 ;  /* 0x0000000413127825 */ /* 0x000fc800078e000c */
[----:B0-----:R-:W-:-:S04]  /*0f50*/  IMAD.WIDE.U32 R24, R24, 0x4, R12 ;  /* 0x0000000418187825 */ /* 0x001fc800078e000c */
[----:B------:R-:W-:Y:S01]  /*0f60*/  IMAD.WIDE.U32 R22, R17, 0x4, R12 ;  /* 0x0000000411167825 */ /* 0x000fe200078e000c */
[----:B------:R0:W-:Y:S01]  /*0f70*/  STG.E desc[UR8][R24.64], R2 ;  /* 0x0000000218007986 */ /* 0x0001e2000c101908 */
[----:B------:R-:W-:-:S03]  /*0f80*/  IADD3 R17, PT, PT, R9, 0x7, RZ ;  /* 0x0000000709117810 */ /* 0x000fc60007ffe0ff */
[----:B------:R1:W-:Y:S04]  /*0f90*/  STG.E desc[UR8][R18.64], R4 ;  /* 0x0000000412007986 */ /* 0x0003e8000c101908 */
[----:B---3--:R3:W-:Y:S01]  /*0fa0*/  STG.E desc[UR8][R22.64], R6 ;  /* 0x0000000616007986 */ /* 0x0087e2000c101908 */
[----:B0-----:R-:W-:-:S04]  /*0fb0*/  VIADD R2, R9, 0x6 ;  /* 0x0000000609027836 */ /* 0x001fc80000000000 */
[----:B-1----:R-:W-:Y:S01]  /*0fc0*/  IMAD.WIDE.U32 R18, R2, 0x4, R12 ;  /* 0x0000000402127825 */ /* 0x002fe200078e000c */
[----:B------:R-:W-:-:S03]  /*0fd0*/  IADD3 R24, PT, PT, R9, 0xa, RZ ;  /* 0x0000000a09187810 */ /* 0x000fc60007ffe0ff */
[--C-:B---3--:R-:W-:Y:S01]  /*0fe0*/  IMAD.WIDE.U32 R22, R17, 0x4, R12.reuse ;  /* 0x0000000411167825 */ /* 0x108fe200078e000c */
[C---:B------:R-:W-:Y:S01]  /*0ff0*/  IADD3 R17, PT, PT, R9.reuse, 0x8, RZ ;  /* 0x0000000809117810 */ /* 0x040fe20007ffe0ff */
[----:B------:R0:W-:Y:S02]  /*1000*/  STG.E desc[UR8][R18.64], R8 ;  /* 0x0000000812007986 */ /* 0x0001e4000c101908 */
[C---:B------:R-:W-:Y:S02]  /*1010*/  VIADD R25, R9.reuse, 0x9 ;  /* 0x0000000909197836 */ /* 0x040fe40000000000 */
[----:B------:R1:W-:Y:S01]  /*1020*/  STG.E desc[UR8][R22.64], R20 ;  /* 0x0000001416007986 */ /* 0x0003e2000c101908 */
[C---:B------:R-:W-:Y:S01]  /*1030*/  VIADD R2, R9.reuse, 0xc ;  /* 0x0000000c09027836 */ /* 0x040fe20000000000 */
[----:B------:R-:W-:Y:S01]  /*1040*/  IADD3 R4, PT, PT, R9, 0xe, RZ ;  /* 0x0000000e09047810 */ /* 0x000fe20007ffe0ff */
[----:B0-----:R-:W-:-:S04]  /*1050*/  IMAD.WIDE.U32 R18, R25, 0x4, R12 ;  /* 0x0000000419127825 */ /* 0x001fc800078e000c */
[----:B-1----:R-:W-:Y:S01]  /*1060*/  IMAD.WIDE.U32 R22, R17, 0x4, R12 ;  /* 0x0000000411167825 */ /* 0x002fe200078e000c */
[----:B------:R-:W-:-:S03]  /*1070*/  IADD3 R17, PT, PT, R9, 0xb, RZ ;  /* 0x0000000b09117810 */ /* 0x000fc60007ffe0ff */
[----:B------:R-:W-:Y:S01]  /*1080*/  IMAD.WIDE.U32 R24, R24, 0x4, R12 ;  /* 0x0000000418187825 */ /* 0x000fe200078e000c */
[----:B------:R0:W-:Y:S01]  /*1090*/  STG.E desc[UR8][R22.64], R21 ;  /* 0x0000001516007986 */ /* 0x0001e2000c101908 */
[----:B------:R-:W-:-:S03]  /*10a0*/  IADD3 R8, PT, PT, R9, 0xd, RZ ;  /* 0x0000000d09087810 */ /* 0x000fc60007ffe0ff */
[----:B------:R1:W-:Y:S01]  /*10b0*/  STG.E desc[UR8][R18.64], R26 ;  /* 0x0000001a12007986 */ /* 0x0003e2000c101908 */
[----:B------:R-:W-:Y:S02]  /*10c0*/  VIADD R6, R9, 0xf ;  /* 0x0000000f09067836 */ /* 0x000fe40000000000 */
[----:B------:R-:W-:-:S04]  /*10d0*/  IMAD.WIDE.U32 R8, R8, 0x4, R12 ;  /* 0x0000000408087825 */ /* 0x000fc800078e000c */
[----:B0-----:R-:W-:-:S04]  /*10e0*/  IMAD.WIDE.U32 R22, R2, 0x4, R12 ;  /* 0x0000000402167825 */ /* 0x001fc800078e000c */
[----:B------:R-:W-:-:S04]  /*10f0*/  IMAD.WIDE.U32 R20, R4, 0x4, R12 ;  /* 0x0000000404147825 */ /* 0x000fc800078e000c */
[----:B-1----:R-:W-:Y:S01]  /*1100*/  IMAD.WIDE.U32 R18, R6, 0x4, R12 ;  /* 0x0000000406127825 */ /* 0x002fe200078e000c */
[----:B------:R-:W-:-:S04]  /*1110*/  IADD3 R7, PT, PT, R7, 0x10, RZ ;  /* 0x0000001007077810 */ /* 0x000fc80007ffe0ff */
[----:B------:R-:W-:Y:S01]  /*1120*/  ISETP.NE.AND P0, PT, R7, R5, PT ;  /* 0x000000050700720c */ /* 0x000fe20003f05270 */
[----:B--2---:R0:W-:Y:S02]  /*1130*/  STG.E desc[UR8][R24.64], R27 ;  /* 0x0000001b18007986 */ /* 0x0041e4000c101908 */
[----:B0-----:R-:W-:-:S05]  /*1140*/  IMAD.WIDE.U32 R24, R17, 0x4, R12 ;  /* 0x0000000411187825 */ /* 0x001fca00078e000c */
[----:B------:R0:W-:Y:S04]  /*1150*/  STG.E desc[UR8][R24.64], R28 ;  /* 0x0000001c18007986 */ /* 0x0001e8000c101908 */
[----:B----4-:R0:W-:Y:S04]  /*1160*/  STG.E desc[UR8][R22.64], R29 ;  /* 0x0000001d16007986 */ /* 0x0101e8000c101908 */
[----:B------:R0:W-:Y:S04]  /*1170*/  STG.E desc[UR8][R8.64], R14 ;  /* 0x0000000e08007986 */ /* 0x0001e8000c101908 */
[----:B------:R0:W-:Y:S04]  /*1180*/  STG.E desc[UR8][R20.64], R16 ;  /* 0x0000001014007986 */ /* 0x0001e8000c101908 */
[----:B------:R0:W-:Y:S01]  /*1190*/  STG.E desc[UR8][R18.64], R15 ;  /* 0x0000000f12007986 */ /* 0x0001e2000c101908 */
[----:B------:R-:W-:Y:S05]  /*11a0*/  @P0 BRA `(.L_x_632) ;  /* 0xfffffff800740947 */ /* 0x000fea000383ffff */
.L_x_631:
[----:B------:R-:W-:Y:S05]  /*11b0*/  BRA.U !UP1, `(.L_x_630) ;  /* 0x0000000509947547 */ /* 0x000fea000b800000 */
[----:B------:R-:W-:Y:S02]  /*11c0*/  UISETP.GE.U32.AND UP0, UPT, UR4, 0x8, UPT ;  /* 0x000000080400788c */ /* 0x000fe4000bf06070 */
[----:B------:R-:W-:-:S04]  /*11d0*/  ULOP3.LUT UR5, UR10, 0x7, URZ, 0xc0, !UPT ;  /* 0x000000070a057892 */ /* 0x000fc8000f8ec0ff */
[----:B------:R-:W-:-:S03]  /*11e0*/  UISETP.NE.AND UP1, UPT, UR5, URZ, UPT ;  /* 0x000000ff0500728c */ /* 0x000fc6000bf25270 */
[----:B------:R-:W-:Y:S08]  /*11f0*/  BRA.U !UP0, `(.L_x_633) ;  /* 0x0000000108cc7547 */ /* 0x000ff0000b800000 */
[----:B0123--:R-:W0:Y:S01]  /*1200*/  LDC.64 R8, c[0x0][0x3a0] ;  /* 0x0000e800ff087b82 */ /* 0x00fe220000000a00 */
[----:B------:R-:W-:-:S04]  /*1210*/  IMAD R7, R0, UR10, R5 ;  /* 0x0000000a00077c24 */ /* 0x000fc8000f8e0205 */
[C---:B------:R-:W-:Y:S01]  /*1220*/  VIADD R23, R7.reuse, 0x2 ;  /* 0x0000000207177836 */ /* 0x040fe20000000000 */
[C---:B------:R-:W-:Y:S02]  /*1230*/  IADD3 R17, PT, PT, R7.reuse, 0x1, RZ ;  /* 0x0000000107117810 */ /* 0x040fe40007ffe0ff */
[C---:B------:R-:W-:Y:S01]  /*1240*/  IADD3 R25, PT, PT, R7.reuse, 0x3, RZ ;  /* 0x0000000307197810 */ /* 0x040fe20007ffe0ff */
[C---:B------:R-:W-:Y:S01]  /*1250*/  VIADD R11, R7.reuse, 0x5 ;  /* 0x00000005070b7836 */ /* 0x040fe20000000000 */
[C---:B------:R-:W-:Y:S02]  /*1260*/  IADD3 R13, PT, PT, R7.reuse, 0x4, RZ ;  /* 0x00000004070d7810 */ /* 0x040fe40007ffe0ff */
[C---:B------:R-:W-:Y:S02]  /*1270*/  IADD3 R19, PT, PT, R7.reuse, 0x6, RZ ;  /* 0x0000000607137810 */ /* 0x040fe40007ffe0ff */
[C---:B------:R-:W-:Y:S01]  /*1280*/  IADD3 R21, PT, PT, R7.reuse, 0x7, RZ ;  /* 0x0000000707157810 */ /* 0x040fe20007ffe0ff */
[----:B0-----:R-:W-:-:S04]  /*1290*/  IMAD.WIDE.U32 R14, R7, 0x4, R8 ;  /* 0x00000004070e7825 */ /* 0x001fc800078e0008 */
[--C-:B------:R-:W-:Y:S02]  /*12a0*/  IMAD.WIDE.U32 R16, R17, 0x4, R8.reuse ;  /* 0x0000000411107825 */ /* 0x100fe400078e0008 */
[----:B------:R0:W2:Y:S02]  /*12b0*/  LDG.E.CONSTANT R14, desc[UR8][R14.64] ;  /* 0x000000080e0e7981 */ /* 0x0000a4000c1e9900 */
[----:B------:R-:W-:-:S04]  /*12c0*/  IMAD.WIDE.U32 R22, R23, 0x4, R8 ;  /* 0x0000000417167825 */ /* 0x000fc800078e0008 */
[--C-:B------:R-:W-:Y:S02]  /*12d0*/  IMAD.WIDE.U32 R24, R25, 0x4, R8.reuse ;  /* 0x0000000419187825 */ /* 0x100fe400078e0008 */
[----:B------:R-:W3:Y:S02]  /*12e0*/  LDG.E.CONSTANT R23, desc[UR8][R22.64] ;  /* 0x0000000816177981 */ /* 0x000ee4000c1e9900 */
[--C-:B------:R-:W-:Y:S02]  /*12f0*/  IMAD.WIDE.U32 R12, R13, 0x4, R8.reuse ;  /* 0x000000040d0c7825 */ /* 0x100fe400078e0008 */
[----:B------:R-:W4:Y:S02]  /*1300*/  LDG.E.CONSTANT R25, desc[UR8][R24.64] ;  /* 0x0000000818197981 */ /* 0x000f24000c1e9900 */
[--C-:B------:R-:W-:Y:S02]  /*1310*/  IMAD.WIDE.U32 R10, R11, 0x4, R8.reuse ;  /* 0x000000040b0a7825 */ /* 0x100fe400078e0008 */
[----:B------:R-:W5:Y:S02]  /*1320*/  LDG.E.CONSTANT R27, desc[UR8][R12.64] ;  /* 0x000000080c1b7981 */ /* 0x000f64000c1e9900 */
[----:B------:R-:W-:-:S02]  /*1330*/  IMAD.WIDE.U32 R6, R19, 0x4, R8 ;  /* 0x0000000413067825 */ /* 0x000fc400078e0008 */
[----:B------:R-:W5:Y:S01]  /*1340*/  LDG.E.CONSTANT R29, desc[UR8][R10.64] ;  /* 0x000000080a1d7981 */ /* 0x000f62000c1e9900 */
[----:B------:R-:W1:Y:S01]  /*1350*/  LDC.64 R18, c[0x0][0x3a8] ;  /* 0x0000ea00ff127b82 */ /* 0x000e620000000a00 */
[----:B------:R-:W-:Y:S02]  /*1360*/  IMAD.WIDE.U32 R8, R21, 0x4, R8 ;  /* 0x0000000415087825 */ /* 0x000fe400078e0008 */
[----:B------:R0:W3:Y:S04]  /*1370*/  LDG.E.CONSTANT R21, desc[UR8][R16.64] ;  /* 0x0000000810157981 */ /* 0x0000e8000c1e9900 */
[----:B------:R1:W5:Y:S04]  /*1380*/  LDG.E.CONSTANT R2, desc[UR8][R6.64] ;  /* 0x0000000806027981 */ /* 0x000368000c1e9900 */
[----:B------:R1:W5:Y:S01]  /*1390*/  LDG.E.CONSTANT R4, desc[UR8][R8.64] ;  /* 0x0000000808047981 */ /* 0x000362000c1e9900 */
[----:B0-----:R-:W-:-:S04]  /*13a0*/  IMAD R15, R0, UR7, R5 ;  /* 0x00000007000f7c24 */ /* 0x001fc8000f8e0205 */
[C---:B------:R-:W-:Y:S01]  /*13b0*/  VIADD R16, R15.reuse, 0x1 ;  /* 0x000000010f107836 */ /* 0x040fe20000000000 */
[C---:B------:R-:W-:Y:S02]  /*13c0*/  IADD3 R22, PT, PT, R15.reuse, 0x2, RZ ;  /* 0x000000020f167810 */ /* 0x040fe40007ffe0ff */
[C---:B------:R-:W-:Y:S01]  /*13d0*/  IADD3 R24, PT, PT, R15.reuse, 0x3, RZ ;  /* 0x000000030f187810 */ /* 0x040fe20007ffe0ff */
[C---:B------:R-:W-:Y:S01]  /*13e0*/  VIADD R26, R15.reuse, 0x4 ;  /* 0x000000040f1a7836 */ /* 0x040fe20000000000 */
[C---:B------:R-:W-:Y:S01]  /*13f0*/  IADD3 R28, PT, PT, R15.reuse, 0x5, RZ ;  /* 0x000000050f1c7810 */ /* 0x040fe20007ffe0ff */
[C---:B-1----:R-:W-:Y:S01]  /*1400*/  IMAD.WIDE.U32 R12, R15.reuse, 0x4, R18 ;  /* 0x000000040f0c7825 */ /* 0x042fe200078e0012 */
[----:B------:R-:W-:-:S03]  /*1410*/  IADD3 R17, PT, PT, R15, 0x6, RZ ;  /* 0x000000060f117810 */ /* 0x000fc60007ffe0ff */
[----:B------:R-:W-:-:S04]  /*1420*/  IMAD.WIDE.U32 R6, R16, 0x4, R18 ;  /* 0x0000000410067825 */ /* 0x000fc800078e0012 */
[----:B------:R-:W-:-:S04]  /*1430*/  IMAD.WIDE.U32 R8, R22, 0x4, R18 ;  /* 0x0000000416087825 */ /* 0x000fc800078e0012 */
[----:B------:R-:W-:Y:S02]  /*1440*/  VIADD R20, R15, 0x7 ;  /* 0x000000070f147836 */ /* 0x000fe40000000000 */
[----:B------:R-:W-:-:S04]  /*1450*/  IMAD.WIDE.U32 R10, R24, 0x4, R18 ;  /* 0x00000004180a7825 */ /* 0x000fc800078e0012 */
[--C-:B------:R-:W-:Y:S01]  /*1460*/  IMAD.WIDE.U32 R16, R17, 0x4, R18.reuse ;  /* 0x0000000411107825 */ /* 0x100fe200078e0012 */
[----:B------:R-:W-:Y:S01]  /*1470*/  IADD3 R5, PT, PT, R5, 0x8, RZ ;  /* 0x0000000805057810 */ /* 0x000fe20007ffe0ff */
[----:B--2---:R0:W-:Y:S02]  /*1480*/  STG.E desc[UR8][R12.64], R14 ;  /* 0x0000000e0c007986 */ /* 0x0041e4000c101908 */
[----:B0-----:R-:W-:-:S04]  /*1490*/  IMAD.WIDE.U32 R12, R26, 0x4, R18 ;  /* 0x000000041a0c7825 */ /* 0x001fc800078e0012 */
[----:B------:R-:W-:-:S04]  /*14a0*/  IMAD.WIDE.U32 R14, R28, 0x4, R18 ;  /* 0x000000041c0e7825 */ /* 0x000fc800078e0012 */
[----:B------:R-:W-:Y:S01]  /*14b0*/  IMAD.WIDE.U32 R18, R20, 0x4, R18 ;  /* 0x0000000414127825 */ /* 0x000fe200078e0012 */
[----:B---3--:R0:W-:Y:S04]  /*14c0*/  STG.E desc[UR8][R6.64], R21 ;  /* 0x0000001506007986 */ /* 0x0081e8000c101908 */
[----:B------:R0:W-:Y:S04]  /*14d0*/  STG.E desc[UR8][R8.64], R23 ;  /* 0x0000001708007986 */ /* 0x0001e8000c101908 */
[----:B----4-:R0:W-:Y:S04]  /*14e0*/  STG.E desc[UR8][R10.64], R25 ;  /* 0x000000190a007986 */ /* 0x0101e8000c101908 */
[----:B-----5:R0:W-:Y:S04]  /*14f0*/  STG.E desc[UR8][R12.64], R27 ;  /* 0x0000001b0c007986 */ /* 0x0201e8000c101908 */
[----:B------:R0:W-:Y:S04]  /*1500*/  STG.E desc[UR8][R14.64], R29 ;  /* 0x0000001d0e007986 */ /* 0x0001e8000c101908 */
[----:B------:R0:W-:Y:S04]  /*1510*/  STG.E desc[UR8][R16.64], R2 ;  /* 0x0000000210007986 */ /* 0x0001e8000c101908 */
[----:B------:R0:W-:Y:S02]  /*1520*/  STG.E desc[UR8][R18.64], R4 ;  /* 0x0000000412007986 */ /* 0x0001e4000c101908 */
.L_x_633:
        /* <DEDUP_REMOVED lines=10> */
[----:B0-----:R-:W-:-:S04]  /*15d0*/  IMAD.WIDE.U32 R10, R11, 0x4, R6 ;  /* 0x000000040b0a7825 */ /* 0x001fc800078e0006 */
[--C-:B------:R-:W-:Y:S01]  /*15e0*/  IMAD.WIDE.U32 R12, R13, 0x4, R6.reuse ;  /* 0x000000040d0c7825 */ /* 0x100fe200078e0006 */
[----:B------:R0:W2:Y:S03]  /*15f0*/  LDG.E.CONSTANT R21, desc[UR8][R10.64] ;  /* 0x000000080a157981 */ /* 0x0000a6000c1e9900 */
[--C-:B------:R-:W-:Y:S02]  /*1600*/  IMAD.WIDE.U32 R16, R17, 0x4, R6.reuse ;  /* 0x0000000411107825 */ /* 0x100fe400078e0006 */
[----:B------:R-:W3:Y:S02]  /*1610*/  LDG.E.CONSTANT R13, desc[UR8][R12.64] ;  /* 0x000000080c0d7981 */ /* 0x000ee4000c1e9900 */
[----:B------:R-:W-:Y:S02]  /*1620*/  IMAD.WIDE.U32 R18, R19, 0x4, R6 ;  /* 0x0000000413127825 */ /* 0x000fe400078e0006 */
[----:B------:R-:W4:Y:S01]  /*1630*/  LDG.E.CONSTANT R17, desc[UR8][R16.64] ;  /* 0x0000000810117981 */ /* 0x000f22000c1e9900 */
[----:B------:R-:W1:Y:S03]  /*1640*/  LDC.64 R6, c[0x0][0x3a8] ;  /* 0x0000ea00ff067b82 */ /* 0x000e660000000a00 */
[----:B------:R-:W5:Y:S01]  /*1650*/  LDG.E.CONSTANT R19, desc[UR8][R18.64] ;  /* 0x0000000812137981 */ /* 0x000f62000c1e9900 */
[----:B------:R-:W-:-:S05]  /*1660*/  IMAD R9, R0, UR7, R5 ;  /* 0x0000000700097c24 */ /* 0x000fca000f8e0205 */
[C---:B------:R-:W-:Y:S01]  /*1670*/  IADD3 R15, PT, PT, R9.reuse, 0x1, RZ ;  /* 0x00000001090f7810 */ /* 0x040fe20007ffe0ff */
[C---:B------:R-:W-:Y:S01]  /*1680*/  VIADD R23, R9.reuse, 0x2 ;  /* 0x0000000209177836 */ /* 0x040fe20000000000 */
[C---:B------:R-:W-:Y:S01]  /*1690*/  IADD3 R25, PT, PT, R9.reuse, 0x3, RZ ;  /* 0x0000000309197810 */ /* 0x040fe20007ffe0ff */
[----:B-1----:R-:W-:-:S04]  /*16a0*/  IMAD.WIDE.U32 R8, R9, 0x4, R6 ;  /* 0x0000000409087825 */ /* 0x002fc800078e0006 */
[----:B------:R-:W-:-:S04]  /*16b0*/  IMAD.WIDE.U32 R14, R15, 0x4, R6 ;  /* 0x000000040f0e7825 */ /* 0x000fc800078e0006 */
[----:B0-----:R-:W-:-:S04]  /*16c0*/  IMAD.WIDE.U32 R10, R23, 0x4, R6 ;  /* 0x00000004170a7825 */ /* 0x001fc800078e0006 */
[----:B------:R-:W-:Y:S01]  /*16d0*/  IMAD.WIDE.U32 R6, R25, 0x4, R6 ;  /* 0x0000000419067825 */ /* 0x000fe200078e0006 */
[----:B------:R-:W-:Y:S01]  /*16e0*/  IADD3 R5, PT, PT, R5, 0x4, RZ ;  /* 0x0000000405057810 */ /* 0x000fe20007ffe0ff */
[----:B--2---:R0:W-:Y:S04]  /*16f0*/  STG.E desc[UR8][R8.64], R21 ;  /* 0x0000001508007986 */ /* 0x0041e8000c101908 */
[----:B---3--:R0:W-:Y:S04]  /*1700*/  STG.E desc[UR8][R14.64], R13 ;  /* 0x0000000d0e007986 */ /* 0x0081e8000c101908 */
[----:B----4-:R0:W-:Y:S04]  /*1710*/  STG.E desc[UR8][R10.64], R17 ;  /* 0x000000110a007986 */ /* 0x0101e8000c101908 */
[----:B-----5:R0:W-:Y:S02]  /*1720*/  STG.E desc[UR8][R6.64], R19 ;  /* 0x0000001306007986 */ /* 0x0201e4000c101908 */
.L_x_634:
[----:B------:R-:W-:Y:S05]  /*1730*/  BRA.U !UP1, `(.L_x_630) ;  /* 0x0000000109347547 */ /* 0x000fea000b800000 */
[----:B01----:R-:W0:Y:S01]  /*1740*/  LDC.64 R10, c[0x0][0x3a0] ;  /* 0x0000e800ff0a7b82 */ /* 0x003e220000000a00 */
[----:B------:R-:W-:-:S07]  /*1750*/  UMOV UR4, URZ ;  /* 0x000000ff00047c82 */ /* 0x000fce0008000000 */
[----:B--2---:R-:W1:Y:S02]  /*1760*/  LDC.64 R12, c[0x0][0x3a8] ;  /* 0x0000ea00ff0c7b82 */ /* 0x004e640000000a00 */
.L_x_635:
[----:B---34-:R-:W-:-:S04]  /*1770*/  IMAD R7, R0, UR10, R5 ;  /* 0x0000000a00077c24 */ /* 0x018fc8000f8e0205 */
[----:B0-----:R-:W-:-:S06]  /*1780*/  IMAD.WIDE.U32 R6, R7, 0x4, R10 ;  /* 0x0000000407067825 */ /* 0x001fcc00078e000a */
[----:B------:R-:W2:Y:S01]  /*1790*/  LDG.E.CONSTANT R7, desc[UR8][R6.64] ;  /* 0x0000000806077981 */ /* 0x000ea2000c1e9900 */
[----:B------:R-:W-:Y:S01]  /*17a0*/  IMAD R9, R0, UR7, R5 ;  /* 0x0000000700097c24 */ /* 0x000fe2000f8e0205 */
[----:B------:R-:W-:Y:S01]  /*17b0*/  UIADD3 UR4, UPT, UPT, UR4, 0x1, URZ ;  /* 0x0000000104047890 */ /* 0x000fe2000fffe0ff */
[----:B------:R-:W-:Y:S02]  /*17c0*/  VIADD R5, R5, 0x1 ;  /* 0x0000000105057836 */ /* 0x000fe40000000000 */
[----:B-1----:R-:W-:Y:S01]  /*17d0*/  IMAD.WIDE.U32 R8, R9, 0x4, R12 ;  /* 0x0000000409087825 */ /* 0x002fe200078e000c */
[----:B------:R-:W-:-:S04]  /*17e0*/  UISETP.NE.AND UP0, UPT, UR4, UR6, UPT ;  /* 0x000000060400728c */ /* 0x000fc8000bf05270 */
[----:B--2---:R4:W-:Y:S05]  /*17f0*/  STG.E desc[UR8][R8.64], R7 ;  /* 0x0000000708007986 */ /* 0x0049ea000c101908 */
[----:B------:R-:W-:Y:S05]  /*1800*/  BRA.U UP0, `(.L_x_635) ;  /* 0xfffffffd00d87547 */ /* 0x000fea000b83ffff */
.L_x_630:
[----:B------:R-:W5:Y:S02]  /*1810*/  LDCU UR4, c[0x0][0x3c0] ;  /* 0x00007800ff0477ac */ /* 0x000f640008000800 */
[----:B-----5:R-:W-:-:S09]  /*1820*/  UISETP.GE.U32.AND UP0, UPT, UR10, UR4, UPT ;  /* 0x000000040a00728c */ /* 0x020fd2000bf06070 */
[----:B------:R-:W-:Y:S05]  /*1830*/  BRA.U UP0, `(.L_x_636) ;  /* 0x0000005900a87547 */ /* 0x000fea000b800000 */
.L_x_697:
[----:B012---:R-:W0:Y:S02]  /*1840*/  LDC.64 R14, c[0x0][0x380] ;  /* 0x0000e000ff0e7b82 */ /* 0x007e240000000a00 */
[----:B0-----:R-:W-:-:S06]  /*1850*/  IMAD.WIDE.U32 R14, R3, 0x4, R14 ;  /* 0x00000004030e7825 */ /* 0x001fcc00078e000e */
[----:B------:R-:W2:Y:S02]  /*1860*/  LDG.E.CONSTANT R14, desc[UR8][R14.64] ;  /* 0x000000080e0e7981 */ /* 0x000ea4000c1e9900 */
[----:B--2---:R-:W-:-:S13]  /*1870*/  ISETP.NE.AND P0, PT, R14, 0x1, PT ;  /* 0x000000010e00780c */ /* 0x004fda0003f05270 */
[----:B---3--:R-:W-:Y:S05]  /*1880*/  @!P0 BRA `(.L_x_637) ;  /* 0x0000005800848947 */ /* 0x008fea0003800000 */
[----:B------:R-:W0:Y:S01]  /*1890*/  LDC.64 R16, c[0x0][0x388] ;  /* 0x0000e200ff107b82 */ /* 0x000e220000000a00 */
[----:B------:R-:W1:Y:S07]  /*18a0*/  LDCU UR4, c[0x0][0x3c8] ;  /* 0x00007900ff0477ac */ /* 0x000e6e0008000800 */
[----:B------:R-:W2:Y:S01]  /*18b0*/  LDC.64 R4, c[0x0][0x3a8] ;  /* 0x0000ea00ff047b82 */ /* 0x000ea20000000a00 */
[----:B0-----:R-:W-:-:S06]  /*18c0*/  IMAD.WIDE.U32 R16, R3, 0x4, R16 ;  /* 0x0000000403107825 */ /* 0x001fcc00078e0010 */
[----:B------:R-:W1:Y:S01]  /*18d0*/  LDG.E.CONSTANT R17, desc[UR8][R16.64] ;  /* 0x0000000810117981 */ /* 0x000e62000c1e9900 */
[----:B------:R-:W-:Y:S01]  /*18e0*/  ISETP.GT.AND P0, PT, R14, 0x15, PT ;  /* 0x000000150e00780c */ /* 0x000fe20003f04270 */
[----:B-1----:R-:W-:-:S04]  /*18f0*/  IMAD R19, R0, UR4, R17 ;  /* 0x0000000400137c24 */ /* 0x002fc8000f8e0211 */
[----:B--2---:R-:W-:-:S05]  /*1900*/  IMAD.WIDE.U32 R18, R19, 0x4, R4 ;  /* 0x0000000413127825 */ /* 0x004fca00078e0004 */
[----:B------:R0:W5:Y:S01]  /*1910*/  LDG.E R2, desc[UR8][R18.64] ;  /* 0x0000000812027981 */ /* 0x000162000c1e1900 */
[----:B---34-:R-:W-:Y:S02]  /*1920*/  HFMA2 R7, -RZ, RZ, 0, 0 ;  /* 0x00000000ff077431 */ /* 0x018fe400000001ff */
[----:B------:R-:W-:Y:S05]  /*1930*/  @P0 BRA `(.L_x_638) ;  /* 0x00000028005c0947 */ /* 0x000fea0003800000 */
[----:B------:R-:W1:Y:S02]  /*1940*/  LDC.64 R16, c[0x0][0x390] ;  /* 0x0000e400ff107b82 */ /* 0x000e640000000a00 */
[----:B-1----:R-:W-:-:S05]  /*1950*/  IMAD.WIDE.U32 R16, R3, 0x4, R16 ;  /* 0x0000000403107825 */ /* 0x002fca00078e0010 */
[----:B------:R1:W5:Y:S01]  /*1960*/  LDG.E.CONSTANT R9, desc[UR8][R16.64] ;  /* 0x0000000810097981 */ /* 0x000362000c1e9900 */
[----:B------:R-:W-:-:S13]  /*1970*/  ISETP.GT.AND P0, PT, R14, 0xb, PT ;  /* 0x0000000b0e00780c */ /* 0x000fda0003f04270 */
[----:B-1----:R-:W-:Y:S05]  /*1980*/  @P0 BRA `(.L_x_639) ;  /* 0x0000001400140947 */ /* 0x002fea0003800000 */
        /* <DEDUP_REMOVED lines=9> */
.L_x_979:
[----:B------:R-:W-:Y:S05]  /*1a20*/  BRX R14 -0x1a30                                                          (*"BRANCH_TARGETS .L_x_980,.L_x_981,.L_x_642"*) ;  /* 0xffffffe40e747949 */ /* 0x000fea000383ffff */
.L_x_981:
[----:B-----5:R-:W-:-:S04]  /*1a30*/  IMAD R9, R0, UR4, R9 ;  /* 0x0000000400097c24 */ /* 0x020fc8000f8e0209 */
[----:B------:R-:W-:-:S06]  /*1a40*/  IMAD.WIDE.U32 R4, R9, 0x4, R4 ;  /* 0x0000000409047825 */ /* 0x000fcc00078e0004 */
[----:B------:R-:W2:Y:S02]  /*1a50*/  LDG.E R5, desc[UR8][R4.64] ;  /* 0x0000000804057981 */ /* 0x000ea4000c1e1900 */
[----:B--2---:R-:W-:Y:S01]  /*1a60*/  FADD R7, R2, -R5 ;  /* 0x8000000502077221 */ /* 0x004fe20000000000 */
[----:B------:R-:W-:Y:S06]  /*1a70*/  BRA `(.L_x_642) ;  /* 0x0000005400f47947 */ /* 0x000fec0003800000 */
.L_x_980:
[----:B-----5:R-:W-:-:S04]  /*1a80*/  IMAD R9, R0, UR4, R9 ;  /* 0x0000000400097c24 */ /* 0x020fc8000f8e0209 */
[----:B------:R-:W-:-:S06]  /*1a90*/  IMAD.WIDE.U32 R4, R9, 0x4, R4 ;  /* 0x0000000409047825 */ /* 0x000fcc00078e0004 */
[----:B------:R-:W2:Y:S02]  /*1aa0*/  LDG.E R5, desc[UR8][R4.64] ;  /* 0x0000000804057981 */ /* 0x000ea4000c1e1900 */
[----:B--2---:R-:W-:Y:S01]  /*1ab0*/  FADD R7, R2, R5 ;  /* 0x0000000502077221 */ /* 0x004fe20000000000 */
[----:B------:R-:W-:Y:S06]  /*1ac0*/  BRA `(.L_x_642) ;  /* 0x0000005400e07947 */ /* 0x000fec0003800000 */
.L_x_641:
[----:B------:R-:W-:-:S04]  /*1ad0*/  MOV R15, 0xfffffffc ;  /* 0xfffffffc000f7802 */ /* 0x000fc80000000f00 */
[----:B------:R-:W-:-:S04]  /*1ae0*/  VIADDMNMX.U32 R14, R14, R15, 0x3, PT ;  /* 0x000000030e0e7446 */ /* 0x000fc8000380000f */
[----:B------:R-:W-:-:S04]  /*1af0*/  SHF.L.U32 R16, R14, 0x2, RZ ;  /* 0x000000020e107819 */ /* 0x000fc800000006ff */
[----:B------:R-:W1:Y:S02]  /*1b00*/  LDC R14, c[0x2][R16+0xc] ;  /* 0x00800300100e7b82 */ /* 0x000e640000000800 */
[----:B-1----:R-:W-:-:S04]  /*1b10*/  SHF.R.S32.HI R15, RZ, 0x1f, R14 ;  /* 0x0000001fff0f7819 */ /* 0x002fc8000001140e */
.L_x_983:
[----:B------:R-:W-:Y:S05]  /*1b20*/  BRX R14 -0x1b30                                                          (*"BRANCH_TARGETS .L_x_984,.L_x_985,.L_x_986,.L_x_642"*) ;  /* 0xffffffe40e347949 */ /* 0x000fea000383ffff */
.L_x_986:
[----:B-----5:R-:W-:-:S04]  /*1b30*/  IMAD R9, R0, UR4, R9 ;  /* 0x0000000400097c24 */ /* 0x020fc8000f8e0209 */
[----:B------:R-:W-:-:S05]  /*1b40*/  IMAD.WIDE.U32 R4, R9, 0x4, R4 ;  /* 0x0000000409047825 */ /* 0x000fca00078e0004 */
[----:B0-----:R-:W2:Y:S01]  /*1b50*/  LDG.E R18, desc[UR8][R4.64] ;  /* 0x0000000804127981 */ /* 0x001ea2000c1e1900 */
        /* <DEDUP_REMOVED lines=8> */
[C---:B------:R-:W-:Y:S01]  /*1be0*/  FSETP.GEU.AND P0, PT, |R18|.reuse, 1.175494350822287508e-38, PT ;  /* 0x008000001200780b */ /* 0x040fe20003f0e200 */
        /* <DEDUP_REMOVED lines=25> */
.L_x_647:
[----:B------:R-:W-:Y:S05]  /*1d80*/  BSYNC.RECONVERGENT B1 ;  /* 0x0000000000017941 */ /* 0x000fea0003800200 */
.L_x_646:
[----:B------:R-:W-:Y:S01]  /*1d90*/  FFMA R7, -|R18|, R14, R7 ;  /* 0x0000000e12077223 */ /* 0x000fe20000000307 */
[----:B------:R-:W-:Y:S06]  /*1da0*/  BRA `(.L_x_644) ;  /* 0x0000000000787947 */ /* 0x000fec0003800000 */
.L_x_645:
[----:B------:R-:W-:Y:S01]  /*1db0*/  LOP3.LUT R16, R14, 0xff800000, RZ, 0xc0, !PT ;  /* 0xff8000000e107812 */ /* 0x000fe200078ec0ff */
[----:B------:R-:W-:Y:S01]  /*1dc0*/  BSSY.RECONVERGENT B1, `(.L_x_648) ;  /* 0x000001a000017945 */ /* 0x000fe20003800200 */
[----:B------:R-:W-:Y:S02]  /*1dd0*/  FSETP.GT.AND P2, PT, |R18|, RZ, PT ;  /* 0x000000ff1200720b */ /* 0x000fe40003f44200 */
[C---:B------:R-:W-:Y:S02]  /*1de0*/  IADD3 R5, PT, PT, R7.reuse, 0xb800000, -R16 ;  /* 0x0b80000007057810 */ /* 0x040fe40007ffe810 */
[----:B------:R-:W-:Y:S02]  /*1df0*/  LOP3.LUT R4, R7, 0x7fffff, RZ, 0xc0, !PT ;  /* 0x007fffff07047812 */ /* 0x000fe400078ec0ff */
        /* <DEDUP_REMOVED lines=9> */
.L_x_650:
        /* <DEDUP_REMOVED lines=13> */
.L_x_649:
[----:B------:R-:W-:Y:S05]  /*1f60*/  BSYNC.RECONVERGENT B1 ;  /* 0x0000000000017941 */ /* 0x000fea0003800200 */
.L_x_648:
[----:B------:R-:W-:-:S04]  /*1f70*/  FMUL R4, R4, 1.1920928955078125e-07 ;  /* 0x3400000004047820 */ /* 0x000fc80000400000 */
[----:B------:R-:W-:-:S07]  /*1f80*/  FMUL R7, R15, R4 ;  /* 0x000000040f077220 */ /* 0x000fce0000400000 */
.L_x_644:
[----:B------:R-:W-:Y:S05]  /*1f90*/  BSYNC.RECONVERGENT B0 ;  /* 0x0000000000007941 */ /* 0x000fea0003800200 */
.L_x_643:
[C---:B------:R-:W-:Y:S02]  /*1fa0*/  FSETP.NAN.AND P0, PT, |R7|.reuse, |R7|, PT ;  /* 0x400000070700720b */ /* 0x040fe40003f08200 */
[----:B------:R-:W-:-:S04]  /*1fb0*/  LOP3.LUT R2, R7, 0x80000000, R2, 0xb8, !PT ;  /* 0x8000000007027812 */ /* 0x000fc800078eb802 */
[----:B------:R-:W-:Y:S01]  /*1fc0*/  FSEL R7, R7, R2, P0 ;  /* 0x0000000207077208 */ /* 0x000fe20000000000 */
[----:B------:R-:W-:Y:S06]  /*1fd0*/  BRA `(.L_x_642) ;  /* 0x00000050009c7947 */ /* 0x000fec0003800000 */
.L_x_984:
[----:B-----5:R-:W-:-:S04]  /*1fe0*/  IMAD R9, R0, UR4, R9 ;  /* 0x0000000400097c24 */ /* 0x020fc8000f8e0209 */
[----:B------:R-:W-:-:S06]  /*1ff0*/  IMAD.WIDE.U32 R4, R9, 0x4, R4 ;  /* 0x0000000409047825 */ /* 0x000fcc00078e0004 */
[----:B------:R-:W2:Y:S02]  /*2000*/  LDG.E R5, desc[UR8][R4.64] ;  /* 0x0000000804057981 */ /* 0x000ea4000c1e1900 */
[----:B--2---:R-:W-:Y:S01]  /*2010*/  FMUL R7, R2, R5 ;  /* 0x0000000502077220 */ /* 0x004fe20000400000 */
[----:B------:R-:W-:Y:S06]  /*2020*/  BRA `(.L_x_642) ;  /* 0x0000005000887947 */ /* 0x000fec0003800000 */
.L_x_985:
[----:B-----5:R-:W-:-:S04]  /*2030*/  IMAD R9, R0, UR4, R9 ;  /* 0x0000000400097c24 */ /* 0x020fc8000f8e0209 */
[----:B------:R-:W-:-:S06]  /*2040*/  IMAD.WIDE.U32 R4, R9, 0x4, R4 ;  /* 0x0000000409047825 */ /* 0x000fcc00078e0004 */
[----:B------:R-:W2:Y:S01]  /*2050*/  LDG.E R5, desc[UR8][R4.64] ;  /* 0x0000000804057981 */ /* 0x000ea2000c1e1900 */
        /* <DEDUP_REMOVED lines=10> */
[----:B------:R-:W-:-:S07]  /*2100*/  MOV R14, 0x2120 ;  /* 0x00002120000e7802 */ /* 0x000fce0000000f00 */
[----:B0-----:R-:W-:Y:S05]  /*2110*/  CALL.REL.NOINC `($__internal_11_$__cuda_sm3x_div_rn_noftz_f32_slowpath) ;  /* 0x0000005c00f87944 */ /* 0x001fea0003c00000 */
[----:B------:R-:W-:-:S07]  /*2120*/  MOV R7, R4 ;  /* 0x0000000400077202 */ /* 0x000fce0000000f00 */
.L_x_652:
[----:B------:R-:W-:Y:S05]  /*2130*/  BSYNC.RECONVERGENT B0 ;  /* 0x0000000000007941 */ /* 0x000fea0003800200 */
.L_x_651:
[----:B------:R-:W-:Y:S05]  /*2140*/  BRA `(.L_x_642) ;  /* 0x0000005000407947 */ /* 0x000fea0003800000 */
.L_x_640:
[----:B------:R-:W-:-:S13]  /*2150*/  ISETP.GT.AND P0, PT, R14, 0x8, PT ;  /* 0x000000080e00780c */ /* 0x000fda0003f04270 */
[----:B------:R-:W-:Y:S05]  /*2160*/  @P0 BRA `(.L_x_653) ;  /* 0x0000000800540947 */ /* 0x000fea0003800000 */
[----:B------:R-:W-:-:S05]  /*2170*/  IMAD.MOV.U32 R15, RZ, RZ, -0x7 ;  /* 0xfffffff9ff0f7424 */ /* 0x000fca00078e00ff */
[----:B------:R-:W-:-:S04]  /*2180*/  VIADDMNMX.U32 R14, R14, R15, 0x2, PT ;  /* 0x000000020e0e7446 */ /* 0x000fc8000380000f */
[----:B------:R-:W-:-:S04]  /*2190*/  SHF.L.U32 R16, R14, 0x2, RZ ;  /* 0x000000020e107819 */ /* 0x000fc800000006ff */
[----:B------:R-:W1:Y:S02]  /*21a0*/  LDC R14, c[0x2][R16+0x1c] ;  /* 0x00800700100e7b82 */ /* 0x000e640000000800 */
[----:B-1----:R-:W-:-:S04]  /*21b0*/  SHF.R.S32.HI R15, RZ, 0x1f, R14 ;  /* 0x0000001fff0f7819 */ /* 0x002fc8000001140e */
.L_x_988:
[----:B------:R-:W-:Y:S05]  /*21c0*/  BRX R14 -0x21d0                                                          (*"BRANCH_TARGETS .L_x_989,.L_x_990,.L_x_642"*) ;  /* 0xffffffdc0e8c7949 */ /* 0x000fea000383ffff */
.L_x_990:
[----:B-----5:R-:W-:-:S04]  /*21d0*/  IMAD R15, R0, UR4, R9 ;  /* 0x00000004000f7c24 */ /* 0x020fc8000f8e0209 */
[----:B------:R-:W-:-:S05]  /*21e0*/  IMAD.WIDE.U32 R14, R15, 0x4, R4 ;  /* 0x000000040f0e7825 */ /* 0x000fca00078e0004 */
[----:B------:R-:W2:Y:S01]  /*21f0*/  LDG.E R7, desc[UR8][R14.64] ;  /* 0x000000080e077981 */ /* 0x000ea2000c1e1900 */
        /* <DEDUP_REMOVED lines=12> */
[----:B------:R-:W-:-:S07]  /*22c0*/  MOV R14, 0x22e0 ;  /* 0x000022e0000e7802 */ /* 0x000fce0000000f00 */
[----:B0-----:R-:W-:Y:S05]  /*22d0*/  CALL.REL.NOINC `($__internal_11_$__cuda_sm3x_div_rn_noftz_f32_slowpath) ;  /* 0x0000005c00887944 */ /* 0x001fea0003c00000 */
[----:B------:R-:W-:-:S07]  /*22e0*/  MOV R9, R4 ;  /* 0x0000000400097202 */ /* 0x000fce0000000f00 */
.L_x_655:
[----:B------:R-:W-:Y:S05]  /*22f0*/  BSYNC.RECONVERGENT B0 ;  /* 0x0000000000007941 */ /* 0x000fea0003800200 */
.L_x_654:
[----:B------:R-:W-:Y:S02]  /*2300*/  IMAD.MOV.U32 R15, RZ, RZ, 0x3b33710b ;  /* 0x3b33710bff0f7424 */ /* 0x000fe400078e00ff */
[----:B------:R-:W-:Y:S01]  /*2310*/  FMUL R4, R9, R9 ;  /* 0x0000000909047220 */ /* 0x000fe20000400000 */
[C---:B------:R-:W-:Y:S02]  /*2320*/  ISETP.GE.AND P0, PT, R7.reuse, RZ, PT ;  /* 0x000000ff0700720c */ /* 0x040fe40003f06270 */
[----:B------:R-:W-:Y:S01]  /*2330*/  FSETP.NEU.AND P3, PT, |R7|, |R2|, PT ;  /* 0x400000020700720b */ /* 0x000fe20003f6d200 */
[----:B------:R-:W-:Y:S01]  /*2340*/  FFMA R15, R4, R15, -0.015681877732276916504 ;  /* 0xbc807748040f7423 */ /* 0x000fe2000000000f */
[----:B------:R-:W-:Y:S01]  /*2350*/  FSETP.NEU.AND P1, PT, R5, RZ, PT ;  /* 0x000000ff0500720b */ /* 0x000fe20003f2d000 */
[----:B------:R-:W-:Y:S02]  /*2360*/  FADD R7, |R2|, |R7| ;  /* 0x4000000702077221 */ /* 0x000fe40000000200 */
[----:B------:R-:W-:-:S04]  /*2370*/  FFMA R15, R4, R15, 0.042200751602649688721 ;  /* 0x3d2cdab2040f7423 */ /* 0x000fc8000000000f */
[----:B------:R-:W-:-:S04]  /*2380*/  FFMA R15, R4, R15, -0.074792981147766113281 ;  /* 0xbd992d10040f7423 */ /* 0x000fc8000000000f */
[----:B------:R-:W-:-:S04]  /*2390*/  FFMA R15, R4, R15, 0.10640415549278259277 ;  /* 0x3dd9ea6c040f7423 */ /* 0x000fc8000000000f */
[----:B------:R-:W-:-:S04]  /*23a0*/  FFMA R15, R4, R15, -0.14207722246646881104 ;  /* 0xbe117cb1040f7423 */ /* 0x000fc8000000000f */
[----:B------:R-:W-:-:S04]  /*23b0*/  FFMA R15, R4, R15, 0.19993925094604492188 ;  /* 0x3e4cbce0040f7423 */ /* 0x000fc8000000000f */
[----:B------:R-:W-:-:S04]  /*23c0*/  FFMA R15, R4, R15, -0.33333197236061096191 ;  /* 0xbeaaaa7d040f7423 */ /* 0x000fc8000000000f */
[----:B------:R-:W-:Y:S01]  /*23d0*/  FMUL R4, R4, R15 ;  /* 0x0000000f04047220 */ /* 0x000fe20000400000 */
[----:B------:R-:W-:-:S03]  /*23e0*/  HFMA2 R15, -RZ, RZ, 1.857421875, -1409 ;  /* 0x3f6ee581ff0f7431 */ /* 0x000fc600000001ff */
[----:B------:R-:W-:-:S04]  /*23f0*/  FFMA R4, R4, R9, R9 ;  /* 0x0000000904047223 */ /* 0x000fc80000000009 */
[C---:B------:R-:W-:Y:S01]  /*2400*/  FFMA R9, R15.reuse, 1.6832555532455444336, -R4 ;  /* 0x3fd774eb0f097823 */ /* 0x040fe20000000804 */
[----:B------:R-:W-:-:S04]  /*2410*/  FSEL R14, R15, 1.8663789033889770508, P2 ;  /* 0x3feee5810f0e7808 */ /* 0x000fc80001000000 */
[-C--:B------:R-:W-:Y:S02]  /*2420*/  FSEL R15, R9, R4.reuse, P2 ;  /* 0x00000004090f7208 */ /* 0x080fe40001000000 */
[----:B------:R-:W-:Y:S02]  /*2430*/  FSEL R9, R4, -R4, P2 ;  /* 0x8000000404097208 */ /* 0x000fe40001000000 */
[----:B------:R-:W-:-:S03]  /*2440*/  MOV R4, 0x4016cbe4 ;  /* 0x4016cbe400047802 */ /* 0x000fc60000000f00 */
[----:B------:R-:W-:Y:S01]  /*2450*/  @!P0 FFMA R15, R14, 1.6832555532455444336, R9 ;  /* 0x3fd774eb0e0f8823 */ /* 0x000fe20000000009 */
[----:B------:R-:W-:Y:S02]  /*2460*/  @!P3 FSEL R15, R4, 0.78539818525314331055, !P0 ;  /* 0x3f490fdb040fb808 */ /* 0x000fe40004000000 */
[----:B------:R-:W-:Y:S02]  /*2470*/  @!P1 FSEL R15, RZ, 3.1415927410125732422, P0 ;  /* 0x40490fdbff0f9808 */ /* 0x000fe40000000000 */
[----:B------:R-:W-:Y:S02]  /*2480*/  FSETP.NAN.AND P0, PT, R7, R7, PT ;  /* 0x000000070700720b */ /* 0x000fe40003f08000 */
[----:B------:R-:W-:-:S04]  /*2490*/  LOP3.LUT R2, R15, 0x80000000, R2, 0xb8, !PT ;  /* 0x800000000f027812 */ /* 0x000fc800078eb802 */
[----:B------:R-:W-:Y:S01]  /*24a0*/  FSEL R7, R7, R2, P0 ;  /* 0x0000000207077208 */ /* 0x000fe20000000000 */
[----:B------:R-:W-:Y:S06]  /*24b0*/  BRA `(.L_x_642) ;  /* 0x0000004c00647947 */ /* 0x000fec0003800000 */
.L_x_989:
[----:B-----5:R-:W-:-:S04]  /*24c0*/  IMAD R9, R0, UR4, R9 ;  /* 0x0000000400097c24 */ /* 0x020fc8000f8e0209 */
[----:B------:R-:W-:-:S06]  /*24d0*/  IMAD.WIDE.U32 R4, R9, 0x4, R4 ;  /* 0x0000000409047825 */ /* 0x000fcc00078e0004 */
[----:B------:R1:W2:Y:S01]  /*24e0*/  LDG.E R5, desc[UR8][R4.64] ;  /* 0x0000000804057981 */ /* 0x0002a2000c1e1900 */
[C---:B------:R-:W-:Y:S01]  /*24f0*/  FMUL R7, |R2|.reuse, 16777216 ;  /* 0x4b80000002077820 */ /* 0x040fe20000400200 */
[----:B------:R-:W-:Y:S01]  /*2500*/  FSETP.GEU.AND P0, PT, |R2|, 1.175494350822287508e-38, PT ;  /* 0x008000000200780b */ /* 0x000fe20003f0e200 */
[----:B------:R-:W-:Y:S01]  /*2510*/  HFMA2 R17, -RZ, RZ, 0.771484375, 0.21533203125 ;  /* 0x3a2c32e4ff117431 */ /* 0x000fe200000001ff */
[----:B------:R-:W-:Y:S02]  /*2520*/  BSSY.RECONVERGENT B0, `(.L_x_656) ;  /* 0x0000058000007945 */ /* 0x000fe40003800200 */
[----:B------:R-:W-:-:S05]  /*2530*/  FSEL R7, R7, |R2|, !P0 ;  /* 0x4000000207077208 */ /* 0x000fca0004000000 */
        /* <DEDUP_REMOVED lines=8> */
[----:B------:R-:W1:Y:S03]  /*25c0*/  MUFU.RCP R16, R16 ;  /* 0x0000001000107308 */ /* 0x000e660000001000 */
[----:B-1----:R-:W-:Y:S01]  /*25d0*/  FMUL R4, R16, R9 ;  /* 0x0000000910047220 */ /* 0x002fe20000400000 */
[----:B------:R-:W-:-:S03]  /*25e0*/  FFMA R9, R14, 1.1920928955078125e-07, R7 ;  /* 0x340000000e097823 */ /* 0x000fc60000000007 */
[----:B------:R-:W-:Y:S01]  /*25f0*/  FADD R7, R15, -R4 ;  /* 0x800000040f077221 */ /* 0x000fe20000000000 */
[----:B------:R-:W-:-:S03]  /*2600*/  FMUL R14, R4, R4 ;  /* 0x00000004040e7220 */ /* 0x000fc60000400000 */
[----:B0-----:R-:W-:Y:S01]  /*2610*/  FADD R18, R7, R7 ;  /* 0x0000000707127221 */ /* 0x001fe20000000000 */
[----:B------:R-:W-:Y:S01]  /*2620*/  FFMA R7, R4, 1.4426950216293334961, R9 ;  /* 0x3fb8aa3b04077823 */ /* 0x000fe20000000009 */
[C---:B------:R-:W-:Y:S02]  /*2630*/  FFMA R17, R14.reuse, R17, 0.0032181653659790754318 ;  /* 0x3b52e7db0e117423 */ /* 0x040fe40000000011 */
        /* <DEDUP_REMOVED lines=15> */
[----:B--2---:R-:W-:-:S04]  /*2730*/  FMUL R4, R5, R16 ;  /* 0x0000001005047220 */ /* 0x004fc80000400000 */
[----:B------:R-:W0:Y:S01]  /*2740*/  FRND R9, R4 ;  /* 0x0000000400097307 */ /* 0x000e220000201000 */
[C---:B------:R-:W-:Y:S01]  /*2750*/  FFMA R7, R5.reuse, R16, -R4 ;  /* 0x0000001005077223 */ /* 0x040fe20000000804 */
[----:B------:R-:W-:Y:S01]  /*2760*/  IMAD.MOV.U32 R16, RZ, RZ, 0x391fcb8e ;  /* 0x391fcb8eff107424 */ /* 0x000fe200078e00ff */
[C---:B------:R-:W-:Y:S02]  /*2770*/  FSETP.GT.AND P1, PT, |R4|.reuse, 152, PT ;  /* 0x431800000400780b */ /* 0x040fe40003f24200 */
[----:B------:R-:W-:Y:S01]  /*2780*/  FFMA R7, R5, R14, R7 ;  /* 0x0000000e05077223 */ /* 0x000fe20000000007 */
[C---:B------:R-:W-:Y:S02]  /*2790*/  FSETP.GEU.AND P2, PT, R4.reuse, RZ, PT ;  /* 0x000000ff0400720b */ /* 0x040fe40003f4e000 */
[----:B------:R-:W-:Y:S01]  /*27a0*/  F2I.NTZ R15, R4 ;  /* 0x00000004000f7305 */ /* 0x000fe20000203100 */
[----:B0-----:R-:W-:Y:S01]  /*27b0*/  FADD R14, R4, -R9 ;  /* 0x80000009040e7221 */ /* 0x001fe20000000000 */
[----:B------:R-:W-:Y:S01]  /*27c0*/  FSETP.GT.AND P0, PT, R9, RZ, PT ;  /* 0x000000ff0900720b */ /* 0x000fe20003f04000 */
[----:B------:R-:W-:-:S02]  /*27d0*/  FMUL R9, R5, 0.5 ;  /* 0x3f00000005097820 */ /* 0x000fc40000400000 */
[----:B------:R-:W-:-:S04]  /*27e0*/  FADD R7, R7, R14 ;  /* 0x0000000e07077221 */ /* 0x000fc80000000000 */
[----:B------:R-:W-:Y:S01]  /*27f0*/  FFMA R14, R7, R16, 0.0013391353422775864601 ;  /* 0x3aaf85ed070e7423 */ /* 0x000fe20000000010 */
[----:B------:R-:W-:Y:S01]  /*2800*/  SEL R16, RZ, 0x83000000, P0 ;  /* 0x83000000ff107807 */ /* 0x000fe20000000000 */
[----:B------:R-:W0:Y:S01]  /*2810*/  FRND.TRUNC R9, R9 ;  /* 0x0000000900097307 */ /* 0x000e22000020d000 */
[----:B------:R-:W-:Y:S01]  /*2820*/  FSETP.NEU.AND P0, PT, R5, RZ, PT ;  /* 0x000000ff0500720b */ /* 0x000fe20003f0d000 */
[----:B------:R-:W-:-:S03]  /*2830*/  FFMA R14, R7, R14, 0.0096188392490148544312 ;  /* 0x3c1d9856070e7423 */ /* 0x000fc6000000000e */
[----:B------:R-:W-:Y:S01]  /*2840*/  FSETP.EQ.OR P0, PT, R2, 1, !P0 ;  /* 0x3f8000000200780b */ /* 0x000fe20004702400 */
[----:B------:R-:W-:-:S04]  /*2850*/  FFMA R14, R7, R14, 0.055503588169813156128 ;  /* 0x3d6357bb070e7423 */ /* 0x000fc8000000000e */
[----:B------:R-:W-:-:S04]  /*2860*/  FFMA R14, R7, R14, 0.24022644758224487305 ;  /* 0x3e75fdec070e7423 */ /* 0x000fc8000000000e */
[----:B------:R-:W-:Y:S01]  /*2870*/  FFMA R14, R7, R14, 0.69314718246459960938 ;  /* 0x3f317218070e7423 */ /* 0x000fe2000000000e */
[----:B0-----:R-:W-:-:S03]  /*2880*/  FADD R4, R9, R9 ;  /* 0x0000000909047221 */ /* 0x001fc60000000000 */
[----:B------:R-:W-:Y:S01]  /*2890*/  FFMA R14, R7, R14, 1 ;  /* 0x3f800000070e7423 */ /* 0x000fe2000000000e */
[----:B------:R-:W-:Y:S02]  /*28a0*/  IADD3 R7, PT, PT, R16, 0x7f000000, RZ ;  /* 0x7f00000010077810 */ /* 0x000fe40007ffe0ff */
[----:B------:R-:W-:-:S03]  /*28b0*/  LEA R16, R15, -R16, 0x17 ;  /* 0x800000100f107211 */ /* 0x000fc600078eb8ff */
        /* <DEDUP_REMOVED lines=24> */
[----:B------:R-:W-:Y:S05]  /*2a40*/  @P0 BRA `(.L_x_657) ;  /* 0x0000000000140947 */ /* 0x000fea0003800000 */
[----:B------:R-:W0:Y:S01]  /*2a50*/  FRND.FLOOR R2, R5 ;  /* 0x0000000500027307 */ /* 0x000e220000205000 */
[----:B------:R-:W-:-:S04]  /*2a60*/  FSETP.NEU.AND P1, PT, |R4|, 1, PT ;  /* 0x3f8000000400780b */ /* 0x000fc80003f2d200 */
[----:B------:R-:W-:Y:S02]  /*2a70*/  FSEL R7, R16, -R16, P1 ;  /* 0x8000001010077208 */ /* 0x000fe40000800000 */
[----:B0-----:R-:W-:-:S04]  /*2a80*/  FSETP.NEU.AND P0, PT, R5, R2, PT ;  /* 0x000000020500720b */ /* 0x001fc80003f0d000 */
[----:B------:R-:W-:-:S09]  /*2a90*/  FSEL R7, R7, +QNAN , !P0 ;  /* 0x7fffffff07077808 */ /* 0x000fd20004000000 */
.L_x_657:
[----:B------:R-:W-:Y:S05]  /*2aa0*/  BSYNC.RECONVERGENT B0 ;  /* 0x0000000000007941 */ /* 0x000fea0003800200 */
.L_x_656:
[----:B------:R-:W-:Y:S05]  /*2ab0*/  BRA `(.L_x_642) ;  /* 0x0000004400e47947 */ /* 0x000fea0003800000 */
.L_x_653:
[----:B------:R-:W-:-:S05]  /*2ac0*/  IMAD.MOV.U32 R15, RZ, RZ, -0x9 ;  /* 0xfffffff7ff0f7424 */ /* 0x000fca00078e00ff */
[----:B------:R-:W-:-:S04]  /*2ad0*/  VIADDMNMX.U32 R14, R14, R15, 0x3, PT ;  /* 0x000000030e0e7446 */ /* 0x000fc8000380000f */
[----:B------:R-:W-:-:S04]  /*2ae0*/  SHF.L.U32 R16, R14, 0x2, RZ ;  /* 0x000000020e107819 */ /* 0x000fc800000006ff */
[----:B------:R-:W1:Y:S02]  /*2af0*/  LDC R14, c[0x2][R16+0x28] ;  /* 0x00800a00100e7b82 */ /* 0x000e640000000800 */
[----:B-1----:R-:W-:-:S04]  /*2b00*/  SHF.R.S32.HI R15, RZ, 0x1f, R14 ;  /* 0x0000001fff0f7819 */ /* 0x002fc8000001140e */
.L_x_992:
[----:B------:R-:W-:Y:S05]  /*2b10*/  BRX R14 -0x2b20                                                          (*"BRANCH_TARGETS .L_x_993,.L_x_994,.L_x_995,.L_x_642"*) ;  /* 0xffffffd40e387949 */ /* 0x000fea000383ffff */
.L_x_995:
[----:B-----5:R-:W-:-:S04]  /*2b20*/  IMAD R9, R0, UR4, R9 ;  /* 0x0000000400097c24 */ /* 0x020fc8000f8e0209 */
[----:B------:R-:W-:-:S06]  /*2b30*/  IMAD.WIDE.U32 R4, R9, 0x4, R4 ;  /* 0x0000000409047825 */ /* 0x000fcc00078e0004 */
[----:B------:R-:W2:Y:S02]  /*2b40*/  LDG.E R5, desc[UR8][R4.64] ;  /* 0x0000000804057981 */ /* 0x000ea4000c1e1900 */
[----:B--2---:R-:W-:Y:S01]  /*2b50*/  FMNMX R7, R2, R5, PT ;  /* 0x0000000502077209 */ /* 0x004fe20003800000 */
[----:B------:R-:W-:Y:S06]  /*2b60*/  BRA `(.L_x_642) ;  /* 0x0000004400b87947 */ /* 0x000fec0003800000 */
.L_x_993:
[----:B-----5:R-:W-:-:S04]  /*2b70*/  IMAD R15, R0, UR4, R9 ;  /* 0x00000004000f7c24 */ /* 0x020fc8000f8e0209 */
[----:B------:R-:W-:-:S05]  /*2b80*/  IMAD.WIDE.U32 R14, R15, 0x4, R4 ;  /* 0x000000040f0e7825 */ /* 0x000fca00078e0004 */
[----:B------:R-:W2:Y:S01]  /*2b90*/  LDG.E R4, desc[UR8][R14.64] ;  /* 0x000000080e047981 */ /* 0x000ea2000c1e1900 */
        /* <DEDUP_REMOVED lines=11> */
[----:B------:R1:W2:Y:S01]  /*2c50*/  MUFU.RSQ R14, R9 ;  /* 0x00000009000e7308 */ /* 0x0002a20000001400 */
[----:B------:R-:W-:-:S04]  /*2c60*/  IADD3 R2, PT, PT, R9, -0xd000000, RZ ;  /* 0xf300000009027810 */ /* 0x000fc80007ffe0ff */
[----:B------:R-:W-:-:S13]  /*2c70*/  ISETP.GT.U32.AND P0, PT, R2, 0x727fffff, PT ;  /* 0x727fffff0200780c */ /* 0x000fda0003f04070 */
[----:B-12---:R-:W-:Y:S05]  /*2c80*/  @!P0 BRA `(.L_x_659) ;  /* 0x0000000000148947 */ /* 0x006fea0003800000 */
[----:B------:R-:W-:Y:S01]  /*2c90*/  IMAD.MOV.U32 R2, RZ, RZ, R9 ;  /* 0x000000ffff027224 */ /* 0x000fe200078e0009 */
[----:B0-----:R-:W-:-:S07]  /*2ca0*/  MOV R18, 0x2cc0 ;  /* 0x00002cc000127802 */ /* 0x001fce0000000f00 */
[----:B------:R-:W-:Y:S05]  /*2cb0*/  CALL.REL.NOINC `($__internal_10_$__cuda_sm20_sqrt_rn_f32_slowpath) ;  /* 0x0000005000b87944 */ /* 0x000fea0003c00000 */
[----:B------:R-:W-:Y:S01]  /*2cc0*/  MOV R2, R9 ;  /* 0x0000000900027202 */ /* 0x000fe20000000f00 */
[----:B------:R-:W-:Y:S06]  /*2cd0*/  BRA `(.L_x_660) ;  /* 0x0000000000107947 */ /* 0x000fec0003800000 */
.L_x_659:
[----:B------:R-:W-:Y:S01]  /*2ce0*/  FMUL.FTZ R2, R9, R14 ;  /* 0x0000000e09027220 */ /* 0x000fe20000410000 */
[----:B------:R-:W-:-:S03]  /*2cf0*/  FMUL.FTZ R14, R14, 0.5 ;  /* 0x3f0000000e0e7820 */ /* 0x000fc60000410000 */
[----:B------:R-:W-:-:S04]  /*2d00*/  FFMA R9, -R2, R2, R9 ;  /* 0x0000000202097223 */ /* 0x000fc80000000109 */
[----:B------:R-:W-:-:S07]  /*2d10*/  FFMA R2, R9, R14, R2 ;  /* 0x0000000e09027223 */ /* 0x000fce0000000002 */
.L_x_660:
[----:B------:R-:W-:Y:S05]  /*2d20*/  BSYNC.RECONVERGENT B0 ;  /* 0x0000000000007941 */ /* 0x000fea0003800200 */
.L_x_658:
[C---:B------:R-:W-:Y:S02]  /*2d30*/  FSETP.NEU.AND P0, PT, R4.reuse, RZ, PT ;  /* 0x000000ff0400720b */ /* 0x040fe40003f0d000 */
[----:B------:R-:W-:Y:S02]  /*2d40*/  LOP3.LUT R5, R5, 0x800000, RZ, 0xfc, !PT ;  /* 0x0080000005057812 */ /* 0x000fe400078efcff */
[----:B------:R-:W-:-:S09]  /*2d50*/  FSETP.NEU.AND P1, PT, R4, +INF , PT ;  /* 0x7f8000000400780b */ /* 0x000fd20003f2d000 */
[----:B------:R-:W-:-:S05]  /*2d60*/  @P0 FMUL R7, R5, R2 ;  /* 0x0000000205070220 */ /* 0x000fca0000400000 */
[----:B------:R-:W-:Y:S01]  /*2d70*/  FSEL R7, R7, +INF , P1 ;  /* 0x7f80000007077808 */ /* 0x000fe20000800000 */
[----:B------:R-:W-:Y:S06]  /*2d80*/  BRA `(.L_x_642) ;  /* 0x0000004400307947 */ /* 0x000fec0003800000 */
.L_x_994:
[----:B-----5:R-:W-:-:S04]  /*2d90*/  IMAD R9, R0, UR4, R9 ;  /* 0x0000000400097c24 */ /* 0x020fc8000f8e0209 */
[----:B------:R-:W-:-:S06]  /*2da0*/  IMAD.WIDE.U32 R4, R9, 0x4, R4 ;  /* 0x0000000409047825 */ /* 0x000fcc00078e0004 */
[----:B------:R-:W2:Y:S02]  /*2db0*/  LDG.E R5, desc[UR8][R4.64] ;  /* 0x0000000804057981 */ /* 0x000ea4000c1e1900 */
[----:B--2---:R-:W-:Y:S01]  /*2dc0*/  FMNMX R7, R2, R5, !PT ;  /* 0x0000000502077209 */ /* 0x004fe20007800000 */
[----:B------:R-:W-:Y:S06]  /*2dd0*/  BRA `(.L_x_642) ;  /* 0x00000044001c7947 */ /* 0x000fec0003800000 */
.L_x_639:
[----:B------:R-:W-:Y:S01]  /*2de0*/  ISETP.GT.AND P0, PT, R14, 0x10, PT ;  /* 0x000000100e00780c */ /* 0x000fe20003f04270 */
[----:B------:R-:W-:-:S12]  /*2df0*/  BSSY.RECONVERGENT B0, `(.L_x_661) ;  /* 0x000014a000007945 */ /* 0x000fd80003800200 */
        /* <DEDUP_REMOVED lines=8> */
.L_x_997:
[----:B------:R-:W-:Y:S05]  /*2e80*/  BRX R4 -0x2e90                                                           (*"BRANCH_TARGETS .L_x_998,.L_x_999,.L_x_667"*) ;  /* 0xffffffd0045c7949 */ /* 0x000fea000383ffff */
.L_x_999:
[----:B-----5:R-:W-:Y:S01]  /*2e90*/  IADD3 R4, PT, PT, R2, 0x1800000, RZ ;  /* 0x0180000002047810 */ /* 0x020fe20007ffe0ff */
[----:B------:R-:W-:Y:S03]  /*2ea0*/  BSSY.RECONVERGENT B1, `(.L_x_664) ;  /* 0x000000c000017945 */ /* 0x000fe60003800200 */
[----:B------:R-:W-:-:S04]  /*2eb0*/  LOP3.LUT R4, R4, 0x7f800000, RZ, 0xc0, !PT ;  /* 0x7f80000004047812 */ /* 0x000fc800078ec0ff */
[----:B------:R-:W-:-:S13]  /*2ec0*/  ISETP.GT.U32.AND P0, PT, R4, 0x1ffffff, PT ;  /* 0x01ffffff0400780c */ /* 0x000fda0003f04070 */
[----:B------:R-:W-:Y:S05]  /*2ed0*/  @P0 BRA `(.L_x_665) ;  /* 0x0000000000100947 */ /* 0x000fea0003800000 */
[----:B------:R-:W-:-:S07]  /*2ee0*/  MOV R14, 0x2f00 ;  /* 0x00002f00000e7802 */ /* 0x000fce0000000f00 */
[----:B0-----:R-:W-:Y:S05]  /*2ef0*/  CALL.REL.NOINC `($__internal_9_$__cuda_sm20_rcp_rn_f32_slowpath) ;  /* 0x0000004c00587944 */ /* 0x001fea0003c00000 */
[----:B------:R-:W-:Y:S01]  /*2f00*/  MOV R7, R5 ;  /* 0x0000000500077202 */ /* 0x000fe20000000f00 */
[----:B------:R-:W-:Y:S06]  /*2f10*/  BRA `(.L_x_666) ;  /* 0x0000000000107947 */ /* 0x000fec0003800000 */
.L_x_665:
[----:B------:R-:W1:Y:S02]  /*2f20*/  MUFU.RCP R7, R2 ;  /* 0x0000000200077308 */ /* 0x000e640000001000 */
[----:B-1----:R-:W-:-:S04]  /*2f30*/  FFMA R4, R2, R7, -1 ;  /* 0xbf80000002047423 */ /* 0x002fc80000000007 */
[----:B------:R-:W-:-:S04]  /*2f40*/  FADD.FTZ R4, -R4, -RZ ;  /* 0x800000ff04047221 */ /* 0x000fc80000010100 */
[----:B------:R-:W-:-:S07]  /*2f50*/  FFMA R7, R7, R4, R7 ;  /* 0x0000000407077223 */ /* 0x000fce0000000007 */
.L_x_666:
[----:B------:R-:W-:Y:S05]  /*2f60*/  BSYNC.RECONVERGENT B1 ;  /* 0x0000000000017941 */ /* 0x000fea0003800200 */
.L_x_664:
[----:B------:R-:W-:Y:S05]  /*2f70*/  BRA `(.L_x_667) ;  /* 0x0000001000c47947 */ /* 0x000fea0003800000 */
.L_x_998:
[----:B-----5:R-:W-:Y:S01]  /*2f80*/  FADD R7, -R2, -RZ ;  /* 0x800000ff02077221 */ /* 0x020fe20000000100 */
[----:B------:R-:W-:Y:S06]  /*2f90*/  BRA `(.L_x_667) ;  /* 0x0000001000bc7947 */ /* 0x000fec0003800000 */
.L_x_663:
[----:B------:R-:W-:-:S05]  /*2fa0*/  IMAD.MOV.U32 R5, RZ, RZ, -0xe ;  /* 0xfffffff2ff057424 */ /* 0x000fca00078e00ff */
[----:B------:R-:W-:-:S04]  /*2fb0*/  VIADDMNMX.U32 R14, R14, R5, 0x3, PT ;  /* 0x000000030e0e7446 */ /* 0x000fc80003800005 */
[----:B------:R-:W-:-:S04]  /*2fc0*/  SHF.L.U32 R14, R14, 0x2, RZ ;  /* 0x000000020e0e7819 */ /* 0x000fc800000006ff */
[----:B------:R-:W1:Y:S02]  /*2fd0*/  LDC R4, c[0x2][R14+0x44] ;  /* 0x008011000e047b82 */ /* 0x000e640000000800 */
[----:B-1----:R-:W-:-:S04]  /*2fe0*/  SHF.R.S32.HI R5, RZ, 0x1f, R4 ;  /* 0x0000001fff057819 */ /* 0x002fc80000011404 */
.L_x_1001:
[----:B------:R-:W-:Y:S05]  /*2ff0*/  BRX R4 -0x3000                                                           (*"BRANCH_TARGETS .L_x_1002,.L_x_1003,.L_x_1004,.L_x_667"*) ;  /* 0xffffffd004007949 */ /* 0x000fea000383ffff */
.L_x_1004:
[C---:B-----5:R-:W-:Y:S01]  /*3000*/  FMUL R5, |R2|.reuse, 16777216 ;  /* 0x4b80000002057820 */ /* 0x060fe20000400200 */
[----:B------:R-:W-:Y:S01]  /*3010*/  FSETP.GEU.AND P0, PT, |R2|, 1.175494350822287508e-38, PT ;  /* 0x008000000200780b */ /* 0x000fe20003f0e200 */
[----:B0-----:R-:W-:-:S03]  /*3020*/  HFMA2 R19, -RZ, RZ, 0.771484375, 0.21533203125 ;  /* 0x3a2c32e4ff137431 */ /* 0x001fc600000001ff */
[----:B------:R-:W-:-:S04]  /*3030*/  FSEL R5, R5, |R2|, !P0 ;  /* 0x4000000205057208 */ /* 0x000fc80004000000 */
[----:B------:R-:W-:-:S04]  /*3040*/  IADD3 R4, PT, PT, R5, -0x3f3504f3, RZ ;  /* 0xc0cafb0d05047810 */ /* 0x000fc80007ffe0ff */
[----:B------:R-:W-:-:S04]  /*3050*/  LOP3.LUT R4, R4, 0xff800000, RZ, 0xc0, !PT ;  /* 0xff80000004047812 */ /* 0x000fc800078ec0ff */
[----:B------:R-:W-:Y:S01]  /*3060*/  I2FP.F32.S32 R14, R4 ;  /* 0x00000004000e7245 */ /* 0x000fe20000201400 */
[----:B------:R-:W-:-:S04]  /*3070*/  IMAD.IADD R5, R5, 0x1, -R4 ;  /* 0x0000000105057824 */ /* 0x000fc800078e0a04 */
        /* <DEDUP_REMOVED lines=24> */
[----:B------:R-:W-:-:S04]  /*3200*/  FFMA R14, R4, R19, R14 ;  /* 0x00000013040e7223 */ /* 0x000fc8000000000e */
[----:B------:R-:W-:-:S04]  /*3210*/  FADD R16, R7, R14 ;  /* 0x0000000e07107221 */ /* 0x000fc80000000000 */
[----:B------:R-:W-:Y:S01]  /*3220*/  FMUL R4, R5, R16 ;  /* 0x0000001005047220 */ /* 0x000fe20000400000 */
[----:B------:R-:W-:-:S03]  /*3230*/  FADD R7, -R7, R16 ;  /* 0x0000001007077221 */ /* 0x000fc60000000100 */
[----:B------:R-:W0:Y:S01]  /*3240*/  FRND R15, R4 ;  /* 0x00000004000f7307 */ /* 0x000e220000201000 */
[----:B------:R-:W-:Y:S01]  /*3250*/  FADD R7, R14, -R7 ;  /* 0x800000070e077221 */ /* 0x000fe20000000000 */
[C---:B------:R-:W-:Y:S01]  /*3260*/  FFMA R14, R5.reuse, R16, -R4 ;  /* 0x00000010050e7223 */ /* 0x040fe20000000804 */
[----:B------:R-:W-:Y:S02]  /*3270*/  MOV R16, 0x391fcb8e ;  /* 0x391fcb8e00107802 */ /* 0x000fe40000000f00 */
[C---:B------:R-:W-:Y:S01]  /*3280*/  FSETP.GT.AND P1, PT, |R4|.reuse, 152, PT ;  /* 0x431800000400780b */ /* 0x040fe20003f24200 */
[----:B------:R-:W-:Y:S01]  /*3290*/  FFMA R14, R5, R7, R14 ;  /* 0x00000007050e7223 */ /* 0x000fe2000000000e */
[C---:B------:R-:W-:Y:S01]  /*32a0*/  FSETP.GEU.AND P2, PT, R4.reuse, RZ, PT ;  /* 0x000000ff0400720b */ /* 0x040fe20003f4e000 */
[----:B------:R-:W1:Y:S01]  /*32b0*/  F2I.NTZ R17, R4 ;  /* 0x0000000400117305 */ /* 0x000e620000203100 */
[----:B0-----:R-:W-:Y:S01]  /*32c0*/  FADD R7, R4, -R15 ;  /* 0x8000000f04077221 */ /* 0x001fe20000000000 */
[----:B------:R-:W-:-:S03]  /*32d0*/  FSETP.GT.AND P0, PT, R15, RZ, PT ;  /* 0x000000ff0f00720b */ /* 0x000fc60003f04000 */
[----:B------:R-:W-:Y:S01]  /*32e0*/  FADD R7, R14, R7 ;  /* 0x000000070e077221 */ /* 0x000fe20000000000 */
[----:B------:R-:W-:Y:S02]  /*32f0*/  SEL R18, RZ, 0x83000000, P0 ;  /* 0x83000000ff127807 */ /* 0x000fe40000000000 */
[----:B------:R-:W-:Y:S01]  /*3300*/  ISETP.NE.AND P0, PT, R9, RZ, PT ;  /* 0x000000ff0900720c */ /* 0x000fe20003f05270 */
        /* <DEDUP_REMOVED lines=9> */
[----:B------:R-:W-:Y:S01]  /*33a0*/  VIADD R7, R18, 0x7f000000 ;  /* 0x7f00000012077836 */ /* 0x000fe20000000000 */
[----:B-1----:R-:W-:-:S03]  /*33b0*/  LEA R18, R17, -R18, 0x17 ;  /* 0x8000001211127211 */ /* 0x002fc600078eb8ff */
[----:B------:R-:W-:-:S04]  /*33c0*/  FMUL R7, R16, R7 ;  /* 0x0000000710077220 */ /* 0x000fc80000400000 */
[----:B------:R-:W-:Y:S01]  /*33d0*/  FMUL R18, R7, R18 ;  /* 0x0000001207127220 */ /* 0x000fe20000400000 */
[----:B------:R-:W-:Y:S01]  /*33e0*/  HFMA2 R7, -RZ, RZ, 1.875, 0 ;  /* 0x3f800000ff077431 */ /* 0x000fe200000001ff */
        /* <DEDUP_REMOVED lines=22> */
[----:B------:R-:W-:Y:S05]  /*3550*/  @P0 BRA `(.L_x_667) ;  /* 0x0000000c004c0947 */ /* 0x000fea0003800000 */
[----:B------:R-:W-:-:S04]  /*3560*/  FSETP.NEU.AND P0, PT, |R14|, 1, PT ;  /* 0x3f8000000e00780b */ /* 0x000fc80003f0d200 */
[----:B------:R-:W-:Y:S01]  /*3570*/  FSEL R7, R18, -R18, P0 ;  /* 0x8000001212077208 */ /* 0x000fe20000000000 */
[----:B------:R-:W-:Y:S08]  /*3580*/  BRA `(.L_x_667) ;  /* 0x0000000c00407947 */ /* 0x000ff00003800000 */
.L_x_1002:
[----:B-----5:R-:W-:Y:S01]  /*3590*/  IADD3 R4, PT, PT, R2, -0xd000000, RZ ;  /* 0xf300000002047810 */ /* 0x020fe20007ffe0ff */
[----:B------:R1:W2:Y:S01]  /*35a0*/  MUFU.RSQ R5, R2 ;  /* 0x0000000200057308 */ /* 0x0002a20000001400 */
[----:B------:R-:W-:Y:S02]  /*35b0*/  BSSY.RECONVERGENT B1, `(.L_x_668) ;  /* 0x000000b000017945 */ /* 0x000fe40003800200 */
[----:B------:R-:W-:-:S13]  /*35c0*/  ISETP.GT.U32.AND P0, PT, R4, 0x727fffff, PT ;  /* 0x727fffff0400780c */ /* 0x000fda0003f04070 */
[----:B-1----:R-:W-:Y:S05]  /*35d0*/  @!P0 BRA `(.L_x_669) ;  /* 0x0000000000108947 */ /* 0x002fea0003800000 */
[----:B0-----:R-:W-:-:S07]  /*35e0*/  MOV R18, 0x3600 ;  /* 0x0000360000127802 */ /* 0x001fce0000000f00 */
[----:B--2---:R-:W-:Y:S05]  /*35f0*/  CALL.REL.NOINC `($__internal_10_$__cuda_sm20_sqrt_rn_f32_slowpath) ;  /* 0x0000004800687944 */ /* 0x004fea0003c00000 */
[----:B------:R-:W-:Y:S01]  /*3600*/  IMAD.MOV.U32 R7, RZ, RZ, R9 ;  /* 0x000000ffff077224 */ /* 0x000fe200078e0009 */
[----:B------:R-:W-:Y:S06]  /*3610*/  BRA `(.L_x_670) ;  /* 0x0000000000107947 */ /* 0x000fec0003800000 */
.L_x_669:
[----:B--2---:R-:W-:Y:S01]  /*3620*/  FMUL.FTZ R7, R2, R5 ;  /* 0x0000000502077220 */ /* 0x004fe20000410000 */
[----:B------:R-:W-:-:S03]  /*3630*/  FMUL.FTZ R4, R5, 0.5 ;  /* 0x3f00000005047820 */ /* 0x000fc60000410000 */
[----:B------:R-:W-:-:S04]  /*3640*/  FFMA R2, -R7, R7, R2 ;  /* 0x0000000707027223 */ /* 0x000fc80000000102 */
[----:B------:R-:W-:-:S07]  /*3650*/  FFMA R7, R2, R4, R7 ;  /* 0x0000000402077223 */ /* 0x000fce0000000007 */
.L_x_670:
[----:B------:R-:W-:Y:S05]  /*3660*/  BSYNC.RECONVERGENT B1 ;  /* 0x0000000000017941 */ /* 0x000fea0003800200 */
.L_x_668:
[----:B------:R-:W-:Y:S05]  /*3670*/  BRA `(.L_x_667) ;  /* 0x0000000c00047947 */ /* 0x000fea0003800000 */
.L_x_1003:
        /* <DEDUP_REMOVED lines=14> */
[----:B0-----:R-:W-:Y:S02]  /*3760*/  MOV R18, 0x3a2c32e4 ;  /* 0x3a2c32e400127802 */ /* 0x001fe40000000f00 */
[----:B------:R-:W-:Y:S02]  /*3770*/  FSEL R5, R5, |R2|, !P0 ;  /* 0x4000000205057208 */ /* 0x000fe40004000000 */
[----:B------:R-:W-:Y:S02]  /*3780*/  FSEL R7, RZ, -24, P0 ;  /* 0xc1c00000ff077808 */ /* 0x000fe40000000000 */
[----:B------:R-:W-:Y:S02]  /*3790*/  IADD3 R4, PT, PT, R5, -0x3f3504f3, RZ ;  /* 0xc0cafb0d05047810 */ /* 0x000fe40007ffe0ff */
[----:B------:R-:W-:-:S02]  /*37a0*/  FSETP.GEU.AND P2, PT, |R2|, RZ, PT ;  /* 0x000000ff0200720b */ /* 0x000fc40003f4e200 */
[----:B------:R-:W-:-:S05]  /*37b0*/  LOP3.LUT R4, R4, 0xff800000, RZ, 0xc0, !PT ;  /* 0xff80000004047812 */ /* 0x000fca00078ec0ff */
[----:B------:R-:W-:Y:S01]  /*37c0*/  IMAD.IADD R5, R5, 0x1, -R4 ;  /* 0x0000000105057824 */ /* 0x000fe200078e0a04 */
        /* <DEDUP_REMOVED lines=45> */
[----:B-1----:R-:W-:Y:S01]  /*3aa0*/  LEA R16, R16, -R7, 0x17 ;  /* 0x8000000710107211 */ /* 0x002fe200078eb8ff */
[----:B------:R-:W-:Y:S01]  /*3ab0*/  VIADD R4, R7, 0x7f000000 ;  /* 0x7f00000007047836 */ /* 0x000fe20000000000 */
[----:B------:R-:W-:-:S03]  /*3ac0*/  FSEL R7, RZ, +INF , !P0 ;  /* 0x7f800000ff077808 */ /* 0x000fc60004000000 */
[----:B------:R-:W-:-:S04]  /*3ad0*/  FMUL R9, R4, R9 ;  /* 0x0000000904097220 */ /* 0x000fc80000400000 */
[----:B------:R-:W-:Y:S01]  /*3ae0*/  @!P1 FMUL R7, R16, R9 ;  /* 0x0000000910079220 */ /* 0x000fe20000400000 */
[----:B------:R-:W-:-:S07]  /*3af0*/  @!P2 MOV R7, 0x7fffffff ;  /* 0x7fffffff0007a802 */ /* 0x000fce0000000f00 */
.L_x_672:
[----:B------:R-:W-:Y:S05]  /*3b00*/  BSYNC.RECONVERGENT B1 ;  /* 0x0000000000017941 */ /* 0x000fea0003800200 */
.L_x_671:
[----:B------:R-:W-:Y:S01]  /*3b10*/  LOP3.LUT R7, R7, 0x80000000, R2, 0xb8, !PT ;  /* 0x8000000007077812 */ /* 0x000fe200078eb802 */
[----:B------:R-:W-:Y:S06]  /*3b20*/  BRA `(.L_x_667) ;  /* 0x0000000400d87947 */ /* 0x000fec0003800000 */
.L_x_662:
[----:B------:R-:W-:-:S13]  /*3b30*/  ISETP.GT.AND P0, PT, R14, 0x12, PT ;  /* 0x000000120e00780c */ /* 0x000fda0003f04270 */
[----:B------:R-:W-:Y:S05]  /*3b40*/  @P0 BRA `(.L_x_673) ;  /* 0x00000000005c0947 */ /* 0x000fea0003800000 */
[----:B------:R-:W-:-:S05]  /*3b50*/  IMAD.MOV.U32 R5, RZ, RZ, -0x11 ;  /* 0xffffffefff057424 */ /* 0x000fca00078e00ff */
[----:B------:R-:W-:-:S04]  /*3b60*/  VIADDMNMX.U32 R14, R14, R5, 0x2, PT ;  /* 0x000000020e0e7446 */ /* 0x000fc80003800005 */
[----:B------:R-:W-:-:S04]  /*3b70*/  SHF.L.U32 R14, R14, 0x2, RZ ;  /* 0x000000020e0e7819 */ /* 0x000fc800000006ff */
[----:B------:R-:W1:Y:S02]  /*3b80*/  LDC R4, c[0x2][R14+0x54] ;  /* 0x008015000e047b82 */ /* 0x000e640000000800 */
[----:B-1----:R-:W-:-:S04]  /*3b90*/  SHF.R.S32.HI R5, RZ, 0x1f, R4 ;  /* 0x0000001fff057819 */ /* 0x002fc80000011404 */
.L_x_1006:
[----:B------:R-:W-:Y:S05]  /*3ba0*/  BRX R4 -0x3bb0                                                           (*"BRANCH_TARGETS .L_x_1007,.L_x_1008,.L_x_667"*) ;  /* 0xffffffc404147949 */ /* 0x000fea000383ffff */
.L_x_1008:
[C---:B-----5:R-:W-:Y:S01]  /*3bb0*/  FMUL R5, R2.reuse, 0.5 ;  /* 0x3f00000002057820 */ /* 0x060fe20000400000 */
[----:B------:R-:W-:-:S04]  /*3bc0*/  FSETP.GEU.AND P0, PT, R2, -126, PT ;  /* 0xc2fc00000200780b */ /* 0x000fc80003f0e000 */
[----:B------:R-:W-:-:S04]  /*3bd0*/  FSEL R5, R5, R2, !P0 ;  /* 0x0000000205057208 */ /* 0x000fc80004000000 */
[----:B------:R-:W1:Y:S05]  /*3be0*/  MUFU.EX2 R7, R5 ;  /* 0x0000000500077308 */ /* 0x000e6a0000000800 */
[----:B-1----:R-:W-:Y:S01]  /*3bf0*/  @!P0 FMUL R7, R7, R7 ;  /* 0x0000000707078220 */ /* 0x002fe20000400000 */
[----:B------:R-:W-:Y:S06]  /*3c00*/  BRA `(.L_x_667) ;  /* 0x0000000400a07947 */ /* 0x000fec0003800000 */
.L_x_1007:
[----:B------:R-:W-:Y:S02]  /*3c10*/  HFMA2 R5, -RZ, RZ, 0.96630859375, -0.0022525787353515625 ;  /* 0x3bbb989dff057431 */ /* 0x000fe400000001ff */
[----:B------:R-:W-:-:S03]  /*3c20*/  IMAD.MOV.U32 R7, RZ, RZ, 0x437c0000 ;  /* 0x437c0000ff077424 */ /* 0x000fc600078e00ff */
[----:B-----5:R-:W-:-:S04]  /*3c30*/  FFMA.SAT R4, R2, R5, 0.5 ;  /* 0x3f00000002047423 */ /* 0x020fc80000002005 */
[----:B------:R-:W-:-:S04]  /*3c40*/  FFMA.RM R4, R4, R7, 12582913 ;  /* 0x4b40000104047423 */ /* 0x000fc80000004007 */
[C---:B------:R-:W-:Y:S01]  /*3c50*/  FADD R5, R4.reuse, -12583039 ;  /* 0xcb40007f04057421 */ /* 0x040fe20000000000 */
[----:B------:R-:W-:-:S03]  /*3c60*/  SHF.L.U32 R4, R4, 0x17, RZ ;  /* 0x0000001704047819 */ /* 0x000fc600000006ff */
[----:B------:R-:W-:-:S04]  /*3c70*/  FFMA R5, R2, 1.4426950216293334961, -R5 ;  /* 0x3fb8aa3b02057823 */ /* 0x000fc80000000805 */
[----:B------:R-:W-:-:S06]  /*3c80*/  FFMA R5, R2, 1.925963033500011079e-08, R5 ;  /* 0x32a5706002057823 */ /* 0x000fcc0000000005 */
[----:B------:R-:W1:Y:S02]  /*3c90*/  MUFU.EX2 R5, R5 ;  /* 0x0000000500057308 */ /* 0x000e640000000800 */
[----:B-1----:R-:W-:Y:S01]  /*3ca0*/  FMUL R7, R4, R5 ;  /* 0x0000000504077220 */ /* 0x002fe20000400000 */
[----:B------:R-:W-:Y:S06]  /*3cb0*/  BRA `(.L_x_667) ;  /* 0x0000000400747947 */ /* 0x000fec0003800000 */
.L_x_673:
[----:B------:R-:W-:-:S04]  /*3cc0*/  MOV R5, 0xffffffed ;  /* 0xffffffed00057802 */ /* 0x000fc80000000f00 */
[----:B------:R-:W-:-:S05]  /*3cd0*/  VIADDMNMX.U32 R14, R14, R5, 0x3, PT ;  /* 0x000000030e0e7446 */ /* 0x000fca0003800005 */
[----:B------:R-:W-:-:S04]  /*3ce0*/  IMAD.SHL.U32 R14, R14, 0x4, RZ ;  /* 0x000000040e0e7824 */ /* 0x000fc800078e00ff */
[----:B------:R-:W1:Y:S02]  /*3cf0*/  LDC R4, c[0x2][R14+0x60] ;  /* 0x008018000e047b82 */ /* 0x000e640000000800 */
[----:B-1----:R-:W-:-:S04]  /*3d00*/  SHF.R.S32.HI R5, RZ, 0x1f, R4 ;  /* 0x0000001fff057819 */ /* 0x002fc80000011404 */
.L_x_1010:
[----:B------:R-:W-:Y:S05]  /*3d10*/  BRX R4 -0x3d20                                                           (*"BRANCH_TARGETS .L_x_1011,.L_x_1012,.L_x_1013,.L_x_667"*) ;  /* 0xffffffc004b87949 */ /* 0x000fea000383ffff */
.L_x_1013:
[C---:B-----5:R-:W-:Y:S01]  /*3d20*/  FMUL R5, R2.reuse, 8388608 ;  /* 0x4b00000002057820 */ /* 0x060fe20000400000 */
[----:B------:R-:W-:Y:S01]  /*3d30*/  FSETP.GEU.AND P0, PT, R2, 1.175494350822287508e-38, PT ;  /* 0x008000000200780b */ /* 0x000fe20003f0e000 */
[----:B------:R-:W-:-:S03]  /*3d40*/  IMAD.MOV.U32 R14, RZ, RZ, 0x3dc6b27f ;  /* 0x3dc6b27fff0e7424 */ /* 0x000fc600078e00ff */
[----:B------:R-:W-:-:S04]  /*3d50*/  FSEL R2, R5, R2, !P0 ;  /* 0x0000000205027208 */ /* 0x000fc80004000000 */
[C---:B------:R-:W-:Y:S02]  /*3d60*/  IADD3 R4, PT, PT, R2.reuse, -0x3f3504f3, RZ ;  /* 0xc0cafb0d02047810 */ /* 0x040fe40007ffe0ff */
[----:B------:R-:W-:Y:S02]  /*3d70*/  FSETP.NEU.AND P1, PT, R2, RZ, PT ;  /* 0x000000ff0200720b */ /* 0x000fe40003f2d000 */
[----:B------:R-:W-:-:S04]  /*3d80*/  LOP3.LUT R5, R4, 0xff800000, RZ, 0xc0, !PT ;  /* 0xff80000004057812 */ /* 0x000fc800078ec0ff */
[-C--:B------:R-:W-:Y:S02]  /*3d90*/  IADD3 R4, PT, PT, R2, -R5.reuse, RZ ;  /* 0x8000000502047210 */ /* 0x080fe40007ffe0ff */
[----:B------:R-:W-:-:S03]  /*3da0*/  I2FP.F32.S32 R5, R5 ;  /* 0x0000000500057245 */ /* 0x000fc60000201400 */
[----:B------:R-:W-:-:S04]  /*3db0*/  FADD R7, R4, -1 ;  /* 0xbf80000004077421 */ /* 0x000fc80000000000 */
[----:B------:R-:W-:-:S04]  /*3dc0*/  FFMA R4, R7, R14, -0.16845393180847167969 ;  /* 0xbe2c7f3007047423 */ /* 0x000fc8000000000e */
[----:B------:R-:W-:-:S04]  /*3dd0*/  FFMA R4, R7, R4, 0.1716887056827545166 ;  /* 0x3e2fcf2a07047423 */ /* 0x000fc80000000004 */
[----:B------:R-:W-:-:S04]  /*3de0*/  FFMA R4, R7, R4, -0.17900948226451873779 ;  /* 0xbe374e4307047423 */ /* 0x000fc80000000004 */
[----:B------:R-:W-:-:S04]  /*3df0*/  FFMA R4, R7, R4, 0.20512372255325317383 ;  /* 0x3e520bf407047423 */ /* 0x000fc80000000004 */
[----:B------:R-:W-:-:S04]  /*3e00*/  FFMA R4, R7, R4, -0.24046532809734344482 ;  /* 0xbe763c8b07047423 */ /* 0x000fc80000000004 */
[----:B------:R-:W-:-:S04]  /*3e10*/  FFMA R4, R7, R4, 0.28857114911079406738 ;  /* 0x3e93bf9907047423 */ /* 0x000fc80000000004 */
[----:B------:R-:W-:-:S04]  /*3e20*/  FFMA R4, R7, R4, -0.36067417263984680176 ;  /* 0xbeb8aa4907047423 */ /* 0x000fc80000000004 */
[----:B------:R-:W-:-:S04]  /*3e30*/  FFMA R4, R7, R4, 0.48089820146560668945 ;  /* 0x3ef6384a07047423 */ /* 0x000fc80000000004 */
[----:B------:R-:W-:-:S04]  /*3e40*/  FFMA R4, R7, R4, -0.72134751081466674805 ;  /* 0xbf38aa3b07047423 */ /* 0x000fc80000000004 */
[C---:B------:R-:W-:Y:S01]  /*3e50*/  FMUL R14, R7.reuse, R4 ;  /* 0x00000004070e7220 */ /* 0x040fe20000400000 */
[----:B------:R-:W-:Y:S02]  /*3e60*/  FSEL R4, RZ, -23, P0 ;  /* 0xc1b80000ff047808 */ /* 0x000fe40000000000 */
[----:B------:R-:W-:Y:S01]  /*3e70*/  ISETP.GT.U32.AND P0, PT, R2, 0x7f7fffff, PT ;  /* 0x7f7fffff0200780c */ /* 0x000fe20003f04070 */
[----:B------:R-:W-:Y:S02]  /*3e80*/  FMUL R14, R7, R14 ;  /* 0x0000000e070e7220 */ /* 0x000fe40000400000 */
[----:B------:R-:W-:Y:S01]  /*3e90*/  FFMA R4, R5, 1.1920928955078125e-07, R4 ;  /* 0x3400000005047823 */ /* 0x000fe20000000004 */
[----:B------:R-:W-:Y:S01]  /*3ea0*/  MOV R5, 0x7f800000 ;  /* 0x7f80000000057802 */ /* 0x000fe20000000f00 */
[----:B------:R-:W-:-:S04]  /*3eb0*/  FFMA R7, R7, 1.4426950216293334961, R14 ;  /* 0x3fb8aa3b07077823 */ /* 0x000fc8000000000e */
[----:B------:R-:W-:-:S04]  /*3ec0*/  FADD R7, R4, R7 ;  /* 0x0000000704077221 */ /* 0x000fc80000000000 */
[----:B------:R-:W-:-:S05]  /*3ed0*/  @P0 FFMA R7, R2, R5, +INF ;  /* 0x7f80000002070423 */ /* 0x000fca0000000005 */
[----:B------:R-:W-:Y:S01]  /*3ee0*/  FSEL R7, R7, -INF , P1 ;  /* 0xff80000007077808 */ /* 0x000fe20000800000 */
[----:B------:R-:W-:Y:S06]  /*3ef0*/  BRA `(.L_x_667) ;  /* 0x0000000000e47947 */ /* 0x000fec0003800000 */
.L_x_1011:
[C---:B-----5:R-:W-:Y:S01]  /*3f00*/  FMUL R4, R2.reuse, 1.4426950216293334961 ;  /* 0x3fb8aa3b02047820 */ /* 0x060fe20000400000 */
[C---:B------:R-:W-:Y:S01]  /*3f10*/  FSETP.GEU.AND P0, PT, |R2|.reuse, 0.40999999642372131348, PT ;  /* 0x3ed1eb850200780b */ /* 0x040fe20003f0e200 */
[----:B------:R-:W-:Y:S01]  /*3f20*/  HFMA2 R9, -RZ, RZ, 0.83837890625, -4044 ;  /* 0x3ab5ebe6ff097431 */ /* 0x000fe200000001ff */
[----:B------:R-:W-:-:S03]  /*3f30*/  FSETP.NEU.AND P2, PT, R2, RZ, PT ;  /* 0x000000ff0200720b */ /* 0x000fc60003f4d000 */
[----:B------:R-:W1:Y:S02]  /*3f40*/  FRND R4, R4 ;  /* 0x0000000400047307 */ /* 0x000e640000201000 */
[----:B-1----:R-:W-:-:S04]  /*3f50*/  FSEL R5, R4, RZ, P0 ;  /* 0x000000ff04057208 */ /* 0x002fc80000000000 */
        /* <DEDUP_REMOVED lines=9> */
[----:B------:R-:W1:Y:S01]  /*3ff0*/  MUFU.EX2 R4, R16 ;  /* 0x0000001000047308 */ /* 0x000e620000000800 */
[----:B------:R-:W-:-:S04]  /*4000*/  FFMA R5, R14, R5, 0.16666397452354431152 ;  /* 0x3e2aa9f60e057423 */ /* 0x000fc80000000005 */
[----:B------:R-:W-:-:S04]  /*4010*/  FFMA R5, R14, R5, 0.49999994039535522461 ;  /* 0x3efffffe0e057423 */ /* 0x000fc80000000005 */
[----:B------:R-:W-:-:S04]  /*4020*/  FMUL R5, R14, R5 ;  /* 0x000000050e057220 */ /* 0x000fc80000400000 */
[----:B------:R-:W-:Y:S01]  /*4030*/  FFMA R5, R14, R5, R14 ;  /* 0x000000050e057223 */ /* 0x000fe2000000000e */
[----:B-1----:R-:W-:Y:S01]  /*4040*/  @!P1 FMUL R4, R4, R4 ;  /* 0x0000000404049220 */ /* 0x002fe20000400000 */
[----:B------:R-:W-:-:S03]  /*4050*/  FSETP.GEU.AND P1, PT, R7, -25, PT ;  /* 0xc1c800000700780b */ /* 0x000fc60003f2e000 */
[----:B0-----:R-:W-:-:S04]  /*4060*/  FADD R18, R4, -1 ;  /* 0xbf80000004127421 */ /* 0x001fc80000000000 */
[----:B------:R-:W-:-:S04]  /*4070*/  FFMA R4, R5, R4, R18 ;  /* 0x0000000405047223 */ /* 0x000fc80000000012 */
[----:B------:R-:W-:Y:S01]  /*4080*/  @!P0 FADD R4, R4, R4 ;  /* 0x0000000404048221 */ /* 0x000fe20000000000 */
[----:B------:R-:W-:-:S04]  /*4090*/  FSETP.GT.AND P0, PT, R7, 128, PT ;  /* 0x430000000700780b */ /* 0x000fc80003f04000 */
[----:B------:R-:W-:-:S04]  /*40a0*/  FSEL R4, R4, +INF , !P0 ;  /* 0x7f80000004047808 */ /* 0x000fc80004000000 */
[----:B------:R-:W-:Y:S01]  /*40b0*/  FSEL R7, R4, -1, P1 ;  /* 0xbf80000004077808 */ /* 0x000fe20000800000 */
[----:B------:R-:W-:Y:S01]  /*40c0*/  @!P2 FADD R7, R2, R2 ;  /* 0x000000020207a221 */ /* 0x000fe20000000000 */
[----:B------:R-:W-:Y:S06]  /*40d0*/  BRA `(.L_x_667) ;  /* 0x00000000006c7947 */ /* 0x000fec0003800000 */
.L_x_1012:
[C---:B-----5:R-:W-:Y:S01]  /*40e0*/  FMUL R5, R2.reuse, 8388608 ;  /* 0x4b00000002057820 */ /* 0x060fe20000400000 */
[----:B------:R-:W-:-:S04]  /*40f0*/  FSETP.GEU.AND P0, PT, R2, 1.175494350822287508e-38, PT ;  /* 0x008000000200780b */ /* 0x000fc80003f0e000 */
[----:B------:R-:W-:Y:S02]  /*4100*/  FSEL R7, R5, R2, !P0 ;  /* 0x0000000205077208 */ /* 0x000fe40004000000 */
[----:B------:R-:W-:Y:S02]  /*4110*/  MOV R5, 0x3e055027 ;  /* 0x3e05502700057802 */ /* 0x000fe40000000f00 */
[----:B------:R-:W-:Y:S01]  /*4120*/  FSEL R9, RZ, -23, P0 ;  /* 0xc1b80000ff097808 */ /* 0x000fe20000000000 */
[C---:B------:R-:W-:Y:S01]  /*4130*/  VIADD R2, R7.reuse, 0xc0d55555 ;  /* 0xc0d5555507027836 */ /* 0x040fe20000000000 */
[C---:B------:R-:W-:Y:S02]  /*4140*/  ISETP.GT.U32.AND P0, PT, R7.reuse, 0x7f7fffff, PT ;  /* 0x7f7fffff0700780c */ /* 0x040fe40003f04070 */
[----:B------:R-:W-:Y:S02]  /*4150*/  FSETP.NEU.AND P1, PT, R7, RZ, PT ;  /* 0x000000ff0700720b */ /* 0x000fe40003f2d000 */
[----:B------:R-:W-:-:S04]  /*4160*/  LOP3.LUT R2, R2, 0xff800000, RZ, 0xc0, !PT ;  /* 0xff80000002027812 */ /* 0x000fc800078ec0ff */
[-C--:B------:R-:W-:Y:S02]  /*4170*/  IADD3 R4, PT, PT, R7, -R2.reuse, RZ ;  /* 0x8000000207047210 */ /* 0x080fe40007ffe0ff */
[----:B------:R-:W-:-:S03]  /*4180*/  I2FP.F32.S32 R2, R2 ;  /* 0x0000000200027245 */ /* 0x000fc60000201400 */
[----:B------:R-:W-:Y:S02]  /*4190*/  FADD R4, R4, -1 ;  /* 0xbf80000004047421 */ /* 0x000fe40000000000 */
[----:B------:R-:W-:Y:S02]  /*41a0*/  FFMA R2, R2, 1.1920928955078125e-07, R9 ;  /* 0x3400000002027823 */ /* 0x000fe40000000009 */
        /* <DEDUP_REMOVED lines=9> */
[----:B------:R-:W-:Y:S01]  /*4240*/  FFMA R5, R4, R5, R4 ;  /* 0x0000000504057223 */ /* 0x000fe20000000004 */
[----:B------:R-:W-:-:S03]  /*4250*/  IMAD.MOV.U32 R4, RZ, RZ, 0x7f800000 ;  /* 0x7f800000ff047424 */ /* 0x000fc600078e00ff */
[----:B------:R-:W-:Y:S01]  /*4260*/  FFMA R2, R2, 0.69314718246459960938, R5 ;  /* 0x3f31721802027823 */ /* 0x000fe20000000005 */
[----:B------:R-:W-:-:S05]  /*4270*/  @P0 FFMA R2, R7, R4, +INF ;  /* 0x7f80000007020423 */ /* 0x000fca0000000004 */
[----:B------:R-:W-:-:S07]  /*4280*/  FSEL R7, R2, -INF , P1 ;  /* 0xff80000002077808 */ /* 0x000fce0000800000 */
.L_x_667:
[----:B------:R-:W-:Y:S05]  /*4290*/  BSYNC.RECONVERGENT B0 ;  /* 0x0000000000007941 */ /* 0x000fea0003800200 */
.L_x_661:
[----:B------:R-:W-:Y:S05]  /*42a0*/  BRA `(.L_x_642) ;  /* 0x0000002c00e87947 */ /* 0x000fea0003800000 */
.L_x_638:
[----:B------:R-:W-:Y:S01]  /*42b0*/  ISETP.GT.AND P0, PT, R14, 0x1f, PT ;  /* 0x0000001f0e00780c */ /* 0x000fe20003f04270 */
[----:B------:R-:W-:-:S12]  /*42c0*/  BSSY.RECONVERGENT B0, `(.L_x_642) ;  /* 0x00002f8000007945 */ /* 0x000fd80003800200 */
        /* <DEDUP_REMOVED lines=10> */
.L_x_1015:
[----:B------:R-:W-:Y:S05]  /*4370*/  BRX R4 -0x4380                                                           (*"BRANCH_TARGETS .L_x_1016,.L_x_1017,.L_x_677"*) ;  /* 0xffffffbc04207949 */ /* 0x000fea000383ffff */
.L_x_1017:
[C---:B-----5:R-:W-:Y:S01]  /*4380*/  FADD.RZ R4, R2.reuse, 1 ;  /* 0x3f80000002047421 */ /* 0x060fe2000000c000 */
[----:B------:R-:W-:Y:S02]  /*4390*/  HFMA2 R14, -RZ, RZ, 1.625, 0 ;  /* 0x3e800000ff0e7431 */ /* 0x000fe400000001ff */
[----:B------:R-:W-:Y:S01]  /*43a0*/  IMAD.MOV.U32 R9, RZ, RZ, 0x3d39bf78 ;  /* 0x3d39bf78ff097424 */ /* 0x000fe200078e00ff */
[----:B------:R-:W-:Y:S01]  /*43b0*/  ISETP.GE.U32.AND P0, PT, R2, 0x7f800000, PT ;  /* 0x7f8000000200780c */ /* 0x000fe20003f06070 */
[----:B------:R-:W-:-:S05]  /*43c0*/  VIADD R4, R4, 0xc0c00000 ;  /* 0xc0c0000004047836 */ /* 0x000fca0000000000 */
        /* <DEDUP_REMOVED lines=16> */
[----:B------:R-:W-:-:S04]  /*44d0*/  FFMA R4, R4, R7, R4 ;  /* 0x0000000704047223 */ /* 0x000fc80000000004 */
[----:B------:R-:W-:Y:S01]  /*44e0*/  FFMA R7, R5, 0.69314718246459960938, R4 ;  /* 0x3f31721805077823 */ /* 0x000fe20000000004 */
[----:B------:R-:W-:Y:S06]  /*44f0*/  @!P0 BRA `(.L_x_677) ;  /* 0x0000002c00508947 */ /* 0x000fec0003800000 */
[C---:B------:R-:W-:Y:S02]  /*4500*/  ISETP.GT.AND P0, PT, R2.reuse, -0x40800000, PT ;  /* 0xbf8000000200780c */ /* 0x040fe40003f04270 */
[----:B------:R-:W-:Y:S02]  /*4510*/  MOV R5, 0x7f800000 ;  /* 0x7f80000000057802 */ /* 0x000fe40000000f00 */
[----:B------:R-:W-:-:S09]  /*4520*/  FSETP.NEU.AND P1, PT, R2, RZ, PT ;  /* 0x000000ff0200720b */ /* 0x000fd20003f2d000 */
[----:B------:R-:W-:-:S05]  /*4530*/  @P0 FFMA R7, R2, R5, +INF ;  /* 0x7f80000002070423 */ /* 0x000fca0000000005 */
[----:B------:R-:W-:Y:S01]  /*4540*/  FSEL R7, R7, -RZ, P1 ;  /* 0x800000ff07077208 */ /* 0x000fe20000800000 */
[----:B------:R-:W-:Y:S06]  /*4550*/  BRA `(.L_x_677) ;  /* 0x0000002c00387947 */ /* 0x000fec0003800000 */
.L_x_1016:
[C---:B-----5:R-:W-:Y:S01]  /*4560*/  FMUL R5, R2.reuse, 8388608 ;  /* 0x4b00000002057820 */ /* 0x060fe20000400000 */
[----:B------:R-:W-:Y:S02]  /*4570*/  FSETP.GEU.AND P0, PT, R2, 1.175494350822287508e-38, PT ;  /* 0x008000000200780b */ /* 0x000fe40003f0e000 */
[----:B------:R-:W-:Y:S02]  /*4580*/  MOV R14, 0x3e055027 ;  /* 0x3e055027000e7802 */ /* 0x000fe40000000f00 */
[----:B------:R-:W-:-:S04]  /*4590*/  FSEL R5, R5, R2, !P0 ;  /* 0x0000000205057208 */ /* 0x000fc80004000000 */
[----:B------:R-:W-:-:S04]  /*45a0*/  IADD3 R2, PT, PT, R5, -0x3f2aaaab, RZ ;  /* 0xc0d5555505027810 */ /* 0x000fc80007ffe0ff */
[----:B------:R-:W-:-:S04]  /*45b0*/  LOP3.LUT R4, R2, 0xff800000, RZ, 0xc0, !PT ;  /* 0xff80000002047812 */ /* 0x000fc800078ec0ff */
[----:B------:R-:W-:Y:S01]  /*45c0*/  I2FP.F32.S32 R7, R4 ;  /* 0x0000000400077245 */ /* 0x000fe20000201400 */
[----:B------:R-:W-:Y:S01]  /*45d0*/  IMAD.IADD R2, R5, 0x1, -R4 ;  /* 0x0000000105027824 */ /* 0x000fe200078e0a04 */
[----:B------:R-:W-:-:S03]  /*45e0*/  MOV R4, 0x7f800000 ;  /* 0x7f80000000047802 */ /* 0x000fc60000000f00 */
[----:B------:R-:W-:Y:S01]  /*45f0*/  FADD R9, R2, -1 ;  /* 0xbf80000002097421 */ /* 0x000fe20000000000 */
[----:B------:R-:W-:Y:S02]  /*4600*/  FSEL R2, RZ, -23, P0 ;  /* 0xc1b80000ff027808 */ /* 0x000fe40000000000 */
[----:B------:R-:W-:Y:S01]  /*4610*/  ISETP.GT.U32.AND P0, PT, R5, 0x7f7fffff, PT ;  /* 0x7f7fffff0500780c */ /* 0x000fe20003f04070 */
[----:B------:R-:W-:Y:S02]  /*4620*/  FFMA R14, R9, -R14, 0.14084610342979431152 ;  /* 0x3e1039f6090e7423 */ /* 0x000fe4000000080e */
[----:B------:R-:W-:Y:S02]  /*4630*/  FFMA R2, R7, 1.1920928955078125e-07, R2 ;  /* 0x3400000007027823 */ /* 0x000fe40000000002 */
        /* <DEDUP_REMOVED lines=11> */
[----:B------:R-:W-:-:S03]  /*46f0*/  FSETP.NEU.AND P0, PT, R5, RZ, PT ;  /* 0x000000ff0500720b */ /* 0x000fc60003f0d000 */
[----:B------:R-:W-:-:S05]  /*4700*/  FMUL R7, R7, 0.43429449200630187988 ;  /* 0x3ede5bd907077820 */ /* 0x000fca0000400000 */
[----:B------:R-:W-:Y:S01]  /*4710*/  FSEL R7, R7, -INF , P0 ;  /* 0xff80000007077808 */ /* 0x000fe20000000000 */
[----:B------:R-:W-:Y:S06]  /*4720*/  BRA `(.L_x_677) ;  /* 0x0000002800c47947 */ /* 0x000fec0003800000 */
.L_x_676:
[----:B------:R-:W-:-:S05]  /*4730*/  IMAD.MOV.U32 R5, RZ, RZ, -0x18 ;  /* 0xffffffe8ff057424 */ /* 0x000fca00078e00ff */
[----:B------:R-:W-:-:S04]  /*4740*/  VIADDMNMX.U32 R14, R14, R5, 0x3, PT ;  /* 0x000000030e0e7446 */ /* 0x000fc80003800005 */
[----:B------:R-:W-:-:S04]  /*4750*/  SHF.L.U32 R14, R14, 0x2, RZ ;  /* 0x000000020e0e7819 */ /* 0x000fc800000006ff */
[----:B------:R-:W1:Y:S02]  /*4760*/  LDC R4, c[0x2][R14+0x7c] ;  /* 0x00801f000e047b82 */ /* 0x000e640000000800 */
[----:B-1----:R-:W-:-:S04]  /*4770*/  SHF.R.S32.HI R5, RZ, 0x1f, R4 ;  /* 0x0000001fff057819 */ /* 0x002fc80000011404 */
.L_x_1019:
[----:B------:R-:W-:Y:S05]  /*4780*/  BRX R4 -0x4790                                                           (*"BRANCH_TARGETS .L_x_1020,.L_x_1021,.L_x_1022,.L_x_677"*) ;  /* 0xffffffb8041c7949 */ /* 0x000fea000383ffff */
.L_x_1022:
[C---:B-----5:R-:W-:Y:S01]  /*4790*/  FMUL R4, R2.reuse, 0.63661974668502807617 ;  /* 0x3f22f98302047820 */ /* 0x060fe20000400000 */
[----:B------:R-:W-:Y:S01]  /*47a0*/  FSETP.GE.AND P0, PT, |R2|, 105615, PT ;  /* 0x47ce47800200780b */ /* 0x000fe20003f06200 */
[----:B------:R-:W-:Y:S02]  /*47b0*/  BSSY.RECONVERGENT B1, `(.L_x_678) ;  /* 0x0000066000017945 */ /* 0x000fe40003800200 */
[----:B------:R-:W1:Y:S02]  /*47c0*/  F2I.NTZ R7, R4 ;  /* 0x0000000400077305 */ /* 0x000e640000203100 */
[----:B-1----:R-:W-:-:S05]  /*47d0*/  I2FP.F32.S32 R5, R7 ;  /* 0x0000000700057245 */ /* 0x002fca0000201400 */
        /* <DEDUP_REMOVED lines=11> */
[----:B------:R-:W1:Y:S01]  /*4890*/  LDCU.64 UR6, c[0x4][URZ] ;  /* 0x01000000ff0677ac */ /* 0x000e620008000a00 */
[----:B------:R-:W-:Y:S01]  /*48a0*/  LOP3.LUT R7, R5, 0x80000000, RZ, 0xfc, !PT ;  /* 0x8000000005077812 */ /* 0x000fe200078efcff */
[----:B------:R-:W-:Y:S01]  /*48b0*/  UMOV UR5, URZ ;  /* 0x000000ff00057c82 */ /* 0x000fe20008000000 */
[----:B------:R-:W-:-:S05]  /*48c0*/  UMOV UR4, URZ ;  /* 0x000000ff00047c82 */ /* 0x000fca0008000000 */
.L_x_680:
[----:B-1----:R-:W-:Y:S01]  /*48d0*/  IMAD.U32 R16, RZ, RZ, UR6 ;  /* 0x00000006ff107e24 */ /* 0x002fe2000f8e00ff */
        /* <DEDUP_REMOVED lines=10> */
[----:B------:R-:W-:-:S02]  /*4980*/  ISETP.EQ.AND P4, PT, R9, 0x10, PT ;  /* 0x000000100900780c */ /* 0x000fc40003f82270 */
[C---:B------:R-:W-:Y:S02]  /*4990*/  ISETP.EQ.AND P5, PT, R9.reuse, 0x14, PT ;  /* 0x000000140900780c */ /* 0x040fe40003fa2270 */
[----:B------:R-:W-:Y:S01]  /*49a0*/  IADD3 R9, PT, PT, R9, 0x4, RZ ;  /* 0x0000000409097810 */ /* 0x000fe20007ffe0ff */
[----:B--2---:R-:W-:-:S03]  /*49b0*/  IMAD.WIDE.U32 R14, R14, R7, RZ ;  /* 0x000000070e0e7225 */ /* 0x004fc600078e00ff */
[----:B------:R-:W-:-:S04]  /*49c0*/  IADD3 R5, P6, PT, R14, R4, RZ ;  /* 0x000000040e057210 */ /* 0x000fc80007fde0ff */
[----:B------:R-:W-:Y:S01]  /*49d0*/  IADD3.X R4, PT, PT, R15, UR5, RZ, P6, !PT ;  /* 0x000000050f047c10 */ /* 0x000fe2000b7fe4ff */
[--C-:B------:R-:W-:Y:S01]  /*49e0*/  @P1 IMAD.MOV.U32 R11, RZ, RZ, R5.reuse ;  /* 0x000000ffff0b1224 */ /* 0x100fe200078e0005 */
[-C--:B------:R-:W-:Y:S01]  /*49f0*/  @P0 MOV R6, R5.reuse ;  /* 0x0000000500060202 */ /* 0x080fe20000000f00 */
[----:B------:R-:W-:Y:S01]  /*4a00*/  @P4 IMAD.MOV.U32 R8, RZ, RZ, R5 ;  /* 0x000000ffff084224 */ /* 0x000fe200078e0005 */
[-C--:B------:R-:W-:Y:S02]  /*4a10*/  @P2 MOV R12, R5.reuse ;  /* 0x00000005000c2202 */ /* 0x080fe40000000f00 */
[-C--:B------:R-:W-:Y:S02]  /*4a20*/  @P3 MOV R13, R5.reuse ;  /* 0x00000005000d3202 */ /* 0x080fe40000000f00 */
        /* <DEDUP_REMOVED lines=14> */
[----:B------:R-:W-:-:S03]  /*4b10*/  ISETP.EQ.AND P5, PT, R15, RZ, PT ;  /* 0x000000ff0f00720c */ /* 0x000fc60003fa2270 */
[----:B------:R-:W-:Y:S02]  /*4b20*/  @P3 MOV R7, R6 ;  /* 0x0000000600073202 */ /* 0x000fe40000000f00 */
[C---:B------:R-:W-:Y:S01]  /*4b30*/  ISETP.EQ.AND P3, PT, R15.reuse, -0x4, PT ;  /* 0xfffffffc0f00780c */ /* 0x040fe20003f62270 */
[----:B------:R-:W-:Y:S01]  /*4b40*/  @P4 IMAD.MOV.U32 R9, RZ, RZ, R6 ;  /* 0x000000ffff094224 */ /* 0x000fe200078e0006 */
[-C--:B------:R-:W-:Y:S01]  /*4b50*/  @P4 MOV R7, R11.reuse ;  /* 0x0000000b00074202 */ /* 0x080fe20000000f00 */
[----:B------:R-:W-:Y:S01]  /*4b60*/  @P2 IMAD.MOV.U32 R7, RZ, RZ, R12 ;  /* 0x000000ffff072224 */ /* 0x000fe200078e000c */
[----:B------:R-:W-:Y:S02]  /*4b70*/  ISETP.EQ.AND P4, PT, R15, 0x4, PT ;  /* 0x000000040f00780c */ /* 0x000fe40003f82270 */
[----:B------:R-:W-:Y:S02]  /*4b80*/  @P2 MOV R9, R11 ;  /* 0x0000000b00092202 */ /* 0x000fe40000000f00 */
        /* <DEDUP_REMOVED lines=9> */
[----:B------:R-:W-:Y:S06]  /*4c20*/  @!P6 BRA `(.L_x_682) ;  /* 0x00000000002ce947 */ /* 0x000fec0003800000 */
[----:B------:R-:W-:Y:S01]  /*4c30*/  @P2 MOV R14, R6 ;  /* 0x00000006000e2202 */ /* 0x000fe20000000f00 */
[----:B------:R-:W-:Y:S01]  /*4c40*/  @P1 IMAD.MOV.U32 R14, RZ, RZ, R11 ;  /* 0x000000ffff0e1224 */ /* 0x000fe200078e000b */
[----:B------:R-:W-:Y:S02]  /*4c50*/  @P0 MOV R14, R12 ;  /* 0x0000000c000e0202 */ /* 0x000fe40000000f00 */
        /* <DEDUP_REMOVED lines=8> */
.L_x_682:
[----:B------:R-:W-:Y:S05]  /*4ce0*/  BSYNC.RECONVERGENT B2 ;  /* 0x0000000000027941 */ /* 0x000fea0003800200 */
.L_x_681:
        /* <DEDUP_REMOVED lines=9> */
[----:B------:R-:W1:Y:S01]  /*4d80*/  I2F.F64.S64 R4, R14 ;  /* 0x0000000e00047312 */ /* 0x000e620000301c00 */
[C---:B------:R-:W-:Y:S02]  /*4d90*/  LOP3.LUT R2, R16.reuse, R2, RZ, 0x3c, !PT ;  /* 0x0000000210027212 */ /* 0x040fe400078e3cff */
[----:B------:R-:W-:Y:S02]  /*4da0*/  LEA.HI R7, R16, R7, RZ, 0x1 ;  /* 0x0000000710077211 */ /* 0x000fe400078f08ff */
[----:B------:R-:W-:Y:S02]  /*4db0*/  ISETP.GE.AND P1, PT, R2, RZ, PT ;  /* 0x000000ff0200720c */ /* 0x000fe40003f26270 */
[----:B------:R-:W-:-:S05]  /*4dc0*/  IADD3 R2, PT, PT, -R7, RZ, RZ ;  /* 0x000000ff07027210 */ /* 0x000fca0007ffe1ff */
[----:B------:R-:W-:Y:S01]  /*4dd0*/  @!P0 IMAD.MOV.U32 R7, RZ, RZ, R2 ;  /* 0x000000ffff078224 */ /* 0x000fe200078e0002 */
[----:B-1----:R-:W-:-:S10]  /*4de0*/  DMUL R4, R4, UR4 ;  /* 0x0000000404047c28 */ /* 0x002fd40008000000 */
[----:B------:R-:W1:Y:S02]  /*4df0*/  F2F.F32.F64 R4, R4 ;  /* 0x0000000400047310 */ /* 0x000e640000301000 */
[----:B-1----:R-:W-:-:S07]  /*4e00*/  FSEL R14, -R4, R4, !P1 ;  /* 0x00000004040e7208 */ /* 0x002fce0004800100 */
.L_x_679:
[----:B------:R-:W-:Y:S05]  /*4e10*/  BSYNC.RECONVERGENT B1 ;  /* 0x0000000000017941 */ /* 0x000fea0003800200 */
.L_x_678:
[----:B------:R-:W-:Y:S01]  /*4e20*/  MOV R5, 0x3c190000 ;  /* 0x3c19000000057802 */ /* 0x000fe20000000f00 */
[C---:B------:R-:W-:Y:S01]  /*4e30*/  FMUL R2, R14.reuse, R14 ;  /* 0x0000000e0e027220 */ /* 0x040fe20000400000 */
[----:B------:R-:W-:Y:S02]  /*4e40*/  FSETP.NEU.AND P0, PT, |R14|, 0.00049096695147454738617, PT ;  /* 0x3a00b43c0e00780b */ /* 0x000fe40003f0d200 */
[----:B------:R-:W-:Y:S01]  /*4e50*/  LOP3.LUT R7, R7, 0x1, RZ, 0xc0, !PT ;  /* 0x0000000107077812 */ /* 0x000fe200078ec0ff */
[----:B------:R-:W-:-:S03]  /*4e60*/  FFMA R5, R2, R5, 0.003265380859375 ;  /* 0x3b56000002057423 */ /* 0x000fc60000000005 */
[----:B------:R-:W-:Y:S01]  /*4e70*/  ISETP.NE.U32.AND P1, PT, R7, 0x1, PT ;  /* 0x000000010700780c */ /* 0x000fe20003f25070 */
[----:B------:R-:W-:-:S04]  /*4e80*/  FFMA R5, R2, R5, 0.0242919921875 ;  /* 0x3cc7000002057423 */ /* 0x000fc80000000005 */
[----:B------:R-:W-:-:S04]  /*4e90*/  FFMA R5, R2, R5, 0.053466796875 ;  /* 0x3d5b000002057423 */ /* 0x000fc80000000005 */
[----:B------:R-:W-:-:S04]  /*4ea0*/  FFMA R5, R2, R5, 0.13337790966033935547 ;  /* 0x3e08943802057423 */ /* 0x000fc80000000005 */
[C---:B------:R-:W-:Y:S01]  /*4eb0*/  FFMA R5, R2.reuse, R5, 0.33333230018615722656 ;  /* 0x3eaaaa8802057423 */ /* 0x040fe20000000005 */
[----:B------:R-:W-:-:S04]  /*4ec0*/  FMUL R2, R2, R14 ;  /* 0x0000000e02027220 */ /* 0x000fc80000400000 */
[----:B------:R-:W-:-:S06]  /*4ed0*/  @P0 FFMA R14, R5, R2, R14 ;  /* 0x00000002050e0223 */ /* 0x000fcc000000000e */
[----:B------:R-:W1:Y:S02]  /*4ee0*/  @!P1 MUFU.RCP R14, -R14 ;  /* 0x8000000e000e9308 */ /* 0x000e640000001000 */
[----:B-1----:R-:W-:Y:S01]  /*4ef0*/  MOV R7, R14 ;  /* 0x0000000e00077202 */ /* 0x002fe20000000f00 */
[----:B------:R-:W-:Y:S06]  /*4f00*/  BRA `(.L_x_677) ;  /* 0x0000002000cc7947 */ /* 0x000fec0003800000 */
.L_x_1020:
        /* <DEDUP_REMOVED lines=16> */
[----:B------:R-:W-:Y:S01]  /*5010*/  MOV R9, RZ ;  /* 0x000000ff00097202 */ /* 0x000fe20000000f00 */
[----:B------:R-:W-:Y:S01]  /*5020*/  UMOV UR4, URZ ;  /* 0x000000ff00047c82 */ /* 0x000fe20008000000 */
[----:B0-----:R-:W-:-:S07]  /*5030*/  LOP3.LUT R19, R14, 0x80000000, RZ, 0xfc, !PT ;  /* 0x800000000e137812 */ /* 0x001fce00078efcff */
.L_x_685:
[----:B-1----:R-:W-:-:S05]  /*5040*/  IMAD.WIDE.U32 R16, R9, 0x4, R4 ;  /* 0x0000000409107825 */ /* 0x002fca00078e0004 */
        /* <DEDUP_REMOVED lines=13> */
[----:B------:R-:W-:Y:S02]  /*5120*/  ISETP.NE.AND P6, PT, R9, 0x6, PT ;  /* 0x000000060900780c */ /* 0x000fe40003fc5270 */
[-C--:B------:R-:W-:Y:S02]  /*5130*/  @P0 MOV R6, R14.reuse ;  /* 0x0000000e00060202 */ /* 0x080fe40000000f00 */
[-C--:B------:R-:W-:Y:S02]  /*5140*/  @P5 MOV R11, R14.reuse ;  /* 0x0000000e000b5202 */ /* 0x080fe40000000f00 */
[-C--:B------:R-:W-:Y:S02]  /*5150*/  @P4 MOV R12, R14.reuse ;  /* 0x0000000e000c4202 */ /* 0x080fe40000000f00 */
[----:B------:R-:W-:-:S02]  /*5160*/  @P2 MOV R8, R14 ;  /* 0x0000000e00082202 */ /* 0x000fc40000000f00 */
[----:B------:R-:W-:-:S03]  /*5170*/  @P1 MOV R10, R14 ;  /* 0x0000000e000a1202 */ /* 0x000fc60000000f00 */
[----:B------:R-:W-:Y:S05]  /*5180*/  @P6 BRA `(.L_x_685) ;  /* 0xfffffffc00ac6947 */ /* 0x000fea000383ffff */
        /* <DEDUP_REMOVED lines=13> */
[-C--:B------:R-:W-:Y:S02]  /*5260*/  @P3 MOV R4, R6.reuse ;  /* 0x0000000600043202 */ /* 0x080fe40000000f00 */
[----:B------:R-:W-:Y:S02]  /*5270*/  @P4 MOV R5, R6 ;  /* 0x0000000600054202 */ /* 0x000fe40000000f00 */
[C---:B------:R-:W-:Y:S01]  /*5280*/  ISETP.EQ.AND P3, PT, R15.reuse, -0x4, PT ;  /* 0xfffffffc0f00780c */ /* 0x040fe20003f62270 */
[----:B------:R-:W-:Y:S01]  /*5290*/  @P2 IMAD.MOV.U32 R5, RZ, RZ, R11 ;  /* 0x000000ffff052224 */ /* 0x000fe200078e000b */
[----:B------:R-:W-:Y:S02]  /*52a0*/  @P4 MOV R4, R11 ;  /* 0x0000000b00044202 */ /* 0x000fe40000000f00 */
[----:B------:R-:W-:Y:S02]  /*52b0*/  ISETP.EQ.AND P4, PT, R15, RZ, PT ;  /* 0x000000ff0f00720c */ /* 0x000fe40003f82270 */
[----:B------:R-:W-:-:S02]  /*52c0*/  @P2 MOV R4, R12 ;  /* 0x0000000c00042202 */ /* 0x000fc40000000f00 */
[----:B------:R-:W-:Y:S02]  /*52d0*/  @P1 MOV R4, R13 ;  /* 0x0000000d00041202 */ /* 0x000fe40000000f00 */
[----:B------:R-:W-:Y:S02]  /*52e0*/  @P0 MOV R4, R8 ;  /* 0x0000000800040202 */ /* 0x000fe40000000f00 */
[----:B------:R-:W-:Y:S01]  /*52f0*/  @P1 MOV R5, R12 ;  /* 0x0000000c00051202 */ /* 0x000fe20000000f00 */
[----:B------:R-:W-:Y:S01]  /*5300*/  @P0 IMAD.MOV.U32 R5, RZ, RZ, R13 ;  /* 0x000000ffff050224 */ /* 0x000fe200078e000d */
[----:B------:R-:W-:Y:S02]  /*5310*/  @P3 MOV R4, R10 ;  /* 0x0000000a00043202 */ /* 0x000fe40000000f00 */
[----:B------:R-:W-:Y:S01]  /*5320*/  @P3 MOV R5, R8 ;  /* 0x0000000800053202 */ /* 0x000fe20000000f00 */
[----:B------:R-:W-:Y:S01]  /*5330*/  @P4 IMAD.MOV.U32 R5, RZ, RZ, R10 ;  /* 0x000000ffff054224 */ /* 0x000fe200078e000a */
[----:B------:R-:W-:-:S02]  /*5340*/  @P4 MOV R4, R7 ;  /* 0x0000000700044202 */ /* 0x000fc40000000f00 */
[----:B------:R-:W-:Y:S02]  /*5350*/  @P5 MOV R5, R7 ;  /* 0x0000000700055202 */ /* 0x000fe40000000f00 */
[----:B------:R-:W-:Y:S01]  /*5360*/  MOV R9, R4 ;  /* 0x0000000400097202 */ /* 0x000fe20000000f00 */
[----:B------:R-:W-:Y:S06]  /*5370*/  @!P6 BRA `(.L_x_687) ;  /* 0x00000000002ce947 */ /* 0x000fec0003800000 */
[----:B------:R-:W-:Y:S01]  /*5380*/  @P2 IMAD.MOV.U32 R4, RZ, RZ, R6 ;  /* 0x000000ffff042224 */ /* 0x000fe200078e0006 */
[----:B------:R-:W-:Y:S02]  /*5390*/  @P1 MOV R4, R11 ;  /* 0x0000000b00041202 */ /* 0x000fe40000000f00 */
        /* <DEDUP_REMOVED lines=9> */
.L_x_687:
[----:B------:R-:W-:Y:S05]  /*5430*/  BSYNC.RECONVERGENT B2 ;  /* 0x0000000000027941 */ /* 0x000fea0003800200 */
.L_x_686:
        /* <DEDUP_REMOVED lines=9> */
[----:B------:R-:W0:Y:S01]  /*54d0*/  I2F.F64.S64 R4, R14 ;  /* 0x0000000e00047312 */ /* 0x000e220000301c00 */
[C---:B------:R-:W-:Y:S02]  /*54e0*/  LOP3.LUT R2, R16.reuse, R2, RZ, 0x3c, !PT ;  /* 0x0000000210027212 */ /* 0x040fe400078e3cff */
[----:B------:R-:W-:Y:S02]  /*54f0*/  LEA.HI R7, R16, R7, RZ, 0x1 ;  /* 0x0000000710077211 */ /* 0x000fe400078f08ff */
[----:B------:R-:W-:-:S03]  /*5500*/  ISETP.GE.AND P0, PT, R2, RZ, PT ;  /* 0x000000ff0200720c */ /* 0x000fc60003f06270 */
[----:B------:R-:W-:-:S05]  /*5510*/  IMAD.MOV R2, RZ, RZ, -R7 ;  /* 0x000000ffff027224 */ /* 0x000fca00078e0a07 */
[----:B------:R-:W-:Y:S01]  /*5520*/  @!P1 MOV R7, R2 ;  /* 0x0000000200079202 */ /* 0x000fe20000000f00 */
[----:B0-----:R-:W-:-:S10]  /*5530*/  DMUL R4, R4, UR4 ;  /* 0x0000000404047c28 */ /* 0x001fd40008000000 */
[----:B------:R-:W0:Y:S02]  /*5540*/  F2F.F32.F64 R4, R4 ;  /* 0x0000000400047310 */ /* 0x000e240000301000 */
[----:B0-----:R-:W-:-:S07]  /*5550*/  FSEL R9, -R4, R4, !P0 ;  /* 0x0000000404097208 */ /* 0x001fce0004000100 */
.L_x_684:
[----:B------:R-:W-:Y:S05]  /*5560*/  BSYNC.RECONVERGENT B1 ;  /* 0x0000000000017941 */ /* 0x000fea0003800200 */
.L_x_683:
[----:B------:R-:W-:Y:S02]  /*5570*/  HFMA2 R2, -RZ, RZ, 0.487060546875, -0.0625 ;  /* 0x37cbac00ff027431 */ /* 0x000fe400000001ff */
[----:B------:R-:W-:Y:S01]  /*5580*/  FMUL R5, R9, R9 ;  /* 0x0000000909057220 */ /* 0x000fe20000400000 */
[C---:B------:R-:W-:Y:S01]  /*5590*/  LOP3.LUT R4, R7.reuse, 0x1, RZ, 0xc0, !PT ;  /* 0x0000000107047812 */ /* 0x040fe200078ec0ff */
[----:B------:R-:W-:Y:S01]  /*55a0*/  IMAD.MOV.U32 R15, RZ, RZ, 0x3effffff ;  /* 0x3effffffff0f7424 */ /* 0x000fe200078e00ff */
[----:B------:R-:W-:Y:S02]  /*55b0*/  MOV R14, 0x3d2aaabb ;  /* 0x3d2aaabb000e7802 */ /* 0x000fe40000000f00 */
[----:B------:R-:W-:Y:S02]  /*55c0*/  ISETP.NE.U32.AND P0, PT, R4, 0x1, PT ;  /* 0x000000010400780c */ /* 0x000fe40003f05070 */
[----:B------:R-:W-:Y:S01]  /*55d0*/  LOP3.LUT P1, RZ, R7, 0x2, RZ, 0xc0, !PT ;  /* 0x0000000207ff7812 */ /* 0x000fe2000782c0ff */
[----:B------:R-:W-:Y:S01]  /*55e0*/  FFMA R2, R5, R2, -0.0013887860113754868507 ;  /* 0xbab607ed05027423 */ /* 0x000fe20000000002 */
[----:B------:R-:W-:-:S04]  /*55f0*/  FSEL R14, R14, 0.0083327032625675201416, !P0 ;  /* 0x3c0885e40e0e7808 */ /* 0x000fc80004000000 */
[----:B------:R-:W-:Y:S02]  /*5600*/  FSEL R4, R2, -0.00019574658654164522886, !P0 ;  /* 0xb94d415302047808 */ /* 0x000fe40004000000 */
[----:B------:R-:W-:Y:S02]  /*5610*/  FSEL R2, R9, 1, P0 ;  /* 0x3f80000009027808 */ /* 0x000fe40000000000 */
[----:B------:R-:W-:Y:S01]  /*5620*/  FSEL R9, -R15, -0.16666662693023681641, !P0 ;  /* 0xbe2aaaa80f097808 */ /* 0x000fe20004000100 */
[C---:B------:R-:W-:Y:S02]  /*5630*/  FFMA R4, R5.reuse, R4, R14 ;  /* 0x0000000405047223 */ /* 0x040fe4000000000e */
[C---:B------:R-:W-:Y:S02]  /*5640*/  FFMA R7, R5.reuse, R2, RZ ;  /* 0x0000000205077223 */ /* 0x040fe400000000ff */
[----:B------:R-:W-:-:S04]  /*5650*/  FFMA R4, R5, R4, R9 ;  /* 0x0000000405047223 */ /* 0x000fc80000000009 */
[----:B------:R-:W-:-:S04]  /*5660*/  FFMA R7, R7, R4, R2 ;  /* 0x0000000407077223 */ /* 0x000fc80000000002 */
[----:B------:R-:W-:Y:S01]  /*5670*/  @P1 FADD R7, RZ, -R7 ;  /* 0x80000007ff071221 */ /* 0x000fe20000000000 */
[----:B------:R-:W-:Y:S06]  /*5680*/  BRA `(.L_x_677) ;  /* 0x0000001800ec7947 */ /* 0x000fec0003800000 */
.L_x_1021:
        /* <DEDUP_REMOVED lines=14> */
[----:B------:R-:W-:Y:S01]  /*5770*/  SHF.L.U32 R14, R2, 0x8, RZ ;  /* 0x00000008020e7819 */ /* 0x000fe200000006ff */
[----:B------:R-:W-:Y:S02]  /*5780*/  HFMA2 R7, -RZ, RZ, 0, 0 ;  /* 0x00000000ff077431 */ /* 0x000fe400000001ff */
[----:B------:R-:W-:Y:S01]  /*5790*/  IMAD.MOV.U32 R9, RZ, RZ, RZ ;  /* 0x000000ffff097224 */ /* 0x000fe200078e00ff */
[----:B------:R-:W-:Y:S01]  /*57a0*/  UMOV UR4, URZ ;  /* 0x000000ff00047c82 */ /* 0x000fe20008000000 */
[----:B0-----:R-:W-:-:S07]  /*57b0*/  LOP3.LUT R19, R14, 0x80000000, RZ, 0xfc, !PT ;  /* 0x800000000e137812 */ /* 0x001fce00078efcff */
.L_x_690:
[----:B-1----:R-:W-:-:S05]  /*57c0*/  IMAD.WIDE.U32 R16, R9, 0x4, R4 ;  /* 0x0000000409107825 */ /* 0x002fca00078e0004 */
        /* <DEDUP_REMOVED lines=36> */
[----:B------:R-:W-:Y:S02]  /*5a10*/  @P4 MOV R4, R11 ;  /* 0x0000000b00044202 */ /* 0x000fe40000000f00 */
[----:B------:R-:W-:Y:S02]  /*5a20*/  ISETP.EQ.AND P4, PT, R15, RZ, PT ;  /* 0x000000ff0f00720c */ /* 0x000fe40003f82270 */
[----:B------:R-:W-:Y:S02]  /*5a30*/  @P2 MOV R4, R12 ;  /* 0x0000000c00042202 */ /* 0x000fe40000000f00 */
[----:B------:R-:W-:-:S02]  /*5a40*/  @P1 MOV R4, R13 ;  /* 0x0000000d00041202 */ /* 0x000fc40000000f00 */
[----:B------:R-:W-:Y:S02]  /*5a50*/  @P0 MOV R4, R8 ;  /* 0x0000000800040202 */ /* 0x000fe40000000f00 */
[----:B------:R-:W-:Y:S01]  /*5a60*/  @P2 MOV R5, R11 ;  /* 0x0000000b00052202 */ /* 0x000fe20000000f00 */
[----:B------:R-:W-:Y:S01]  /*5a70*/  @P1 IMAD.MOV.U32 R5, RZ, RZ, R12 ;  /* 0x000000ffff051224 */ /* 0x000fe200078e000c */
[-C--:B------:R-:W-:Y:S02]  /*5a80*/  @P3 MOV R4, R10.reuse ;  /* 0x0000000a00043202 */ /* 0x080fe40000000f00 */
[----:B------:R-:W-:Y:S01]  /*5a90*/  @P0 MOV R5, R13 ;  /* 0x0000000d00050202 */ /* 0x000fe20000000f00 */
[----:B------:R-:W-:Y:S01]  /*5aa0*/  @P3 IMAD.MOV.U32 R5, RZ, RZ, R8 ;  /* 0x000000ffff053224 */ /* 0x000fe200078e0008 */
[----:B------:R-:W-:Y:S02]  /*5ab0*/  @P4 MOV R4, R7 ;  /* 0x0000000700044202 */ /* 0x000fe40000000f00 */
[----:B------:R-:W-:Y:S01]  /*5ac0*/  @P4 MOV R5, R10 ;  /* 0x0000000a00054202 */ /* 0x000fe20000000f00 */
[----:B------:R-:W-:Y:S01]  /*5ad0*/  @P5 IMAD.MOV.U32 R5, RZ, RZ, R7 ;  /* 0x000000ffff055224 */ /* 0x000fe200078e0007 */
[----:B------:R-:W-:Y:S01]  /*5ae0*/  MOV R9, R4 ;  /* 0x0000000400097202 */ /* 0x000fe20000000f00 */
        /* <DEDUP_REMOVED lines=12> */
.L_x_692:
[----:B------:R-:W-:Y:S05]  /*5bb0*/  BSYNC.RECONVERGENT B2 ;  /* 0x0000000000027941 */ /* 0x000fea0003800200 */
.L_x_691:
        /* <DEDUP_REMOVED lines=18> */
.L_x_689:
[----:B------:R-:W-:Y:S05]  /*5ce0*/  BSYNC.RECONVERGENT B1 ;  /* 0x0000000000017941 */ /* 0x000fea0003800200 */
.L_x_688:
[----:B------:R-:W-:Y:S02]  /*5cf0*/  HFMA2 R14, -RZ, RZ, 1.291015625, -0.052581787109375 ;  /* 0x3d2aaabbff0e7431 */ /* 0x000fe400000001ff */
[----:B------:R-:W-:Y:S02]  /*5d00*/  IMAD.MOV.U32 R2, RZ, RZ, 0x37cbac00 ;  /* 0x37cbac00ff027424 */ /* 0x000fe400078e00ff */
[----:B------:R-:W-:Y:S01]  /*5d10*/  FMUL R5, R9, R9 ;  /* 0x0000000909057220 */ /* 0x000fe20000400000 */
[C---:B------:R-:W-:Y:S02]  /*5d20*/  LOP3.LUT R4, R7.reuse, 0x1, RZ, 0xc0, !PT ;  /* 0x0000000107047812 */ /* 0x040fe400078ec0ff */
[----:B------:R-:W-:Y:S01]  /*5d30*/  IADD3 R7, PT, PT, R7, 0x1, RZ ;  /* 0x0000000107077810 */ /* 0x000fe20007ffe0ff */
[----:B------:R-:W-:Y:S01]  /*5d40*/  FFMA R2, R5, R2, -0.0013887860113754868507 ;  /* 0xbab607ed05027423 */ /* 0x000fe20000000002 */
[----:B------:R-:W-:Y:S02]  /*5d50*/  ISETP.NE.U32.AND P0, PT, R4, 0x1, PT ;  /* 0x000000010400780c */ /* 0x000fe40003f05070 */
[----:B------:R-:W-:-:S02]  /*5d60*/  MOV R15, 0x3effffff ;  /* 0x3effffff000f7802 */ /* 0x000fc40000000f00 */
[----:B------:R-:W-:Y:S02]  /*5d70*/  FSEL R4, R2, -0.00019574658654164522886, P0 ;  /* 0xb94d415302047808 */ /* 0x000fe40000000000 */
[----:B------:R-:W-:Y:S02]  /*5d80*/  FSEL R14, R14, 0.0083327032625675201416, P0 ;  /* 0x3c0885e40e0e7808 */ /* 0x000fe40000000000 */
[----:B------:R-:W-:Y:S02]  /*5d90*/  FSEL R2, R9, 1, !P0 ;  /* 0x3f80000009027808 */ /* 0x000fe40004000000 */
[----:B------:R-:W-:Y:S01]  /*5da0*/  LOP3.LUT P1, RZ, R7, 0x2, RZ, 0xc0, !PT ;  /* 0x0000000207ff7812 */ /* 0x000fe2000782c0ff */
[----:B------:R-:W-:Y:S01]  /*5db0*/  FFMA R4, R5, R4, R14 ;  /* 0x0000000405047223 */ /* 0x000fe2000000000e */
[----:B------:R-:W-:Y:S01]  /*5dc0*/  FSEL R9, -R15, -0.16666662693023681641, P0 ;  /* 0xbe2aaaa80f097808 */ /* 0x000fe20000000100 */
[----:B------:R-:W-:-:S04]  /*5dd0*/  FFMA R7, R5, R2, RZ ;  /* 0x0000000205077223 */ /* 0x000fc800000000ff */
[----:B------:R-:W-:-:S04]  /*5de0*/  FFMA R4, R5, R4, R9 ;  /* 0x0000000405047223 */ /* 0x000fc80000000009 */
[----:B------:R-:W-:-:S04]  /*5df0*/  FFMA R7, R7, R4, R2 ;  /* 0x0000000407077223 */ /* 0x000fc80000000002 */
[----:B------:R-:W-:Y:S01]  /*5e00*/  @P1 FADD R7, RZ, -R7 ;  /* 0x80000007ff071221 */ /* 0x000fe20000000000 */
[----:B------:R-:W-:Y:S06]  /*5e10*/  BRA `(.L_x_677) ;  /* 0x0000001400087947 */ /* 0x000fec0003800000 */
.L_x_675:
[----:B------:R-:W-:-:S13]  /*5e20*/  ISETP.GT.AND P0, PT, R14, 0x1c, PT ;  /* 0x0000001c0e00780c */ /* 0x000fda0003f04270 */
[----:B------:R-:W-:Y:S05]  /*5e30*/  @P0 BRA `(.L_x_693) ;  /* 0x0000000000ec0947 */ /* 0x000fea0003800000 */
[----:B------:R-:W-:-:S05]  /*5e40*/  IMAD.MOV.U32 R5, RZ, RZ, -0x1b ;  /* 0xffffffe5ff057424 */ /* 0x000fca00078e00ff */
[----:B------:R-:W-:-:S04]  /*5e50*/  VIADDMNMX.U32 R14, R14, R5, 0x2, PT ;  /* 0x000000020e0e7446 */ /* 0x000fc80003800005 */
[----:B------:R-:W-:-:S04]  /*5e60*/  SHF.L.U32 R14, R14, 0x2, RZ ;  /* 0x000000020e0e7819 */ /* 0x000fc800000006ff */
[----:B------:R-:W1:Y:S02]  /*5e70*/  LDC R4, c[0x2][R14+0x8c] ;  /* 0x008023000e047b82 */ /* 0x000e640000000800 */
[----:B-1----:R-:W-:-:S04]  /*5e80*/  SHF.R.S32.HI R5, RZ, 0x1f, R4 ;  /* 0x0000001fff057819 */ /* 0x002fc80000011404 */
.L_x_1024:
[----:B------:R-:W-:Y:S05]  /*5e90*/  BRX R4 -0x5ea0                                                           (*"BRANCH_TARGETS .L_x_1025,.L_x_1026,.L_x_677"*) ;  /* 0xffffffa004587949 */ /* 0x000fea000383ffff */
.L_x_1026:
[----:B------:R-:W-:Y:S01]  /*5ea0*/  HFMA2 R5, -RZ, RZ, 1.75, 0 ;  /* 0x3f000000ff057431 */ /* 0x000fe200000001ff */
[C---:B-----5:R-:W-:Y:S02]  /*5eb0*/  FSETP.NEU.AND P1, PT, |R2|.reuse, 1, PT ;  /* 0x3f8000000200780b */ /* 0x060fe40003f2d200 */
[C---:B------:R-:W-:Y:S02]  /*5ec0*/  FSETP.GT.AND P0, PT, |R2|.reuse, 0.56000000238418579102, PT ;  /* 0x3f0f5c290200780b */ /* 0x040fe40003f04200 */
[----:B------:R-:W-:-:S04]  /*5ed0*/  FFMA R4, |R2|, -R5, 0.5 ;  /* 0x3f00000002047423 */ /* 0x000fc80000000a05 */
[----:B------:R-:W1:Y:S02]  /*5ee0*/  MUFU.RSQ R5, R4 ;  /* 0x0000000400057308 */ /* 0x000e640000001400 */
[----:B-1----:R-:W-:Y:S01]  /*5ef0*/  FMUL R7, R4, R5 ;  /* 0x0000000504077220 */ /* 0x002fe20000400000 */
[----:B------:R-:W-:-:S04]  /*5f00*/  FMUL R14, R5, -0.5 ;  /* 0xbf000000050e7820 */ /* 0x000fc80000400000 */
[----:B------:R-:W-:-:S04]  /*5f10*/  FFMA R14, R7, R14, 0.5 ;  /* 0x3f000000070e7423 */ /* 0x000fc8000000000e */
[----:B------:R-:W-:Y:S01]  /*5f20*/  FFMA R14, R7, R14, R7 ;  /* 0x0000000e070e7223 */ /* 0x000fe20000000007 */
[----:B------:R-:W-:-:S04]  /*5f30*/  MOV R7, 0x3d10ecef ;  /* 0x3d10ecef00077802 */ /* 0x000fc80000000f00 */
        /* <DEDUP_REMOVED lines=12> */
[----:B------:R-:W-:-:S04]  /*6000*/  IMAD.MOV.U32 R5, RZ, RZ, 0x3fd774eb ;  /* 0x3fd774ebff057424 */ /* 0x000fc800078e00ff */
[----:B------:R-:W-:-:S05]  /*6010*/  FSEL R2, R7, -R7, P0 ;  /* 0x8000000707027208 */ /* 0x000fca0000000000 */
[----:B------:R-:W-:-:S04]  /*6020*/  @!P1 FFMA R7, R5, 0.93318945169448852539, R2 ;  /* 0x3f6ee58105079823 */ /* 0x000fc80000000002 */
[----:B------:R-:W-:Y:S01]  /*6030*/  @P0 FADD R7, R7, R7 ;  /* 0x0000000707070221 */ /* 0x000fe20000000000 */
[----:B------:R-:W-:Y:S06]  /*6040*/  BRA `(.L_x_677) ;  /* 0x00000010007c7947 */ /* 0x000fec0003800000 */
.L_x_1025:
[----:B------:R-:W-:Y:S01]  /*6050*/  HFMA2 R5, -RZ, RZ, 1.75, 0 ;  /* 0x3f000000ff057431 */ /* 0x000fe200000001ff */
[C---:B-----5:R-:W-:Y:S02]  /*6060*/  FSETP.NEU.AND P0, PT, |R2|.reuse, 1, PT ;  /* 0x3f8000000200780b */ /* 0x060fe40003f0d200 */
[C---:B------:R-:W-:Y:S02]  /*6070*/  FSETP.GT.AND P1, PT, |R2|.reuse, 0.56000000238418579102, PT ;  /* 0x3f0f5c290200780b */ /* 0x040fe40003f24200 */
[----:B------:R-:W-:-:S04]  /*6080*/  FFMA R7, |R2|, -R5, 0.5 ;  /* 0x3f00000002077423 */ /* 0x000fc80000000a05 */
[----:B------:R-:W1:Y:S02]  /*6090*/  MUFU.RSQ R4, R7 ;  /* 0x0000000700047308 */ /* 0x000e640000001400 */
[----:B-1----:R-:W-:Y:S01]  /*60a0*/  FMUL R5, R7, R4 ;  /* 0x0000000407057220 */ /* 0x002fe20000400000 */
[----:B------:R-:W-:Y:S01]  /*60b0*/  FMUL R4, R4, -0.5 ;  /* 0xbf00000004047820 */ /* 0x000fe20000400000 */
[----:B------:R-:W-:-:S03]  /*60c0*/  HFMA2 R7, -RZ, RZ, 1.9599609375, 20144 ;  /* 0x3fd774ebff077431 */ /* 0x000fc600000001ff */
[----:B------:R-:W-:-:S04]  /*60d0*/  FFMA R4, R5, R4, 0.5 ;  /* 0x3f00000005047423 */ /* 0x000fc80000000004 */
[----:B------:R-:W-:-:S05]  /*60e0*/  FFMA R4, R5, R4, R5 ;  /* 0x0000000405047223 */ /* 0x000fca0000000005 */
[----:B------:R-:W-:-:S04]  /*60f0*/  FSEL R5, R4, RZ, P0 ;  /* 0x000000ff04057208 */ /* 0x000fc80000000000 */
[----:B------:R-:W-:Y:S02]  /*6100*/  FSEL R14, R5, |R2|, P1 ;  /* 0x40000002050e7208 */ /* 0x000fe40000800000 */
[----:B------:R-:W-:-:S03]  /*6110*/  MOV R5, 0x3d4dd2f7 ;  /* 0x3d4dd2f700057802 */ /* 0x000fc60000000f00 */
[----:B------:R-:W-:-:S04]  /*6120*/  FMUL R4, R14, R14 ;  /* 0x0000000e0e047220 */ /* 0x000fc80000400000 */
[----:B------:R-:W-:-:S04]  /*6130*/  FFMA R5, R4, R5, 0.018773360177874565125 ;  /* 0x3c99ca9704057423 */ /* 0x000fc80000000005 */
[----:B------:R-:W-:-:S04]  /*6140*/  FFMA R5, R4, R5, 0.046769052743911743164 ;  /* 0x3d3f90e804057423 */ /* 0x000fc80000000005 */
[----:B------:R-:W-:-:S04]  /*6150*/  FFMA R5, R4, R5, 0.074823014438152313232 ;  /* 0x3d993ccf04057423 */ /* 0x000fc80000000005 */
[----:B------:R-:W-:-:S04]  /*6160*/  FFMA R5, R4, R5, 0.16667181253433227539 ;  /* 0x3e2aac0404057423 */ /* 0x000fc80000000005 */
[----:B------:R-:W-:-:S04]  /*6170*/  FMUL R5, R4, R5 ;  /* 0x0000000504057220 */ /* 0x000fc80000400000 */
[----:B------:R-:W-:-:S04]  /*6180*/  FFMA R5, R14, R5, R14 ;  /* 0x000000050e057223 */ /* 0x000fc8000000000e */
[----:B------:R-:W-:-:S04]  /*6190*/  FMUL R4, R5, -2 ;  /* 0xc000000005047820 */ /* 0x000fc80000400000 */
[----:B------:R-:W-:-:S05]  /*61a0*/  @P1 FFMA R5, R7, 0.93318945169448852539, R4 ;  /* 0x3f6ee58107051823 */ /* 0x000fca0000000004 */
[C---:B------:R-:W-:Y:S02]  /*61b0*/  FSETP.NAN.AND P0, PT, R5.reuse, R5, PT ;  /* 0x000000050500720b */ /* 0x040fe40003f08000 */
[----:B------:R-:W-:-:S04]  /*61c0*/  LOP3.LUT R2, R5, 0x80000000, R2, 0xb8, !PT ;  /* 0x8000000005027812 */ /* 0x000fc800078eb802 */
[----:B------:R-:W-:Y:S01]  /*61d0*/  FSEL R7, R2, R5, !P0 ;  /* 0x0000000502077208 */ /* 0x000fe20004000000 */
[----:B------:R-:W-:Y:S06]  /*61e0*/  BRA `(.L_x_677) ;  /* 0x0000001000147947 */ /* 0x000fec0003800000 */
.L_x_693:
[----:B------:R-:W-:-:S05]  /*61f0*/  IMAD.MOV.U32 R5, RZ, RZ, -0x1d ;  /* 0xffffffe3ff057424 */ /* 0x000fca00078e00ff */
[----:B------:R-:W-:-:S04]  /*6200*/  VIADDMNMX.U32 R14, R14, R5, 0x3, PT ;  /* 0x000000030e0e7446 */ /* 0x000fc80003800005 */
[----:B------:R-:W-:-:S04]  /*6210*/  SHF.L.U32 R14, R14, 0x2, RZ ;  /* 0x000000020e0e7819 */ /* 0x000fc800000006ff */
[----:B------:R-:W1:Y:S02]  /*6220*/  LDC R4, c[0x2][R14+0x98] ;  /* 0x008026000e047b82 */ /* 0x000e640000000800 */
[----:B-1----:R-:W-:-:S04]  /*6230*/  SHF.R.S32.HI R5, RZ, 0x1f, R4 ;  /* 0x0000001fff057819 */ /* 0x002fc80000011404 */
.L_x_1028:
[----:B------:R-:W-:Y:S05]  /*6240*/  BRX R4 -0x6250                                                           (*"BRANCH_TARGETS .L_x_1029,.L_x_1030,.L_x_1031,.L_x_677"*) ;  /* 0xffffff9c046c7949 */ /* 0x000fea000383ffff */
.L_x_1031:
[----:B-----5:R-:W-:Y:S01]  /*6250*/  FMUL R4, |R2|, 1.4426950216293334961 ;  /* 0x3fb8aa3b02047820 */ /* 0x020fe20000400200 */
[----:B------:R-:W-:-:S05]  /*6260*/  HFMA2 R5, -RZ, RZ, 3.4921875, 0 ;  /* 0x42fc0000ff057431 */ /* 0x000fca00000001ff */
[----:B------:R-:W1:Y:S02]  /*6270*/  FRND.TRUNC R4, R4 ;  /* 0x0000000400047307 */ /* 0x000e64000020d000 */
[----:B-1----:R-:W-:Y:S02]  /*6280*/  FSETP.GT.AND P0, PT, |R4|, 126, PT ;  /* 0x42fc00000400780b */ /* 0x002fe40003f04200 */
[----:B------:R-:W-:-:S04]  /*6290*/  LOP3.LUT R5, R5, 0x80000000, R4, 0xb8, !PT ;  /* 0x8000000005057812 */ /* 0x000fc800078eb804 */
[----:B------:R-:W-:-:S05]  /*62a0*/  FSEL R5, R5, R4, P0 ;  /* 0x0000000405057208 */ /* 0x000fca0000000000 */
        /* <DEDUP_REMOVED lines=8> */
[----:B-1----:R-:W-:-:S04]  /*6330*/  FMUL.FTZ R4, R4, 0.125 ;  /* 0x3e00000004047820 */ /* 0x002fc80000410000 */
[----:B------:R-:W-:Y:S01]  /*6340*/  FFMA R7, R5, 2, R4 ;  /* 0x4000000005077823 */ /* 0x000fe20000000004 */
[----:B------:R-:W-:Y:S06]  /*6350*/  BRA `(.L_x_677) ;  /* 0x0000000c00b87947 */ /* 0x000fec0003800000 */
.L_x_1029:
[----:B-----5:R-:W1:Y:S01]  /*6360*/  MUFU.RCP R5, |R2| ;  /* 0x4000000200057308 */ /* 0x020e620000001000 */
[----:B------:R-:W-:Y:S01]  /*6370*/  FSETP.GT.AND P0, PT, |R2|, 1, PT ;  /* 0x3f8000000200780b */ /* 0x000fe20003f04200 */
[----:B------:R-:W-:Y:S01]  /*6380*/  IMAD.MOV.U32 R7, RZ, RZ, 0x3b2090aa ;  /* 0x3b2090aaff077424 */ /* 0x000fe200078e00ff */
[----:B------:R-:W-:Y:S02]  /*6390*/  MOV R14, 0x3fd774eb ;  /* 0x3fd774eb000e7802 */ /* 0x000fe40000000f00 */
[----:B-1----:R-:W-:-:S05]  /*63a0*/  FSEL R5, R5, |R2|, P0 ;  /* 0x4000000205057208 */ /* 0x002fca0000000000 */
[----:B------:R-:W-:-:S04]  /*63b0*/  FMUL R4, R5, R5 ;  /* 0x0000000505047220 */ /* 0x000fc80000400000 */
[----:B------:R-:W-:-:S04]  /*63c0*/  FFMA R7, R4, R7, -0.014396979473531246185 ;  /* 0xbc6be14f04077423 */ /* 0x000fc80000000007 */
[----:B------:R-:W-:-:S04]  /*63d0*/  FFMA R7, R4, R7, 0.039849750697612762451 ;  /* 0x3d23397e04077423 */ /* 0x000fc80000000007 */
[----:B------:R-:W-:-:S04]  /*63e0*/  FFMA R7, R4, R7, -0.072529748082160949707 ;  /* 0xbd948a7a04077423 */ /* 0x000fc80000000007 */
[----:B------:R-:W-:-:S04]  /*63f0*/  FFMA R7, R4, R7, 0.10518480092287063599 ;  /* 0x3dd76b2104077423 */ /* 0x000fc80000000007 */
[----:B------:R-:W-:-:S04]  /*6400*/  FFMA R7, R4, R7, -0.14171802997589111328 ;  /* 0xbe111e8804077423 */ /* 0x000fc80000000007 */
[----:B------:R-:W-:-:S04]  /*6410*/  FFMA R7, R4, R7, 0.19988775253295898438 ;  /* 0x3e4caf6004077423 */ /* 0x000fc80000000007 */
[----:B------:R-:W-:-:S04]  /*6420*/  FFMA R7, R4, R7, -0.33332940936088562012 ;  /* 0xbeaaaa2704077423 */ /* 0x000fc80000000007 */
[----:B------:R-:W-:-:S04]  /*6430*/  FMUL R4, R4, R7 ;  /* 0x0000000704047220 */ /* 0x000fc80000400000 */
[----:B------:R-:W-:-:S04]  /*6440*/  FFMA R5, R5, R4, R5 ;  /* 0x0000000405057223 */ /* 0x000fc80000000005 */
[----:B------:R-:W-:Y:S01]  /*6450*/  @P0 FFMA R5, R14, 0.93318945169448852539, -R5 ;  /* 0x3f6ee5810e050823 */ /* 0x000fe20000000805 */
[----:B------:R-:W-:-:S04]  /*6460*/  FSETP.NAN.AND P0, PT, |R2|, |R2|, PT ;  /* 0x400000020200720b */ /* 0x000fc80003f08200 */
[----:B------:R-:W-:-:S04]  /*6470*/  LOP3.LUT R2, R5, 0x80000000, R2, 0xb8, !PT ;  /* 0x8000000005027812 */ /* 0x000fc800078eb802 */
[----:B------:R-:W-:Y:S01]  /*6480*/  FSEL R7, R2, R5, !P0 ;  /* 0x0000000502077208 */ /* 0x000fe20004000000 */
[----:B------:R-:W-:Y:S06]  /*6490*/  BRA `(.L_x_677) ;  /* 0x0000000c00687947 */ /* 0x000fec0003800000 */
.L_x_1030:
[----:B-----5:R-:W-:Y:S01]  /*64a0*/  FMUL R4, |R2|, 1.4426950216293334961 ;  /* 0x3fb8aa3b02047820 */ /* 0x020fe20000400200 */
[----:B------:R-:W-:-:S05]  /*64b0*/  HFMA2 R5, -RZ, RZ, 3.4921875, 0 ;  /* 0x42fc0000ff057431 */ /* 0x000fca00000001ff */
[----:B------:R-:W1:Y:S02]  /*64c0*/  FRND.TRUNC R4, R4 ;  /* 0x0000000400047307 */ /* 0x000e64000020d000 */
        /* <DEDUP_REMOVED lines=8> */
[----:B------:R-:W-:Y:S02]  /*6550*/  SHF.L.U32 R5, R5, 0x17, RZ ;  /* 0x0000001705057819 */ /* 0x000fe400000006ff */
[----:B------:R-:W1:Y:S03]  /*6560*/  MUFU.EX2 R14, R7 ;  /* 0x00000007000e7308 */ /* 0x000e660000000800 */
[----:B-1----:R-:W-:Y:S01]  /*6570*/  FMUL R9, R5, R14 ;  /* 0x0000000e05097220 */ /* 0x002fe20000400000 */
[----:B------:R-:W-:Y:S02]  /*6580*/  IMAD.MOV.U32 R14, RZ, RZ, 0x363d0ada ;  /* 0x363d0adaff0e7424 */ /* 0x000fe400078e00ff */
[----:B------:R-:W-:-:S02]  /*6590*/  FMUL R5, R2, R2 ;  /* 0x0000000202057220 */ /* 0x000fc40000400000 */
[----:B------:R-:W1:Y:S02]  /*65a0*/  MUFU.RCP R4, R9 ;  /* 0x0000000900047308 */ /* 0x000e640000001000 */
[----:B------:R-:W-:-:S04]  /*65b0*/  FFMA R14, R5, R14, 0.00019836159481201320887 ;  /* 0x394fff49050e7423 */ /* 0x000fc8000000000e */
[----:B------:R-:W-:-:S04]  /*65c0*/  FFMA R14, R5, R14, 0.0083333496004343032837 ;  /* 0x3c08889a050e7423 */ /* 0x000fc8000000000e */
[----:B------:R-:W-:-:S04]  /*65d0*/  FFMA R14, R5, R14, 0.16666667163372039795 ;  /* 0x3e2aaaab050e7423 */ /* 0x000fc8000000000e */
[----:B------:R-:W-:Y:S01]  /*65e0*/  FMUL R5, R5, R14 ;  /* 0x0000000e05057220 */ /* 0x000fe20000400000 */
[----:B-1----:R-:W-:-:S04]  /*65f0*/  FMUL.FTZ R4, R4, -0.125 ;  /* 0xbe00000004047820 */ /* 0x002fc80000410000 */
[----:B------:R-:W-:-:S05]  /*6600*/  FFMA R7, R9, 2, R4 ;  /* 0x4000000009077823 */ /* 0x000fca0000000004 */
[--C-:B------:R-:W-:Y:S01]  /*6610*/  LOP3.LUT R7, R7, 0x80000000, R2.reuse, 0xb8, !PT ;  /* 0x8000000007077812 */ /* 0x100fe200078eb802 */
[----:B------:R-:W-:Y:S01]  /*6620*/  @!P0 FFMA R7, R2, R5, R2 ;  /* 0x0000000502078223 */ /* 0x000fe20000000002 */
[----:B------:R-:W-:Y:S06]  /*6630*/  BRA `(.L_x_677) ;  /* 0x0000000c00007947 */ /* 0x000fec0003800000 */
.L_x_674:
        /* <DEDUP_REMOVED lines=9> */
.L_x_1033:
[----:B------:R-:W-:Y:S05]  /*66d0*/  BRX R4 -0x66e0                                                           (*"BRANCH_TARGETS .L_x_1034,.L_x_1035,.L_x_677"*) ;  /* 0xffffff9804487949 */ /* 0x000fea000383ffff */
.L_x_1035:
[C---:B-----5:R-:W-:Y:S01]  /*66e0*/  FFMA R5, R2.reuse, R2, 1 ;  /* 0x3f80000002057423 */ /* 0x060fe20000000002 */
[----:B------:R-:W-:Y:S01]  /*66f0*/  FSETP.GT.AND P2, PT, |R2|, 8388608, PT ;  /* 0x4b0000000200780b */ /* 0x000fe20003f44200 */
[----:B------:R-:W-:Y:S02]  /*6700*/  IMAD.MOV.U32 R15, RZ, RZ, 0x3e800000 ;  /* 0x3e800000ff0f7424 */ /* 0x000fe400078e00ff */
[----:B------:R-:W-:Y:S01]  /*6710*/  HFMA2 R16, -RZ, RZ, 1.3056640625, -1.8671875 ;  /* 0x3d39bf78ff107431 */ /* 0x000fe200000001ff */
[----:B------:R-:W1:Y:S02]  /*6720*/  MUFU.RSQ R4, R5 ;  /* 0x0000000500047308 */ /* 0x000e640000001400 */
        /* <DEDUP_REMOVED lines=29> */
[----:B------:R-:W-:-:S04]  /*6900*/  @P0 FSETP.NEU.AND P1, PT, R4, RZ, PT ;  /* 0x000000ff0400020b */ /* 0x000fc80003f2d000 */
[----:B------:R-:W-:Y:S02]  /*6910*/  @P0 FSEL R9, R9, -RZ, P1 ;  /* 0x800000ff09090208 */ /* 0x000fe40000800000 */
[----:B------:R-:W-:-:S03]  /*6920*/  FSETP.NAN.AND P0, PT, |R2|, |R2|, PT ;  /* 0x400000020200720b */ /* 0x000fc60003f08200 */
[----:B------:R-:W-:-:S05]  /*6930*/  @P2 FADD R9, R9, 0.69314718246459960938 ;  /* 0x3f31721809092421 */ /* 0x000fca0000000000 */
[----:B------:R-:W-:-:S04]  /*6940*/  LOP3.LUT R2, R9, 0x80000000, R2, 0xb8, !PT ;  /* 0x8000000009027812 */ /* 0x000fc800078eb802 */
[----:B------:R-:W-:Y:S01]  /*6950*/  FSEL R7, R2, R9, !P0 ;  /* 0x0000000902077208 */ /* 0x000fe20004000000 */
[----:B------:R-:W-:Y:S06]  /*6960*/  BRA `(.L_x_677) ;  /* 0x0000000800347947 */ /* 0x000fec0003800000 */
.L_x_1034:
[C---:B-----5:R-:W-:Y:S01]  /*6970*/  FMUL R4, |R2|.reuse, 2.8853900432586669922 ;  /* 0x4038aa3b02047820 */ /* 0x060fe20000400200 */
[----:B------:R-:W-:Y:S02]  /*6980*/  IMAD.MOV.U32 R9, RZ, RZ, 0x3c80f082 ;  /* 0x3c80f082ff097424 */ /* 0x000fe400078e00ff */
[C---:B------:R-:W-:Y:S01]  /*6990*/  FMUL R16, R2.reuse, R2 ;  /* 0x0000000202107220 */ /* 0x040fe20000400000 */
[----:B------:R-:W-:Y:S01]  /*69a0*/  HFMA2 R14, -RZ, RZ, 1.875, 0 ;  /* 0x3f800000ff0e7431 */ /* 0x000fe200000001ff */
[----:B------:R-:W-:Y:S01]  /*69b0*/  FSETP.GE.AND P1, PT, |R2|, 0.60000002384185791016, PT ;  /* 0x3f19999a0200780b */ /* 0x000fe20003f26200 */
[----:B------:R-:W1:Y:S01]  /*69c0*/  MUFU.EX2 R4, R4 ;  /* 0x0000000400047308 */ /* 0x000e620000000800 */
[----:B------:R-:W-:Y:S01]  /*69d0*/  FFMA R9, R16, R9, -0.052303962409496307373 ;  /* 0xbd563cae10097423 */ /* 0x000fe20000000009 */
[----:B------:R-:W-:-:S03]  /*69e0*/  FSETP.GE.AND P0, PT, |R2|, 9.010913848876953125, PT ;  /* 0x41102cb40200780b */ /* 0x000fc60003f06200 */
[----:B------:R-:W-:Y:S01]  /*69f0*/  FFMA R9, R16, R9, 0.1331529766321182251 ;  /* 0x3e08594110097423 */ /* 0x000fe20000000009 */
[----:B-1----:R-:W-:-:S03]  /*6a00*/  FADD R5, R4, 1 ;  /* 0x3f80000004057421 */ /* 0x002fc60000000000 */
[----:B------:R-:W-:-:S03]  /*6a10*/  FFMA R4, R16, R9, -0.33332768082618713379 ;  /* 0xbeaaa9ed10047423 */ /* 0x000fc60000000009 */
[----:B------:R-:W1:Y:S02]  /*6a20*/  MUFU.RCP R5, R5 ;  /* 0x0000000500057308 */ /* 0x000e640000001000 */
[----:B-1----:R-:W-:Y:S01]  /*6a30*/  FFMA R7, R5, -2, R14 ;  /* 0xc000000005077823 */ /* 0x002fe2000000000e */
[----:B------:R-:W-:-:S04]  /*6a40*/  FFMA R5, R16, R4, RZ ;  /* 0x0000000410057223 */ /* 0x000fc800000000ff */
[----:B------:R-:W-:-:S04]  /*6a50*/  FSEL R7, R7, 1, !P0 ;  /* 0x3f80000007077808 */ /* 0x000fc80004000000 */
[--C-:B------:R-:W-:Y:S01]  /*6a60*/  LOP3.LUT R7, R7, 0x80000000, R2.reuse, 0xb8, !PT ;  /* 0x8000000007077812 */ /* 0x100fe200078eb802 */
[----:B------:R-:W-:Y:S01]  /*6a70*/  @!P1 FFMA R7, R2, R5, R2 ;  /* 0x0000000502079223 */ /* 0x000fe20000000002 */
[----:B------:R-:W-:Y:S06]  /*6a80*/  BRA `(.L_x_677) ;  /* 0x0000000400ec7947 */ /* 0x000fec0003800000 */
.L_x_695:
[----:B------:R-:W-:-:S04]  /*6a90*/  MOV R5, 0xffffffde ;  /* 0xffffffde00057802 */ /* 0x000fc80000000f00 */
[----:B------:R-:W-:-:S04]  /*6aa0*/  VIADDMNMX.U32 R14, R14, R5, 0x3, PT ;  /* 0x000000030e0e7446 */ /* 0x000fc80003800005 */
[----:B------:R-:W-:-:S04]  /*6ab0*/  SHF.L.U32 R14, R14, 0x2, RZ ;  /* 0x000000020e0e7819 */ /* 0x000fc800000006ff */
[----:B------:R-:W1:Y:S02]  /*6ac0*/  LDC R4, c[0x2][R14+0xb4] ;  /* 0x00802d000e047b82 */ /* 0x000e640000000800 */
[----:B-1----:R-:W-:-:S04]  /*6ad0*/  SHF.R.S32.HI R5, RZ, 0x1f, R4 ;  /* 0x0000001fff057819 */ /* 0x002fc80000011404 */
.L_x_1037:
[----:B------:R-:W-:Y:S05]  /*6ae0*/  BRX R4 -0x6af0                                                           (*"BRANCH_TARGETS .L_x_1038,.L_x_1039,.L_x_1040,.L_x_677"*) ;  /* 0xffffff9404447949 */ /* 0x000fea000383ffff */
.L_x_1040:
[----:B-----5:R-:W-:Y:S01]  /*6af0*/  FADD R7, |R2|, -RZ ;  /* 0x800000ff02077221 */ /* 0x020fe20000000200 */
[----:B------:R-:W-:Y:S06]  /*6b00*/  BRA `(.L_x_677) ;  /* 0x0000000400cc7947 */ /* 0x000fec0003800000 */
.L_x_1038:
[C---:B-----5:R-:W-:Y:S01]  /*6b10*/  FFMA R4, R2.reuse, R2, -1 ;  /* 0xbf80000002047423 */ /* 0x060fe20000000002 */
[----:B------:R-:W-:Y:S01]  /*6b20*/  FADD R2, R2, -1 ;  /* 0xbf80000002027421 */ /* 0x000fe20000000000 */
[----:B------:R-:W-:Y:S02]  /*6b30*/  MOV R9, 0x3d39bf78 ;  /* 0x3d39bf7800097802 */ /* 0x000fe40000000f00 */
[----:B------:R-:W1:Y:S01]  /*6b40*/  MUFU.RSQ R5, R4 ;  /* 0x0000000400057308 */ /* 0x000e620000001400 */
[----:B------:R-:W-:Y:S02]  /*6b50*/  FSETP.NEU.AND P0, PT, R4, RZ, PT ;  /* 0x000000ff0400720b */ /* 0x000fe40003f0d000 */
[----:B------:R-:W-:Y:S01]  /*6b60*/  ISETP.GT.U32.AND P2, PT, R2, 0x4b000000, PT ;  /* 0x4b0000000200780c */ /* 0x000fe20003f44070 */
[----:B-1----:R-:W-:Y:S01]  /*6b70*/  FMUL R7, R4, R5 ;  /* 0x0000000504077220 */ /* 0x002fe20000400000 */
        /* <DEDUP_REMOVED lines=18> */
[----:B------:R-:W-:Y:S01]  /*6ca0*/  FFMA R7, R4, -R9, 0.10546888411045074463 ;  /* 0x3dd8001204077423 */ /* 0x000fe20000000809 */
[----:B------:R-:W-:-:S03]  /*6cb0*/  @P0 IMAD.MOV.U32 R9, RZ, RZ, 0x7f800000 ;  /* 0x7f800000ff090424 */ /* 0x000fc600078e00ff */
        /* <DEDUP_REMOVED lines=10> */
[C---:B------:R-:W-:Y:S01]  /*6d60*/  @P1 FFMA R7, R2.reuse, R9, +INF ;  /* 0x7f80000002071423 */ /* 0x040fe20000000009 */
[----:B------:R-:W-:-:S04]  /*6d70*/  @P0 FSETP.NEU.AND P1, PT, R2, RZ, PT ;  /* 0x000000ff0200020b */ /* 0x000fc80003f2d000 */
[----:B------:R-:W-:-:S05]  /*6d80*/  @P0 FSEL R7, R7, -RZ, P1 ;  /* 0x800000ff07070208 */ /* 0x000fca0000800000 */
[----:B------:R-:W-:Y:S01]  /*6d90*/  @P2 FADD R7, R7, 0.69314718246459960938 ;  /* 0x3f31721807072421 */ /* 0x000fe20000000000 */
[----:B------:R-:W-:Y:S06]  /*6da0*/  BRA `(.L_x_677) ;  /* 0x0000000400247947 */ /* 0x000fec0003800000 */
.L_x_1039:
[C---:B-----5:R-:W-:Y:S01]  /*6db0*/  FADD R5, -|R2|.reuse, 1 ;  /* 0x3f80000002057421 */ /* 0x060fe20000000300 */
[----:B------:R-:W-:Y:S01]  /*6dc0*/  FSETP.GT.AND P0, PT, |R2|, 8.50705917302346158658e+37, PT ;  /* 0x7e8000000200780b */ /* 0x000fe20003f04200 */
[----:B------:R-:W-:Y:S02]  /*6dd0*/  HFMA2 R15, -RZ, RZ, 1.875, 0 ;  /* 0x3f800000ff0f7431 */ /* 0x000fe400000001ff */
[----:B------:R-:W-:Y:S02]  /*6de0*/  IMAD.MOV.U32 R16, RZ, RZ, 0x3d39bf78 ;  /* 0x3d39bf78ff107424 */ /* 0x000fe400078e00ff */
[----:B------:R-:W1:Y:S02]  /*6df0*/  MUFU.RCP R5, R5 ;  /* 0x0000000500057308 */ /* 0x000e640000001000 */
[----:B-1----:R-:W-:-:S04]  /*6e00*/  FADD R7, R5, R5 ;  /* 0x0000000505077221 */ /* 0x002fc80000000000 */
[----:B------:R-:W-:-:S05]  /*6e10*/  FMUL R4, |R2|, R7 ;  /* 0x0000000702047220 */ /* 0x000fca0000400200 */
[----:B------:R-:W-:-:S04]  /*6e20*/  FSEL R4, R4, -2, !P0 ;  /* 0xc000000004047808 */ /* 0x000fc80004000000 */
[C---:B------:R-:W-:Y:S01]  /*6e30*/  ISETP.GE.U32.AND P0, PT, R4.reuse, 0x7f800000, PT ;  /* 0x7f8000000400780c */ /* 0x040fe20003f06070 */
[----:B------:R-:W-:-:S03]  /*6e40*/  FADD.RZ R7, R4, 1 ;  /* 0x3f80000004077421 */ /* 0x000fc6000000c000 */
[----:B------:R-:W-:Y:S02]  /*6e50*/  ISETP.GT.AND P1, PT, R4, -0x40800000, P0 ;  /* 0xbf8000000400780c */ /* 0x000fe40000724270 */
[----:B------:R-:W-:-:S04]  /*6e60*/  IADD3 R7, PT, PT, R7, -0x3f400000, RZ ;  /* 0xc0c0000007077810 */ /* 0x000fc80007ffe0ff */
[----:B------:R-:W-:-:S03]  /*6e70*/  LOP3.LUT R7, R7, 0xff800000, RZ, 0xc0, !PT ;  /* 0xff80000007077812 */ /* 0x000fc600078ec0ff */
[----:B------:R-:W-:Y:S02]  /*6e80*/  @P0 MOV R5, 0x7f800000 ;  /* 0x7f80000000050802 */ /* 0x000fe40000000f00 */
        /* <DEDUP_REMOVED lines=16> */
[----:B------:R-:W-:-:S03]  /*6f90*/  HFMA2 R9, -RZ, RZ, 1.75, 0 ;  /* 0x3f000000ff097431 */ /* 0x000fc600000001ff */
[----:B------:R-:W-:Y:S01]  /*6fa0*/  FFMA R7, R7, 0.69314718246459960938, R14 ;  /* 0x3f31721807077823 */ /* 0x000fe2000000000e */
[C---:B------:R-:W-:Y:S01]  /*6fb0*/  @P1 FFMA R7, R4.reuse, R5, +INF ;  /* 0x7f80000004071423 */ /* 0x040fe20000000005 */
[----:B------:R-:W-:-:S04]  /*6fc0*/  @P0 FSETP.NEU.AND P1, PT, R4, RZ, PT ;  /* 0x000000ff0400020b */ /* 0x000fc80003f2d000 */
[----:B------:R-:W-:Y:S02]  /*6fd0*/  @P0 FSEL R7, R7, -RZ, P1 ;  /* 0x800000ff07070208 */ /* 0x000fe40000800000 */
[----:B------:R-:W-:-:S05]  /*6fe0*/  LOP3.LUT R2, R9, 0x80000000, R2, 0xb8, !PT ;  /* 0x8000000009027812 */ /* 0x000fca00078eb802 */
[----:B------:R-:W-:Y:S01]  /*6ff0*/  FMUL R7, R2, R7 ;  /* 0x0000000702077220 */ /* 0x000fe20000400000 */
[----:B------:R-:W-:Y:S06]  /*7000*/  BRA `(.L_x_677) ;  /* 0x00000000008c7947 */ /* 0x000fec0003800000 */
.L_x_694:
[----:B------:R-:W-:-:S13]  /*7010*/  ISETP.GT.AND P0, PT, R14, 0x27, PT ;  /* 0x000000270e00780c */ /* 0x000fda0003f04270 */
[----:B------:R-:W-:Y:S05]  /*7020*/  @P0 BRA `(.L_x_696) ;  /* 0x0000000000480947 */ /* 0x000fea0003800000 */
[----:B------:R-:W-:-:S04]  /*7030*/  MOV R5, 0xffffffdb ;  /* 0xffffffdb00057802 */ /* 0x000fc80000000f00 */
[----:B------:R-:W-:-:S05]  /*7040*/  VIADDMNMX.U32 R14, R14, R5, 0x3, PT ;  /* 0x000000030e0e7446 */ /* 0x000fca0003800005 */
[----:B------:R-:W-:-:S04]  /*7050*/  IMAD.SHL.U32 R14, R14, 0x4, RZ ;  /* 0x000000040e0e7824 */ /* 0x000fc800078e00ff */
[----:B------:R-:W1:Y:S02]  /*7060*/  LDC R4, c[0x2][R14+0xc4] ;  /* 0x008031000e047b82 */ /* 0x000e640000000800 */
[----:B-1----:R-:W-:-:S04]  /*7070*/  SHF.R.S32.HI R5, RZ, 0x1f, R4 ;  /* 0x0000001fff057819 */ /* 0x002fc80000011404 */
.L_x_1042:
[----:B------:R-:W-:Y:S05]  /*7080*/  BRX R4 -0x7090                                                           (*"BRANCH_TARGETS .L_x_1043,.L_x_1044,.L_x_1045,.L_x_677"*) ;  /* 0xffffff8c04dc7949 */ /* 0x000fea000383ffff */
.L_x_1045:
[----:B-----5:R1:W2:Y:S01]  /*7090*/  FRND.CEIL R7, R2 ;  /* 0x0000000200077307 */ /* 0x0202a20000209000 */
[----:B------:R-:W-:Y:S05]  /*70a0*/  BRA `(.L_x_677) ;  /* 0x0000000000647947 */ /* 0x000fea0003800000 */
.L_x_1043:
[C---:B-----5:R-:W-:Y:S01]  /*70b0*/  FSETP.GT.AND P0, PT, R2.reuse, RZ, PT ;  /* 0x000000ff0200720b */ /* 0x060fe20003f04000 */
[----:B------:R-:W-:Y:S01]  /*70c0*/  HFMA2 R7, -RZ, RZ, 0, 0 ;  /* 0x00000000ff077431 */ /* 0x000fe200000001ff */
[----:B------:R-:W-:Y:S02]  /*70d0*/  FSETP.GEU.AND P1, PT, R2, RZ, PT ;  /* 0x000000ff0200720b */ /* 0x000fe40003f2e000 */
[----:B------:R-:W-:-:S09]  /*70e0*/  SEL R2, RZ, 0x1, !P0 ;  /* 0x00000001ff027807 */ /* 0x000fd20004000000 */
[----:B------:R-:W-:Y:S02]  /*70f0*/  @!P0 IADD3 R7, PT, PT, RZ, -0x1, RZ ;  /* 0xffffffffff078810 */ /* 0x000fe40007ffe0ff */
[----:B------:R-:W-:-:S04]  /*7100*/  @P1 IADD3 R7, PT, PT, R2, RZ, RZ ;  /* 0x000000ff02071210 */ /* 0x000fc80007ffe0ff */
[----:B------:R-:W-:Y:S01]  /*7110*/  I2FP.F32.S32 R7, R7 ;  /* 0x0000000700077245 */ /* 0x000fe20000201400 */
[----:B------:R-:W-:Y:S06]  /*7120*/  BRA `(.L_x_677) ;  /* 0x0000000000447947 */ /* 0x000fec0003800000 */
.L_x_1044:
[----:B-----5:R1:W2:Y:S01]  /*7130*/  FRND.FLOOR R7, R2 ;  /* 0x0000000200077307 */ /* 0x0202a20000205000 */
[----:B------:R-:W-:Y:S05]  /*7140*/  BRA `(.L_x_677) ;  /* 0x00000000003c7947 */ /* 0x000fea0003800000 */
.L_x_696:
[----:B------:R-:W-:-:S05]  /*7150*/  IMAD.MOV.U32 R5, RZ, RZ, -0x28 ;  /* 0xffffffd8ff057424 */ /* 0x000fca00078e00ff */
[----:B------:R-:W-:-:S04]  /*7160*/  VIADDMNMX.U32 R14, R14, R5, 0x3, PT ;  /* 0x000000030e0e7446 */ /* 0x000fc80003800005 */
[----:B------:R-:W-:-:S04]  /*7170*/  SHF.L.U32 R14, R14, 0x2, RZ ;  /* 0x000000020e0e7819 */ /* 0x000fc800000006ff */
[----:B------:R-:W1:Y:S02]  /*7180*/  LDC R4, c[0x2][R14+0xd4] ;  /* 0x008035000e047b82 */ /* 0x000e640000000800 */
[----:B-1----:R-:W-:-:S04]  /*7190*/  SHF.R.S32.HI R5, RZ, 0x1f, R4 ;  /* 0x0000001fff057819 */ /* 0x002fc80000011404 */
.L_x_1047:
[----:B------:R-:W-:Y:S05]  /*71a0*/  BRX R4 -0x71b0                                                           (*"BRANCH_TARGETS .L_x_1048,.L_x_1049,.L_x_1050,.L_x_677"*) ;  /* 0xffffff8c04947949 */ /* 0x000fea000383ffff */
.L_x_1050:
[----:B-----5:R-:W1:Y:S02]  /*71b0*/  FRND.FLOOR R7, R2 ;  /* 0x0000000200077307 */ /* 0x020e640000205000 */
[----:B-1----:R-:W-:Y:S01]  /*71c0*/  FADD R7, R2, -R7 ;  /* 0x8000000702077221 */ /* 0x002fe20000000000 */
[----:B------:R-:W-:Y:S06]  /*71d0*/  BRA `(.L_x_677) ;  /* 0x0000000000187947 */ /* 0x000fec0003800000 */
.L_x_1048:
[----:B------:R-:W-:-:S05]  /*71e0*/  HFMA2 R5, -RZ, RZ, 1.75, 0 ;  /* 0x3f000000ff057431 */ /* 0x000fca00000001ff */
[----:B-----5:R-:W-:-:S05]  /*71f0*/  LOP3.LUT R5, R5, 0x80000000, R2, 0xb8, !PT ;  /* 0x8000000005057812 */ /* 0x020fca00078eb802 */
[----:B------:R-:W-:-:S04]  /*7200*/  FADD.RZ R2, R2, R5 ;  /* 0x0000000502027221 */ /* 0x000fc8000000c000 */
[----:B------:R1:W2:Y:S01]  /*7210*/  FRND.TRUNC R7, R2 ;  /* 0x0000000200077307 */ /* 0x0002a2000020d000 */
[----:B------:R-:W-:Y:S05]  /*7220*/  BRA `(.L_x_677) ;  /* 0x0000000000047947 */ /* 0x000fea0003800000 */
.L_x_1049:
[----:B-----5:R3:W4:Y:S02]  /*7230*/  FRND.TRUNC R7, R2 ;  /* 0x0000000200077307 */ /* 0x020724000020d000 */
.L_x_677:
[----:B------:R-:W-:Y:S05]  /*7240*/  BSYNC.RECONVERGENT B0 ;  /* 0x0000000000007941 */ /* 0x000fea0003800200 */
.L_x_642:
[----:B------:R-:W0:Y:S01]  /*7250*/  LDC.64 R4, c[0x0][0x3a8] ;  /* 0x0000ea00ff047b82 */ /* 0x000e220000000a00 */
[----:B------:R-:W1:Y:S02]  /*7260*/  LDCU UR4, c[0x0][0x3c8] ;  /* 0x00007900ff0477ac */ /* 0x000e640008000800 */
[----:B-1---5:R-:W-:-:S04]  /*7270*/  IMAD R9, R0, UR4, R3 ;  /* 0x0000000400097c24 */ /* 0x022fc8000f8e0203 */
[----:B0-----:R-:W-:-:S05]  /*7280*/  IMAD.WIDE.U32 R4, R9, 0x4, R4 ;  /* 0x0000000409047825 */ /* 0x001fca00078e0004 */
[----:B--2-4-:R0:W-:Y:S02]  /*7290*/  STG.E desc[UR8][R4.64], R7 ;  /* 0x0000000704007986 */ /* 0x0141e4000c101908 */
.L_x_637:
[----:B------:R-:W1:Y:S01]  /*72a0*/  LDCU UR4, c[0x0][0x3c0] ;  /* 0x00007800ff0477ac */ /* 0x000e620008000800 */
[----:B------:R-:W-:-:S04]  /*72b0*/  IADD3 R3, PT, PT, R3, 0x1, RZ ;  /* 0x0000000103037810 */ /* 0x000fc80007ffe0ff */
[----:B-1----:R-:W-:-:S13]  /*72c0*/  ISETP.NE.AND P0, PT, R3, UR4, PT ;  /* 0x0000000403007c0c */ /* 0x002fda000bf05270 */
[----:B------:R-:W-:Y:S05]  /*72d0*/  @P0 BRA `(.L_x_697) ;  /* 0xffffffa400580947 */ /* 0x000fea000383ffff */
.L_x_636:
[----:B------:R-:W5:Y:S02]  /*72e0*/  LDC R3, c[0x0][0x3cc] ;  /* 0x0000f300ff037b82 */ /* 0x000f640000000800 */
[----:B-----5:R-:W-:-:S13]  /*72f0*/  ISETP.NE.AND P0, PT, R3, RZ, PT ;  /* 0x000000ff0300720c */ /* 0x020fda0003f05270 */
[----:B------:R-:W-:Y:S05]  /*7300*/  @!P0 EXIT ;  /* 0x000000000000894d */ /* 0x000fea0003800000 */
[C---:B------:R-:W-:Y:S01]  /*7310*/  ISETP.GE.U32.AND P0, PT, R3.reuse, 0x8, PT ;  /* 0x000000080300780c */ /* 0x040fe20003f06070 */
[----:B01-3--:R-:W-:Y:S01]  /*7320*/  IMAD.MOV.U32 R2, RZ, RZ, RZ ;  /* 0x000000ffff027224 */ /* 0x00bfe200078e00ff */
[----:B------:R-:W-:-:S04]  /*7330*/  LOP3.LUT R10, R3, 0x7, RZ, 0xc0, !PT ;  /* 0x00000007030a7812 */ /* 0x000fc800078ec0ff */
[----:B------:R-:W-:-:S07]  /*7340*/  ISETP.NE.AND P1, PT, R10, RZ, PT ;  /* 0x000000ff0a00720c */ /* 0x000fce0003f25270 */
[----:B------:R-:W-:Y:S06]  /*7350*/  @!P0 BRA `(.L_x_698) ;  /* 0x0000000400088947 */ /* 0x000fec0003800000 */
[----:B------:R-:W-:Y:S01]  /*7360*/  LOP3.LUT R2, R3, 0xfffffff8, RZ, 0xc0, !PT ;  /* 0xfffffff803027812 */ /* 0x000fe200078ec0ff */
[----:B------:R-:W0:Y:S01]  /*7370*/  LDCU UR4, c[0x0][0x3c8] ;  /* 0x00007900ff0477ac */ /* 0x000e220008000800 */
[----:B------:R-:W-:-:S07]  /*7380*/  MOV R11, RZ ;  /* 0x000000ff000b7202 */ /* 0x000fce0000000f00 */
.L_x_699:
        /* <DEDUP_REMOVED lines=24> */
[----:B------:R-:W-:Y:S01]  /*7510*/  IADD3 R29, PT, PT, R13, 0x2, RZ ;  /* 0x000000020d1d7810 */ /* 0x000fe20007ffe0ff */
[----:B-----5:R-:W-:-:S04]  /*7520*/  IMAD R12, R0, UR4, R12 ;  /* 0x00000004000c7c24 */ /* 0x020fc8000f8e020c */
[----:B0-----:R-:W-:-:S04]  /*7530*/  IMAD.WIDE.U32 R16, R29, 0x4, R8 ;  /* 0x000000041d107825 */ /* 0x001fc800078e0008 */
[----:B------:R-:W-:Y:S02]  /*7540*/  IMAD.WIDE.U32 R18, R12, 0x4, R4 ;  /* 0x000000040c127825 */ /* 0x000fe400078e0004 */
[----:B------:R-:W3:Y:S04]  /*7550*/  LDG.E.CONSTANT R12, desc[UR8][R6.64+0x14] ;  /* 0x00001408060c7981 */ /* 0x000ee8000c1e9900 */
[----:B--2---:R0:W-:Y:S04]  /*7560*/  STG.E desc[UR8][R16.64], R27 ;  /* 0x0000001b10007986 */ /* 0x0041e8000c101908 */
[----:B------:R-:W2:Y:S01]  /*7570*/  LDG.E R23, desc[UR8][R18.64] ;  /* 0x0000000812177981 */ /* 0x000ea2000c1e1900 */
[----:B------:R-:W-:-:S02]  /*7580*/  VIADD R29, R13, 0x3 ;  /* 0x000000030d1d7836 */ /* 0x000fc40000000000 */
[----:B------:R-:W-:Y:S02]  /*7590*/  IMAD R22, R0, UR4, R22 ;  /* 0x0000000400167c24 */ /* 0x000fe4000f8e0216 */
        /* <DEDUP_REMOVED lines=16> */
[----:B------:R-:W-:Y:S01]  /*76a0*/  IADD3 R23, PT, PT, R13, 0x6, RZ ;  /* 0x000000060d177810 */ /* 0x000fe20007ffe0ff */
[----:B--2---:R1:W-:Y:S04]  /*76b0*/  STG.E desc[UR8][R14.64], R19 ;  /* 0x000000130e007986 */ /* 0x0043e8000c101908 */
[----:B------:R-:W2:Y:S01]  /*76c0*/  LDG.E R21, desc[UR8][R20.64] ;  /* 0x0000000814157981 */ /* 0x000ea2000c1e1900 */
[----:B---3--:R-:W-:Y:S02]  /*76d0*/  IMAD R27, R0, UR4, R12 ;  /* 0x00000004001b7c24 */ /* 0x008fe4000f8e020c */
[----:B0-----:R-:W-:-:S04]  /*76e0*/  IMAD.WIDE.U32 R16, R23, 0x4, R8 ;  /* 0x0000000417107825 */ /* 0x001fc800078e0008 */
[----:B------:R-:W-:Y:S01]  /*76f0*/  IMAD.WIDE.U32 R4, R27, 0x4, R4 ;  /* 0x000000041b047825 */ /* 0x000fe200078e0004 */
[----:B--2---:R1:W-:Y:S05]  /*7700*/  STG.E desc[UR8][R16.64], R21 ;  /* 0x0000001510007986 */ /* 0x0043ea000c101908 */
[----:B------:R-:W2:Y:S01]  /*7710*/  LDG.E R5, desc[UR8][R4.64] ;  /* 0x0000000804057981 */ /* 0x000ea2000c1e1900 */
[----:B------:R-:W-:-:S04]  /*7720*/  VIADD R13, R13, 0x7 ;  /* 0x000000070d0d7836 */ /* 0x000fc80000000000 */
[----:B------:R-:W-:Y:S01]  /*7730*/  IMAD.WIDE.U32 R8, R13, 0x4, R8 ;  /* 0x000000040d087825 */ /* 0x000fe200078e0008 */
[----:B------:R-:W-:-:S04]  /*7740*/  IADD3 R11, PT, PT, R11, 0x8, RZ ;  /* 0x000000080b0b7810 */ /* 0x000fc80007ffe0ff */
[----:B------:R-:W-:Y:S01]  /*7750*/  ISETP.NE.AND P0, PT, R11, R2, PT ;  /* 0x000000020b00720c */ /* 0x000fe20003f05270 */
[----:B--2---:R1:W-:-:S12]  /*7760*/  STG.E desc[UR8][R8.64], R5 ;  /* 0x0000000508007986 */ /* 0x0043d8000c101908 */
[----:B------:R-:W-:Y:S05]  /*7770*/  @P0 BRA `(.L_x_699) ;  /* 0xfffffffc00040947 */ /* 0x000fea000383ffff */
.L_x_698:
[----:B------:R-:W-:Y:S05]  /*7780*/  @!P1 EXIT ;  /* 0x000000000000994d */ /* 0x000fea0003800000 */
[----:B------:R-:W-:Y:S02]  /*7790*/  ISETP.GE.U32.AND P0, PT, R10, 0x4, PT ;  /* 0x000000040a00780c */ /* 0x000fe40003f06070 */
[----:B------:R-:W-:-:S04]  /*77a0*/  LOP3.LUT R20, R3, 0x3, RZ, 0xc0, !PT ;  /* 0x0000000303147812 */ /* 0x000fc800078ec0ff */
[----:B------:R-:W-:-:S07]  /*77b0*/  ISETP.NE.AND P1, PT, R20, RZ, PT ;  /* 0x000000ff1400720c */ /* 0x000fce0003f25270 */
[----:B------:R-:W-:Y:S06]  /*77c0*/  @!P0 BRA `(.L_x_700) ;  /* 0x0000000000888947 */ /* 0x000fec0003800000 */
[----:B-12-4-:R-:W0:Y:S01]  /*77d0*/  LDC.64 R8, c[0x0][0x3b8] ;  /* 0x0000ee00ff087b82 */ /* 0x016e220000000a00 */
        /* <DEDUP_REMOVED lines=22> */
[----:B------:R-:W2:Y:S01]  /*7940*/  LDG.E R19, desc[UR8][R18.64] ;  /* 0x0000000812137981 */ /* 0x000ea2000c1e1900 */
[----:B------:R-:W-:Y:S01]  /*7950*/  IADD3 R23, PT, PT, R11, 0x2, RZ ;  /* 0x000000020b177810 */ /* 0x000fe20007ffe0ff */
[----:B-----5:R-:W-:-:S04]  /*7960*/  IMAD R25, R0, UR4, R25 ;  /* 0x0000000400197c24 */ /* 0x020fc8000f8e0219 */
[----:B0-----:R-:W-:-:S04]  /*7970*/  IMAD.WIDE.U32 R14, R23, 0x4, R6 ;  /* 0x00000004170e7825 */ /* 0x001fc800078e0006 */
[----:B------:R-:W-:Y:S01]  /*7980*/  IMAD.WIDE.U32 R4, R25, 0x4, R4 ;  /* 0x0000000419047825 */ /* 0x000fe200078e0004 */
[----:B--2---:R3:W-:Y:S05]  /*7990*/  STG.E desc[UR8][R14.64], R19 ;  /* 0x000000130e007986 */ /* 0x0047ea000c101908 */
[----:B------:R-:W2:Y:S01]  /*79a0*/  LDG.E R5, desc[UR8][R4.64] ;  /* 0x0000000804057981 */ /* 0x000ea2000c1e1900 */
[----:B------:R-:W-:-:S04]  /*79b0*/  VIADD R11, R11, 0x3 ;  /* 0x000000030b0b7836 */ /* 0x000fc80000000000 */
[----:B------:R-:W-:Y:S01]  /*79c0*/  IMAD.WIDE.U32 R6, R11, 0x4, R6 ;  /* 0x000000040b067825 */ /* 0x000fe200078e0006 */
[----:B------:R-:W-:-:S04]  /*79d0*/  IADD3 R2, PT, PT, R2, 0x4, RZ ;  /* 0x0000000402027810 */ /* 0x000fc80007ffe0ff */
[----:B--2---:R3:W-:Y:S03]  /*79e0*/  STG.E desc[UR8][R6.64], R5 ;  /* 0x0000000506007986 */ /* 0x0047e6000c101908 */
.L_x_700:
[----:B------:R-:W-:Y:S05]  /*79f0*/  @!P1 EXIT ;  /* 0x000000000000994d */ /* 0x000fea0003800000 */
[----:B------:R-:W-:Y:S02]  /*7a00*/  ISETP.NE.AND P0, PT, R20, 0x1, PT ;  /* 0x000000011400780c */ /* 0x000fe40003f05270 */
[----:B------:R-:W-:-:S04]  /*7a10*/  LOP3.LUT R4, R3, 0x1, RZ, 0xc0, !PT ;  /* 0x0000000103047812 */ /* 0x000fc800078ec0ff */
[----:B------:R-:W-:-:S07]  /*7a20*/  ISETP.NE.U32.AND P1, PT, R4, 0x1, PT ;  /* 0x000000010400780c */ /* 0x000fce0003f25070 */
[----:B------:R-:W-:Y:S06]  /*7a30*/  @!P0 BRA `(.L_x_701) ;  /* 0x0000000000508947 */ /* 0x000fec0003800000 */
[----:B-1-3--:R-:W0:Y:S01]  /*7a40*/  LDC.64 R4, c[0x0][0x3b8] ;  /* 0x0000ee00ff047b82 */ /* 0x00ae220000000a00 */
[----:B------:R-:W1:Y:S07]  /*7a50*/  LDCU UR4, c[0x0][0x3c8] ;  /* 0x00007900ff0477ac */ /* 0x000e6e0008000800 */
[----:B--2-4-:R-:W2:Y:S08]  /*7a60*/  LDC.64 R6, c[0x0][0x3a8] ;  /* 0x0000ea00ff067b82 */ /* 0x014eb00000000a00 */
        /* <DEDUP_REMOVED lines=14> */
[----:B------:R-:W-:Y:S01]  /*7b50*/  IMAD.WIDE.U32 R10, R15, 0x4, R10 ;  /* 0x000000040f0a7825 */ /* 0x000fe200078e000a */
[----:B------:R-:W-:-:S04]  /*7b60*/  IADD3 R2, PT, PT, R2, 0x2, RZ ;  /* 0x0000000202027810 */ /* 0x000fc80007ffe0ff */
[----:B--2---:R0:W-:Y:S03]  /*7b70*/  STG.E desc[UR8][R10.64], R7 ;  /* 0x000000070a007986 */ /* 0x0041e6000c101908 */
.L_x_701:
[----:B------:R-:W-:Y:S05]  /*7b80*/  @P1 EXIT ;  /* 0x000000000000194d */ /* 0x000fea0003800000 */
[----:B-1-3--:R-:W1:Y:S01]  /*7b90*/  LDC.64 R4, c[0x0][0x3b8] ;  /* 0x0000ee00ff047b82 */ /* 0x00ae620000000a00 */
[----:B------:R-:W3:Y:S07]  /*7ba0*/  LDCU UR4, c[0x0][0x3c8] ;  /* 0x00007900ff0477ac */ /* 0x000eee0008000800 */
[----:B0-2-4-:R-:W0:Y:S01]  /*7bb0*/  LDC.64 R6, c[0x0][0x3a8] ;  /* 0x0000ea00ff067b82 */ /* 0x015e220000000a00 */
[----:B-1----:R-:W-:-:S06]  /*7bc0*/  IMAD.WIDE.U32 R4, R2, 0x4, R4 ;  /* 0x0000000402047825 */ /* 0x002fcc00078e0004 */
[----:B------:R-:W3:Y:S02]  /*7bd0*/  LDG.E.CONSTANT R5, desc[UR8][R4.64] ;  /* 0x0000000804057981 */ /* 0x000ee4000c1e9900 */
[----:B---3--:R-:W-:-:S04]  /*7be0*/  IMAD R9, R0, UR4, R5 ;  /* 0x0000000400097c24 */ /* 0x008fc8000f8e0205 */
[----:B0-----:R-:W-:Y:S02]  /*7bf0*/  IMAD.WIDE.U32 R6, R9, 0x4, R6 ;  /* 0x0000000409067825 */ /* 0x001fe400078e0006 */
[----:B------:R-:W0:Y:S04]  /*7c00*/  LDC.64 R8, c[0x0][0x3b0] ;  /* 0x0000ec00ff087b82 */ /* 0x000e280000000a00 */
[----:B------:R-:W2:Y:S01]  /*7c10*/  LDG.E R7, desc[UR8][R6.64] ;  /* 0x0000000806077981 */ /* 0x000ea2000c1e1900 */
[----:B------:R-:W-:-:S04]  /*7c20*/  IMAD R3, R0, R3, R2 ;  /* 0x0000000300037224 */ /* 0x000fc800078e0202 */
[----:B0-----:R-:W-:-:S05]  /*7c30*/  IMAD.WIDE.U32 R2, R3, 0x4, R8 ;  /* 0x0000000403027825 */ /* 0x001fca00078e0008 */
[----:B--2---:R-:W-:Y:S01]  /*7c40*/  STG.E desc[UR8][R2.64], R7 ;  /* 0x0000000702007986 */ /* 0x004fe2000c101908 */
[----:B------:R-:W-:Y:S05]  /*7c50*/  EXIT ;  /* 0x000000000000794d */ /* 0x000fea0003800000 */
        .weak           $__internal_9_$__cuda_sm20_rcp_rn_f32_slowpath
        .type           $__internal_9_$__cuda_sm20_rcp_rn_f32_slowpath,@function
        .size           $__internal_9_$__cuda_sm20_rcp_rn_f32_slowpath,($__internal_10_$__cuda_sm20_sqrt_rn_f32_slowpath - $__internal_9_$__cuda_sm20_rcp_rn_f32_slowpath)
$__internal_9_$__cuda_sm20_rcp_rn_f32_slowpath:
        /* <DEDUP_REMOVED lines=15> */
.L_x_703:
[----:B------:R-:W-:-:S04]  /*7d50*/  IADD3 R15, PT, PT, R4, -0xfd, RZ ;  /* 0xffffff03040f7810 */ /* 0x000fc80007ffe0ff */
[----:B------:R-:W-:-:S13]  /*7d60*/  ISETP.GT.U32.AND P0, PT, R15, 0x1, PT ;  /* 0x000000010f00780c */ /* 0x000fda0003f04070 */
[----:B------:R-:W-:Y:S05]  /*7d70*/  @P0 BRA `(.L_x_705) ;  /* 0x0000000000780947 */ /* 0x000fea0003800000 */
[----:B------:R-:W-:Y:S01]  /*7d80*/  LOP3.LUT R5, R2, 0x7fffff, RZ, 0xc0, !PT ;  /* 0x007fffff02057812 */ /* 0x000fe200078ec0ff */
[----:B------:R-:W-:Y:S01]  /*7d90*/  HFMA2 R18, -RZ, RZ, 0, 1.78813934326171875e-07 ;  /* 0x00000003ff127431 */ /* 0x000fe200000001ff */
[----:B------:R-:W-:Y:S02]  /*7da0*/  IADD3 R4, PT, PT, R4, -0xfc, RZ ;  /* 0xffffff0404047810 */ /* 0x000fe40007ffe0ff */
        /* <DEDUP_REMOVED lines=11> */
[----:B------:R-:W-:-:S03]  /*7e60*/  LOP3.LUT R18, R18, R7, RZ, 0xc0, !PT ;  /* 0x0000000712127212 */ /* 0x000fc600078ec0ff */
        /* <DEDUP_REMOVED lines=10> */
[----:B------:R-:W-:-:S11]  /*7f10*/  SHF.R.U32.HI R5, RZ, R4, R7 ;  /* 0x00000004ff057219 */ /* 0x000fd60000011607 */
[----:B------:R-:W-:-:S05]  /*7f20*/  @!P0 IADD3 R5, PT, PT, R5, 0x1, RZ ;  /* 0x0000000105058810 */ /* 0x000fca0007ffe0ff */
[----:B------:R-:W-:-:S05]  /*7f30*/  @!P1 IMAD.SHL.U32 R5, R5, 0x2, RZ ;  /* 0x0000000205059824 */ /* 0x000fca00078e00ff */
[----:B------:R-:W-:Y:S01]  /*7f40*/  LOP3.LUT R5, R5, 0x80000000, R2, 0xf8, !PT ;  /* 0x8000000005057812 */ /* 0x000fe200078ef802 */
[----:B------:R-:W-:Y:S06]  /*7f50*/  BRA `(.L_x_704) ;  /* 0x0000000000047947 */ /* 0x000fec0003800000 */
.L_x_705:
[----:B------:R0:W1:Y:S02]  /*7f60*/  MUFU.RCP R5, R2 ;  /* 0x0000000200057308 */ /* 0x0000640000001000 */
.L_x_704:
[----:B------:R-:W-:Y:S05]  /*7f70*/  BSYNC.RECONVERGENT B2 ;  /* 0x0000000000027941 */ /* 0x000fea0003800200 */
.L_x_702:
[----:B------:R-:W-:-:S04]  /*7f80*/  MOV R15, 0x0 ;  /* 0x00000000000f7802 */ /* 0x000fc80000000f00 */
[----:B01----:R-:W-:Y:S05]  /*7f90*/  RET.REL.NODEC R14 `(forward_eval) ;  /* 0xffffff800e187950 */ /* 0x003fea0003c3ffff */
        .weak           $__internal_10_$__cuda_sm20_sqrt_rn_f32_slowpath
        .type           $__internal_10_$__cuda_sm20_sqrt_rn_f32_slowpath,@function
        .size           $__internal_10_$__cuda_sm20_sqrt_rn_f32_slowpath,($__internal_11_$__cuda_sm3x_div_rn_noftz_f32_slowpath - $__internal_10_$__cuda_sm20_sqrt_rn_f32_slowpath)
$__internal_10_$__cuda_sm20_sqrt_rn_f32_slowpath:
[----:B------:R-:W-:-:S13]  /*7fa0*/  LOP3.LUT P0, RZ, R2, 0x7fffffff, RZ, 0xc0, !PT ;  /* 0x7fffffff02ff7812 */ /* 0x000fda000780c0ff */
[----:B------:R-:W-:Y:S01]  /*7fb0*/  @!P0 MOV R9, R2 ;  /* 0x0000000200098202 */ /* 0x000fe20000000f00 */
        /* <DEDUP_REMOVED lines=17> */
.L_x_706:
[----:B------:R-:W-:Y:S01]  /*80d0*/  HFMA2 R15, -RZ, RZ, 0, 0 ;  /* 0x00000000ff0f7431 */ /* 0x000fe200000001ff */
[----:B------:R-:W-:-:S04]  /*80e0*/  MOV R14, R18 ;  /* 0x00000012000e7202 */ /* 0x000fc80000000f00 */
[----:B------:R-:W-:Y:S05]  /*80f0*/  RET.REL.NODEC R14 `(forward_eval) ;  /* 0xffffff7c0ec07950 */ /* 0x000fea0003c3ffff */
        .weak           $__internal_11_$__cuda_sm3x_div_rn_noftz_f32_slowpath
        .type           $__internal_11_$__cuda_sm3x_div_rn_noftz_f32_slowpath,@function
        .size           $__internal_11_$__cuda_sm3x_div_rn_noftz_f32_slowpath,(.L_x_1063 - $__internal_11_$__cuda_sm3x_div_rn_noftz_f32_slowpath)
$__internal_11_$__cuda_sm3x_div_rn_noftz_f32_slowpath:
        /* <DEDUP_REMOVED lines=31> */
[----:B------:R-:W-:Y:S02]  /*82f0*/  @!P0 IMAD.MOV.U32 R15, RZ, RZ, -0x40 ;  /* 0xffffffc0ff0f8424 */ /* 0x000fe400078e00ff */
[----:B------:R-:W-:Y:S01]  /*8300*/  @!P0 FFMA R4, R4, 1.84467440737095516160e+19, RZ ;  /* 0x5f80000004048823 */ /* 0x000fe200000000ff */
[----:B------:R-:W-:Y:S02]  /*8310*/  @!P1 FFMA R17, R5, 1.84467440737095516160e+19, RZ ;  /* 0x5f80000005119823 */ /* 0x000fe400000000ff */
[----:B------:R-:W-:-:S07]  /*8320*/  @!P1 IADD3 R15, PT, PT, R15, 0x40, RZ ;  /* 0x000000400f0f9810 */ /* 0x000fce0007ffe0ff */
.L_x_708:
[----:B------:R-:W-:Y:S01]  /*8330*/  LEA R16, R9, 0xc0800000, 0x17 ;  /* 0xc080000009107811 */ /* 0x000fe200078eb8ff */
[----:B------:R-:W-:Y:S01]  /*8340*/  BSSY.RECONVERGENT B2, `(.L_x_713) ;  /* 0x0000036000027945 */ /* 0x000fe20003800200 */
[----:B------:R-:W-:Y:S02]  /*8350*/  IADD3 R18, PT, PT, R18, -0x7f, RZ ;  /* 0xffffff8112127810 */ /* 0x000fe40007ffe0ff */
[----:B------:R-:W-:-:S03]  /*8360*/  IADD3 R19, PT, PT, -R16, R17, RZ ;  /* 0x0000001110137210 */ /* 0x000fc60007ffe1ff */
[C---:B------:R-:W-:Y:S01]  /*8370*/  IMAD R4, R18.reuse, -0x800000, R4 ;  /* 0xff80000012047824 */ /* 0x040fe200078e0204 */
[----:B------:R-:W0:Y:S01]  /*8380*/  MUFU.RCP R17, R19 ;  /* 0x0000001300117308 */ /* 0x000e220000001000 */
[----:B------:R-:W-:Y:S01]  /*8390*/  FADD.FTZ R21, -R19, -RZ ;  /* 0x800000ff13157221 */ /* 0x000fe20000010100 */
[----:B------:R-:W-:-:S05]  /*83a0*/  IADD3 R18, PT, PT, R18, 0x7f, -R9 ;  /* 0x0000007f12127810 */ /* 0x000fca0007ffe809 */
[----:B------:R-:W-:Y:S02]  /*83b0*/  IMAD.IADD R18, R18, 0x1, R15 ;  /* 0x0000000112127824 */ /* 0x000fe400078e020f */
        /* <DEDUP_REMOVED lines=22> */
[----:B------:R-:W-:Y:S02]  /*8520*/  ISETP.NE.AND P3, PT, R19, RZ, PT ;  /* 0x000000ff1300720c */ /* 0x000fe40003f65270 */
[----:B------:R-:W-:Y:S01]  /*8530*/  LOP3.LUT R15, R9, 0x7fffff, RZ, 0xc0, !PT ;  /* 0x007fffff090f7812 */ /* 0x000fe200078ec0ff */
[CCC-:B------:R-:W-:Y:S01]  /*8540*/  FFMA.RP R9, R17.reuse, R21.reuse, R16.reuse ;  /* 0x0000001511097223 */ /* 0x1c0fe20000008010 */
[----:B------:R-:W-:Y:S01]  /*8550*/  FFMA.RM R16, R17, R21, R16 ;  /* 0x0000001511107223 */ /* 0x000fe20000004010 */
[----:B------:R-:W-:Y:S01]  /*8560*/  IMAD.MOV R17, RZ, RZ, -R19 ;  /* 0x000000ffff117224 */ /* 0x000fe200078e0a13 */
[----:B------:R-:W-:Y:S02]  /*8570*/  LOP3.LUT R15, R15, 0x800000, RZ, 0xfc, !PT ;  /* 0x008000000f0f7812 */ /* 0x000fe400078efcff */
[----:B------:R-:W-:-:S02]  /*8580*/  ISETP.NE.AND P1, PT, R19, RZ, PT ;  /* 0x000000ff1300720c */ /* 0x000fc40003f25270 */
[----:B------:R-:W-:Y:S02]  /*8590*/  SHF.L.U32 R18, R15, R18, RZ ;  /* 0x000000120f127219 */ /* 0x000fe400000006ff */
[----:B------:R-:W-:Y:S02]  /*85a0*/  FSETP.NEU.FTZ.AND P0, PT, R9, R16, PT ;  /* 0x000000100900720b */ /* 0x000fe40003f1d000 */
        /* <DEDUP_REMOVED lines=11> */
.L_x_715:
[----:B------:R-:W-:-:S04]  /*8660*/  LOP3.LUT R4, R4, 0x80000000, RZ, 0xc0, !PT ;  /* 0x8000000004047812 */ /* 0x000fc800078ec0ff */
[----:B------:R-:W-:Y:S01]  /*8670*/  LOP3.LUT R4, R4, 0x7f800000, RZ, 0xfc, !PT ;  /* 0x7f80000004047812 */ /* 0x000fe200078efcff */
[----:B------:R-:W-:Y:S06]  /*8680*/  BRA `(.L_x_716) ;  /* 0x0000000000047947 */ /* 0x000fec0003800000 */
.L_x_714:
[----:B------:R-:W-:-:S07]  /*8690*/  LEA R4, R18, R4, 0x17 ;  /* 0x0000000412047211 */ /* 0x000fce00078eb8ff */
.L_x_716:
[----:B------:R-:W-:Y:S05]  /*86a0*/  BSYNC.RECONVERGENT B2 ;  /* 0x0000000000027941 */ /* 0x000fea0003800200 */
.L_x_713:
[----:B------:R-:W-:Y:S05]  /*86b0*/  BRA `(.L_x_717) ;  /* 0x0000000000207947 */ /* 0x000fea0003800000 */
.L_x_712:
[----:B------:R-:W-:-:S04]  /*86c0*/  LOP3.LUT R4, R17, 0x80000000, R4, 0x48, !PT ;  /* 0x8000000011047812 */ /* 0x000fc800078e4804 */
[----:B------:R-:W-:Y:S01]  /*86d0*/  LOP3.LUT R4, R4, 0x7f800000, RZ, 0xfc, !PT ;  /* 0x7f80000004047812 */ /* 0x000fe200078efcff */
[----:B------:R-:W-:Y:S06]  /*86e0*/  BRA `(.L_x_717) ;  /* 0x0000000000147947 */ /* 0x000fec0003800000 */
.L_x_711:
[----:B------:R-:W-:Y:S01]  /*86f0*/  LOP3.LUT R4, R17, 0x80000000, R4, 0x48, !PT ;  /* 0x8000000011047812 */ /* 0x000fe200078e4804 */
[----:B------:R-:W-:Y:S06]  /*8700*/  BRA `(.L_x_717) ;  /* 0x00000000000c7947 */ /* 0x000fec0003800000 */
.L_x_710:
[----:B------:R-:W0:Y:S01]  /*8710*/  MUFU.RSQ R4, -QNAN ;  /* 0xffc0000000047908 */ /* 0x000e220000001400 */
[----:B------:R-:W-:Y:S05]  /*8720*/  BRA `(.L_x_717) ;  /* 0x0000000000047947 */ /* 0x000fea0003800000 */
.L_x_709:
[----:B------:R-:W-:-:S07]  /*8730*/  FADD.FTZ R4, R4, R5 ;  /* 0x0000000504047221 */ /* 0x000fce0000010000 */
.L_x_717:
[----:B------:R-:W-:Y:S05]  /*8740*/  BSYNC.RECONVERGENT B1 ;  /* 0x0000000000017941 */ /* 0x000fea0003800200 */
.L_x_707:
[----:B------:R-:W-:-:S04]  /*8750*/  HFMA2 R15, -RZ, RZ, 0, 0 ;  /* 0x00000000ff0f7431 */ /* 0x000fc800000001ff */
[----:B0-----:R-:W-:Y:S05]  /*8760*/  RET.REL.NODEC R14 `(forward_eval) ;  /* 0xffffff780e247950 */ /* 0x001fea0003c3ffff */
.L_x_718:
        /* <DEDUP_REMOVED lines=9> */
.L_x_1063:


//--------------------- .nv.global.init           --------------------------
	.section	.nv.global.init,"aw",@progbits
	.align	4
.nv.global.init:
	.type		__cudart_i2opi_f,@object
	.size		__cudart_i2opi_f,(.L_0 - __cudart_i2opi_f)
__cudart_i2opi_f:
        /*0000*/ 	.byte	0x41, 0x90, 0x43, 0x3c, 0x99, 0x95, 0x62, 0xdb, 0xc0, 0xdd, 0x34, 0xf5, 0xd1, 0x57, 0x27, 0xfc
        /*0010*/ 	.byte	0x29, 0x15, 0x44, 0x4e, 0x6e, 0x83, 0xf9, 0xa2
.L_0:


//--------------------- .nv.shared.reserved.0     --------------------------
	.section	.nv.shared.reserved.0,"aw",@nobits
	.weak		__nv_reservedSMEM_offset_0_alias
	.size		__nv_reservedSMEM_offset_0_alias, 0, 64
	.other		__nv_reservedSMEM_offset_0_alias,@"STO_CUDA_RESERVED_SHARED STV_DEFAULT"
__nv_reservedSMEM_offset_0_alias:
	.zero		0
	.zero		64


//--------------------- .nv.constant0.tangent_reverse --------------------------
	.section	.nv.constant0.tangent_reverse,"a",@progbits
	.sectionflags	@""
	.align	4
.nv.constant0.tangent_reverse:
	.zero		1016


//--------------------- .nv.constant0.tangent_forward --------------------------
	.section	.nv.constant0.tangent_forward,"a",@progbits
	.sectionflags	@""
	.align	4
.nv.constant0.tangent_forward:
	.zero		996


//--------------------- .nv.constant0.reverse_sweep --------------------------
	.section	.nv.constant0.reverse_sweep,"a",@progbits
	.sectionflags	@""
	.align	4
.nv.constant0.reverse_sweep:
	.zero		968


//--------------------- .nv.constant0.forward_eval --------------------------
	.section	.nv.constant0.forward_eval,"a",@progbits
	.sectionflags	@""
	.align	4
.nv.constant0.forward_eval:
	.zero		980


//--------------------- SYMBOLS --------------------------

	.type		.nv.reservedSmem.offset0,@object
	.size		.nv.reservedSmem.offset0,0x4
